	.target	sm_100a

	.elftype	@"ET_EXEC"


//--------------------- .note.nv.tkinfo           --------------------------
	.section	.note.nv.tkinfo,"",@"SHT_NOTE"
	.sectionflags	@"SHF_NOTE_NV_TKINFO"
	.tkinfo
        /*0018*/ 	.word	0x00000081
        /*0030*/ 	.string	""
        /*0030*/ 	.string	"ptxas-blackwell"
        /*0030*/ 	.string	"Cuda compilation tools, release 12.9, V12.9.86"
        /*0030*/ 	.string	"Build cuda_12.9.r12.9/compiler.36037853_0"
        /*0030*/ 	.string	"-v  -suppress-debug-info  -lineinfo  -arch sm_100a "



//--------------------- .note.nv.cuver            --------------------------
	.section	.note.nv.cuver,"",@"SHT_NOTE"
	.sectionflags	@"SHF_NOTE_NV_CUVER"
        /*0018*/ 	.short	0x0001
        /*001a*/ 	.short	0x0064
        /*001c*/ 	.short	0x0001
        /*001e*/ 	.short	0x0000
        /*0020*/ 	.short	0x0001
        /*0022*/ 	.short	0x0000


//--------------------- .nv.info                  --------------------------
	.section	.nv.info,"",@"SHT_CUDA_INFO"
	.align	4


	//----- nvinfo : EIATTR_REGCOUNT
	.align		4
        /*0000*/ 	.byte	0x04, 0x2f
        /*0002*/ 	.short	(.L_1 - .L_0)
	.align		4
.L_0:
        /*0004*/ 	.word	index@(matmul_kernel)
        /*0008*/ 	.word	0x000000ff


	//----- nvinfo : EIATTR_FRAME_SIZE
	.align		4
.L_1:
        /*000c*/ 	.byte	0x04, 0x11
        /*000e*/ 	.short	(.L_3 - .L_2)
	.align		4
.L_2:
        /*0010*/ 	.word	index@(matmul_kernel)
        /*0014*/ 	.word	0x000085a8


	//----- nvinfo : EIATTR_MIN_STACK_SIZE
	.align		4
.L_3:
        /*0018*/ 	.byte	0x04, 0x12
        /*001a*/ 	.short	(.L_5 - .L_4)
	.align		4
.L_4:
        /*001c*/ 	.word	index@(matmul_kernel)
        /*0020*/ 	.word	0x000085a8
.L_5:


//--------------------- .nv.info.matmul_kernel    --------------------------
	.section	.nv.info.matmul_kernel,"",@"SHT_CUDA_INFO"
	.sectionflags	@""
	.align	4


	//----- nvinfo : EIATTR_CUDA_API_VERSION
	.align		4
        /*0000*/ 	.byte	0x04, 0x37
        /*0002*/ 	.short	(.L_7 - .L_6)
.L_6:
        /*0004*/ 	.word	0x00000081


	//----- nvinfo : EIATTR_KPARAM_INFO
	.align		4
.L_7:
        /*0008*/ 	.byte	0x04, 0x17
        /*000a*/ 	.short	(.L_9 - .L_8)
.L_8:
        /*000c*/ 	.word	0x00000000
        /*0010*/ 	.short	0x000d
        /*0012*/ 	.short	0x0048
        /*0014*/ 	.byte	0x00, 0xf4, 0x21, 0x00


	//----- nvinfo : EIATTR_KPARAM_INFO
	.align		4
.L_9:
        /*0018*/ 	.byte	0x04, 0x17
        /*001a*/ 	.short	(.L_11 - .L_10)
.L_10:
        /*001c*/ 	.word	0x00000000
        /*0020*/ 	.short	0x000c
        /*0022*/ 	.short	0x0040
        /*0024*/ 	.byte	0x00, 0xf4, 0x21, 0x00


	//----- nvinfo : EIATTR_KPARAM_INFO
	.align		4
.L_11:
        /*0028*/ 	.byte	0x04, 0x17
        /*002a*/ 	.short	(.L_13 - .L_12)
.L_12:
        /*002c*/ 	.word	0x00000000
        /*0030*/ 	.short	0x000b
        /*0032*/ 	.short	0x0038
        /*0034*/ 	.byte	0x00, 0xf0, 0x11, 0x00


	//----- nvinfo : EIATTR_KPARAM_INFO
	.align		4
.L_13:
        /*0038*/ 	.byte	0x04, 0x17
        /*003a*/ 	.short	(.L_15 - .L_14)
.L_14:
        /*003c*/ 	.word	0x00000000
        /*0040*/ 	.short	0x000a
        /*0042*/ 	.short	0x0034
        /*0044*/ 	.byte	0x00, 0xf0, 0x11, 0x00


	//----- nvinfo : EIATTR_KPARAM_INFO
	.align		4
.L_15:
        /*0048*/ 	.byte	0x04, 0x17
        /*004a*/ 	.short	(.L_17 - .L_16)
.L_16:
        /*004c*/ 	.word	0x00000000
        /*0050*/ 	.short	0x0009
        /*0052*/ 	.short	0x0030
        /*0054*/ 	.byte	0x00, 0xf0, 0x11, 0x00


	//----- nvinfo : EIATTR_KPARAM_INFO
	.align		4
.L_17:
        /*0058*/ 	.byte	0x04, 0x17
        /*005a*/ 	.short	(.L_19 - .L_18)
.L_18:
        /*005c*/ 	.word	0x00000000
        /*0060*/ 	.short	0x0008
        /*0062*/ 	.short	0x002c
        /*0064*/ 	.byte	0x00, 0xf0, 0x11, 0x00


	//----- nvinfo : EIATTR_KPARAM_INFO
	.align		4
.L_19:
        /*0068*/ 	.byte	0x04, 0x17
        /*006a*/ 	.short	(.L_21 - .L_20)
.L_20:
        /*006c*/ 	.word	0x00000000
        /*0070*/ 	.short	0x0007
        /*0072*/ 	.short	0x0028
        /*0074*/ 	.byte	0x00, 0xf0, 0x11, 0x00


	//----- nvinfo : EIATTR_KPARAM_INFO
	.align		4
.L_21:
        /*0078*/ 	.byte	0x04, 0x17
        /*007a*/ 	.short	(.L_23 - .L_22)
.L_22:
        /*007c*/ 	.word	0x00000000
        /*0080*/ 	.short	0x0006
        /*0082*/ 	.short	0x0024
        /*0084*/ 	.byte	0x00, 0xf0, 0x11, 0x00


	//----- nvinfo : EIATTR_KPARAM_INFO
	.align		4
.L_23:
        /*0088*/ 	.byte	0x04, 0x17
        /*008a*/ 	.short	(.L_25 - .L_24)
.L_24:
        /*008c*/ 	.word	0x00000000
        /*0090*/ 	.short	0x0005
        /*0092*/ 	.short	0x0020
        /*0094*/ 	.byte	0x00, 0xf0, 0x11, 0x00


	//----- nvinfo : EIATTR_KPARAM_INFO
	.align		4
.L_25:
        /*0098*/ 	.byte	0x04, 0x17
        /*009a*/ 	.short	(.L_27 - .L_26)
.L_26:
        /*009c*/ 	.word	0x00000000
        /*00a0*/ 	.short	0x0004
        /*00a2*/ 	.short	0x001c
        /*00a4*/ 	.byte	0x00, 0xf0, 0x11, 0x00


	//----- nvinfo : EIATTR_KPARAM_INFO
	.align		4
.L_27:
        /*00a8*/ 	.byte	0x04, 0x17
        /*00aa*/ 	.short	(.L_29 - .L_28)
.L_28:
        /*00ac*/ 	.word	0x00000000
        /*00b0*/ 	.short	0x0003
        /*00b2*/ 	.short	0x0018
        /*00b4*/ 	.byte	0x00, 0xf0, 0x11, 0x00


	//----- nvinfo : EIATTR_KPARAM_INFO
	.align		4
.L_29:
        /*00b8*/ 	.byte	0x04, 0x17
        /*00ba*/ 	.short	(.L_31 - .L_30)
.L_30:
        /*00bc*/ 	.word	0x00000000
        /*00c0*/ 	.short	0x0002
        /*00c2*/ 	.short	0x0010
        /*00c4*/ 	.byte	0x00, 0xf4, 0x21, 0x00


	//----- nvinfo : EIATTR_KPARAM_INFO
	.align		4
.L_31:
        /*00c8*/ 	.byte	0x04, 0x17
        /*00ca*/ 	.short	(.L_33 - .L_32)
.L_32:
        /*00cc*/ 	.word	0x00000000
        /*00d0*/ 	.short	0x0001
        /*00d2*/ 	.short	0x0008
        /*00d4*/ 	.byte	0x00, 0xf4, 0x21, 0x00


	//----- nvinfo : EIATTR_KPARAM_INFO
	.align		4
.L_33:
        /*00d8*/ 	.byte	0x04, 0x17
        /*00da*/ 	.short	(.L_35 - .L_34)
.L_34:
        /*00dc*/ 	.word	0x00000000
        /*00e0*/ 	.short	0x0000
        /*00e2*/ 	.short	0x0000
        /*00e4*/ 	.byte	0x00, 0xf4, 0x21, 0x00


	//----- nvinfo : EIATTR_SPARSE_MMA_MASK
	.align		4
.L_35:
        /*00e8*/ 	.byte	0x03, 0x50
        /*00ea*/ 	.short	0x0000


	//----- nvinfo : EIATTR_MAXREG_COUNT
	.align		4
        /*00ec*/ 	.byte	0x03, 0x1b
        /*00ee*/ 	.short	0x00ff


	//----- nvinfo : EIATTR_NUM_BARRIERS
	.align		4
        /*00f0*/ 	.byte	0x02, 0x4c
        /*00f2*/ 	.byte	0x01
	.zero		1


	//----- nvinfo : EIATTR_ANNOTATIONS
	.align		4
        /*00f4*/ 	.byte	0x04, 0x55
        /*00f6*/ 	.short	(.L_37 - .L_36)


	//   ....[0]....
.L_36:
        /*00f8*/ 	.word	0x00000001
        /*00fc*/ 	.byte	0xc0, 0x00, 0x00, 0x00, 0x01, 0x00, 0x00, 0x00, 0x60, 0x0a, 0x00, 0x00, 0x01, 0x00, 0x00, 0x00
        /* <DEDUP_REMOVED lines=41> */
        /*039c*/ 	.byte	0xb0, 0x1d, 0x00, 0x00


	//----- nvinfo : EIATTR_COOP_GROUP_MASK_REGIDS
	.align		4
.L_37:
        /*03a0*/ 	.byte	0x04, 0x29
        /*03a2*/ 	.short	(.L_39 - .L_38)


	//   ....[0]....
.L_38:
        /*03a4*/ 	.word	0xffffffff


	//   ....[1]....
        /*03a8*/ 	.word	0xffffffff


	//   ....[2]....
        /*03ac*/ 	.word	0xffffffff


	//   ....[3]....
        /*03b0*/ 	.word	0xffffffff


	//   ....[4]....
        /*03b4*/ 	.word	0xffffffff


	//   ....[5]....
        /*03b8*/ 	.word	0xffffffff


	//   ....[6]....
        /*03bc*/ 	.word	0xffffffff


	//   ....[7]....
        /*03c0*/ 	.word	0xffffffff


	//   ....[8]....
        /*03c4*/ 	.word	0xffffffff


	//   ....[9]....
        /*03c8*/ 	.word	0xffffffff


	//   ....[10]....
        /*03cc*/ 	.word	0xffffffff


	//   ....[11]....
        /*03d0*/ 	.word	0xffffffff


	//   ....[12]....
        /*03d4*/ 	.word	0xffffffff


	//   ....[13]....
        /*03d8*/ 	.word	0xffffffff


	//   ....[14]....
        /*03dc*/ 	.word	0xffffffff


	//   ....[15]....
        /*03e0*/ 	.word	0xffffffff


	//   ....[16]....
        /*03e4*/ 	.word	0xffffffff


	//   ....[17]....
        /*03e8*/ 	.word	0xffffffff


	//   ....[18]....
        /*03ec*/ 	.word	0xffffffff


	//   ....[19]....
        /*03f0*/ 	.word	0xffffffff


	//   ....[20]....
        /*03f4*/ 	.word	0xffffffff


	//   ....[21]....
        /*03f8*/ 	.word	0xffffffff


	//   ....[22]....
        /*03fc*/ 	.word	0xffffffff


	//   ....[23]....
        /*0400*/ 	.word	0xffffffff


	//   ....[24]....
        /*0404*/ 	.word	0xffffffff


	//   ....[25]....
        /*0408*/ 	.word	0xffffffff


	//   ....[26]....
        /*040c*/ 	.word	0xffffffff


	//   ....[27]....
        /*0410*/ 	.word	0xffffffff


	//   ....[28]....
        /*0414*/ 	.word	0xffffffff


	//   ....[29]....
        /*0418*/ 	.word	0xffffffff


	//   ....[30]....
        /*041c*/ 	.word	0xffffffff


	//   ....[31]....
        /*0420*/ 	.word	0xffffffff


	//   ....[32]....
        /*0424*/ 	.word	0xffffffff


	//   ....[33]....
        /*0428*/ 	.word	0xffffffff


	//   ....[34]....
        /*042c*/ 	.word	0xffffffff


	//   ....[35]....
        /*0430*/ 	.word	0xffffffff


	//   ....[36]....
        /*0434*/ 	.word	0xffffffff


	//   ....[37]....
        /*0438*/ 	.word	0xffffffff


	//   ....[38]....
        /*043c*/ 	.word	0xffffffff


	//   ....[39]....
        /*0440*/ 	.word	0xffffffff


	//   ....[40]....
        /*0444*/ 	.word	0xffffffff


	//   ....[41]....
        /*0448*/ 	.word	0xffffffff


	//   ....[42]....
        /*044c*/ 	.word	0xffffffff


	//   ....[43]....
        /*0450*/ 	.word	0xffffffff


	//   ....[44]....
        /*0454*/ 	.word	0xffffffff


	//   ....[45]....
        /*0458*/ 	.word	0xffffffff


	//   ....[46]....
        /*045c*/ 	.word	0xffffffff


	//   ....[47]....
        /*0460*/ 	.word	0xffffffff


	//   ....[48]....
        /*0464*/ 	.word	0xffffffff


	//   ....[49]....
        /*0468*/ 	.word	0xffffffff


	//   ....[50]....
        /*046c*/ 	.word	0xffffffff


	//   ....[51]....
        /*0470*/ 	.word	0xffffffff


	//   ....[52]....
        /*0474*/ 	.word	0xffffffff


	//   ....[53]....
        /*0478*/ 	.word	0xffffffff


	//   ....[54]....
        /*047c*/ 	.word	0xffffffff


	//   ....[55]....
        /*0480*/ 	.word	0xffffffff


	//   ....[56]....
        /*0484*/ 	.word	0xffffffff


	//   ....[57]....
        /*0488*/ 	.word	0xffffffff


	//   ....[58]....
        /*048c*/ 	.word	0xffffffff


	//   ....[59]....
        /*0490*/ 	.word	0xffffffff


	//   ....[60]....
        /*0494*/ 	.word	0xffffffff


	//   ....[61]....
        /*0498*/ 	.word	0xffffffff


	//   ....[62]....
        /*049c*/ 	.word	0xffffffff


	//   ....[63]....
        /*04a0*/ 	.word	0xffffffff


	//   ....[64]....
        /*04a4*/ 	.word	0xffffffff


	//   ....[65]....
        /*04a8*/ 	.word	0xffffffff


	//   ....[66]....
        /*04ac*/ 	.word	0xffffffff


	//   ....[67]....
        /*04b0*/ 	.word	0xffffffff


	//   ....[68]....
        /*04b4*/ 	.word	0xffffffff


	//   ....[69]....
        /*04b8*/ 	.word	0xffffffff


	//   ....[70]....
        /*04bc*/ 	.word	0xffffffff


	//   ....[71]....
        /*04c0*/ 	.word	0xffffffff


	//   ....[72]....
        /*04c4*/ 	.word	0xffffffff


	//   ....[73]....
        /*04c8*/ 	.word	0xffffffff


	//   ....[74]....
        /*04cc*/ 	.word	0xffffffff


	//   ....[75]....
        /*04d0*/ 	.word	0xffffffff


	//   ....[76]....
        /*04d4*/ 	.word	0xffffffff


	//   ....[77]....
        /*04d8*/ 	.word	0xffffffff


	//   ....[78]....
        /*04dc*/ 	.word	0xffffffff


	//   ....[79]....
        /*04e0*/ 	.word	0xffffffff


	//   ....[80]....
        /*04e4*/ 	.word	0xffffffff


	//   ....[81]....
        /*04e8*/ 	.word	0xffffffff


	//   ....[82]....
        /*04ec*/ 	.word	0xffffffff


	//   ....[83]....
        /*04f0*/ 	.word	0xffffffff


	//   ....[84]....
        /*04f4*/ 	.word	0xffffffff


	//   ....[85]....
        /*04f8*/ 	.word	0xffffffff


	//   ....[86]....
        /*04fc*/ 	.word	0xffffffff


	//   ....[87]....
        /*0500*/ 	.word	0xffffffff


	//   ....[88]....
        /*0504*/ 	.word	0xffffffff


	//   ....[89]....
        /*0508*/ 	.word	0xffffffff


	//   ....[90]....
        /*050c*/ 	.word	0xffffffff


	//   ....[91]....
        /*0510*/ 	.word	0xffffffff


	//   ....[92]....
        /*0514*/ 	.word	0xffffffff


	//   ....[93]....
        /*0518*/ 	.word	0xffffffff


	//   ....[94]....
        /*051c*/ 	.word	0xffffffff


	//   ....[95]....
        /*0520*/ 	.word	0xffffffff


	//   ....[96]....
        /*0524*/ 	.word	0xffffffff


	//   ....[97]....
        /*0528*/ 	.word	0xffffffff


	//   ....[98]....
        /*052c*/ 	.word	0xffffffff


	//   ....[99]....
        /*0530*/ 	.word	0xffffffff


	//   ....[100]....
        /*0534*/ 	.word	0xffffffff


	//   ....[101]....
        /*0538*/ 	.word	0xffffffff


	//   ....[102]....
        /*053c*/ 	.word	0xffffffff


	//   ....[103]....
        /*0540*/ 	.word	0xffffffff


	//   ....[104]....
        /*0544*/ 	.word	0xffffffff


	//   ....[105]....
        /*0548*/ 	.word	0xffffffff


	//   ....[106]....
        /*054c*/ 	.word	0xffffffff


	//   ....[107]....
        /*0550*/ 	.word	0xffffffff


	//   ....[108]....
        /*0554*/ 	.word	0xffffffff


	//   ....[109]....
        /*0558*/ 	.word	0xffffffff


	//   ....[110]....
        /*055c*/ 	.word	0xffffffff


	//   ....[111]....
        /*0560*/ 	.word	0xffffffff


	//   ....[112]....
        /*0564*/ 	.word	0xffffffff


	//   ....[113]....
        /*0568*/ 	.word	0xffffffff


	//   ....[114]....
        /*056c*/ 	.word	0xffffffff


	//   ....[115]....
        /*0570*/ 	.word	0xffffffff


	//   ....[116]....
        /*0574*/ 	.word	0xffffffff


	//   ....[117]....
        /*0578*/ 	.word	0xffffffff


	//   ....[118]....
        /*057c*/ 	.word	0xffffffff


	//   ....[119]....
        /*0580*/ 	.word	0xffffffff


	//   ....[120]....
        /*0584*/ 	.word	0xffffffff


	//   ....[121]....
        /*0588*/ 	.word	0xffffffff


	//   ....[122]....
        /*058c*/ 	.word	0xffffffff


	//   ....[123]....
        /*0590*/ 	.word	0xffffffff


	//   ....[124]....
        /*0594*/ 	.word	0xffffffff


	//   ....[125]....
        /*0598*/ 	.word	0xffffffff


	//   ....[126]....
        /*059c*/ 	.word	0xffffffff


	//   ....[127]....
        /*05a0*/ 	.word	0xffffffff


	//   ....[128]....
        /*05a4*/ 	.word	0xffffffff


	//   ....[129]....
        /*05a8*/ 	.word	0xffffffff


	//   ....[130]....
        /*05ac*/ 	.word	0xffffffff


	//   ....[131]....
        /*05b0*/ 	.word	0xffffffff


	//   ....[132]....
        /*05b4*/ 	.word	0xffffffff


	//   ....[133]....
        /*05b8*/ 	.word	0xffffffff


	//   ....[134]....
        /*05bc*/ 	.word	0xffffffff


	//   ....[135]....
        /*05c0*/ 	.word	0xffffffff


	//   ....[136]....
        /*05c4*/ 	.word	0xffffffff


	//   ....[137]....
        /*05c8*/ 	.word	0xffffffff


	//   ....[138]....
        /*05cc*/ 	.word	0xffffffff


	//   ....[139]....
        /*05d0*/ 	.word	0xffffffff


	//   ....[140]....
        /*05d4*/ 	.word	0xffffffff


	//   ....[141]....
        /*05d8*/ 	.word	0xffffffff


	//   ....[142]....
        /*05dc*/ 	.word	0xffffffff


	//   ....[143]....
        /*05e0*/ 	.word	0xffffffff


	//   ....[144]....
        /*05e4*/ 	.word	0xffffffff


	//   ....[145]....
        /*05e8*/ 	.word	0xffffffff


	//   ....[146]....
        /*05ec*/ 	.word	0xffffffff


	//   ....[147]....
        /*05f0*/ 	.word	0xffffffff


	//   ....[148]....
        /*05f4*/ 	.word	0xffffffff


	//   ....[149]....
        /*05f8*/ 	.word	0xffffffff


	//   ....[150]....
        /*05fc*/ 	.word	0xffffffff


	//   ....[151]....
        /*0600*/ 	.word	0xffffffff


	//   ....[152]....
        /*0604*/ 	.word	0xffffffff


	//   ....[153]....
        /*0608*/ 	.word	0xffffffff


	//   ....[154]....
        /*060c*/ 	.word	0xffffffff


	//   ....[155]....
        /*0610*/ 	.word	0xffffffff


	//   ....[156]....
        /*0614*/ 	.word	0xffffffff


	//   ....[157]....
        /*0618*/ 	.word	0xffffffff


	//   ....[158]....
        /*061c*/ 	.word	0xffffffff


	//   ....[159]....
        /*0620*/ 	.word	0xffffffff


	//   ....[160]....
        /*0624*/ 	.word	0xffffffff


	//   ....[161]....
        /*0628*/ 	.word	0xffffffff


	//   ....[162]....
        /*062c*/ 	.word	0xffffffff


	//   ....[163]....
        /*0630*/ 	.word	0xffffffff


	//   ....[164]....
        /*0634*/ 	.word	0xffffffff


	//   ....[165]....
        /*0638*/ 	.word	0xffffffff


	//   ....[166]....
        /*063c*/ 	.word	0xffffffff


	//   ....[167]....
        /*0640*/ 	.word	0xffffffff


	//   ....[168]....
        /*0644*/ 	.word	0xffffffff


	//   ....[169]....
        /*0648*/ 	.word	0xffffffff


	//   ....[170]....
        /*064c*/ 	.word	0xffffffff


	//   ....[171]....
        /*0650*/ 	.word	0xffffffff


	//   ....[172]....
        /*0654*/ 	.word	0xffffffff


	//   ....[173]....
        /*0658*/ 	.word	0xffffffff


	//   ....[174]....
        /*065c*/ 	.word	0xffffffff


	//   ....[175]....
        /*0660*/ 	.word	0xffffffff


	//   ....[176]....
        /*0664*/ 	.word	0xffffffff


	//   ....[177]....
        /*0668*/ 	.word	0xffffffff


	//   ....[178]....
        /*066c*/ 	.word	0xffffffff


	//   ....[179]....
        /*0670*/ 	.word	0xffffffff


	//   ....[180]....
        /*0674*/ 	.word	0xffffffff


	//   ....[181]....
        /*0678*/ 	.word	0xffffffff


	//   ....[182]....
        /*067c*/ 	.word	0xffffffff


	//   ....[183]....
        /*0680*/ 	.word	0xffffffff


	//   ....[184]....
        /*0684*/ 	.word	0xffffffff


	//   ....[185]....
        /*0688*/ 	.word	0xffffffff


	//   ....[186]....
        /*068c*/ 	.word	0xffffffff


	//   ....[187]....
        /*0690*/ 	.word	0xffffffff


	//   ....[188]....
        /*0694*/ 	.word	0xffffffff


	//   ....[189]....
        /*0698*/ 	.word	0xffffffff


	//   ....[190]....
        /*069c*/ 	.word	0xffffffff


	//   ....[191]....
        /*06a0*/ 	.word	0xffffffff


	//   ....[192]....
        /*06a4*/ 	.word	0xffffffff


	//   ....[193]....
        /*06a8*/ 	.word	0xffffffff


	//   ....[194]....
        /*06ac*/ 	.word	0xffffffff


	//   ....[195]....
        /*06b0*/ 	.word	0xffffffff


	//   ....[196]....
        /*06b4*/ 	.word	0xffffffff


	//   ....[197]....
        /*06b8*/ 	.word	0xffffffff


	//   ....[198]....
        /*06bc*/ 	.word	0xffffffff


	//   ....[199]....
        /*06c0*/ 	.word	0xffffffff


	//   ....[200]....
        /*06c4*/ 	.word	0xffffffff


	//   ....[201]....
        /*06c8*/ 	.word	0xffffffff


	//   ....[202]....
        /*06cc*/ 	.word	0xffffffff


	//   ....[203]....
        /*06d0*/ 	.word	0xffffffff


	//   ....[204]....
        /*06d4*/ 	.word	0xffffffff


	//   ....[205]....
        /*06d8*/ 	.word	0xffffffff


	//   ....[206]....
        /*06dc*/ 	.word	0xffffffff


	//   ....[207]....
        /*06e0*/ 	.word	0xffffffff


	//   ....[208]....
        /*06e4*/ 	.word	0xffffffff


	//   ....[209]....
        /*06e8*/ 	.word	0xffffffff


	//   ....[210]....
        /*06ec*/ 	.word	0xffffffff


	//   ....[211]....
        /*06f0*/ 	.word	0xffffffff


	//   ....[212]....
        /*06f4*/ 	.word	0xffffffff


	//   ....[213]....
        /*06f8*/ 	.word	0xffffffff


	//   ....[214]....
        /*06fc*/ 	.word	0xffffffff


	//   ....[215]....
        /*0700*/ 	.word	0xffffffff


	//   ....[216]....
        /*0704*/ 	.word	0xffffffff


	//   ....[217]....
        /*0708*/ 	.word	0xffffffff


	//   ....[218]....
        /*070c*/ 	.word	0xffffffff


	//   ....[219]....
        /*0710*/ 	.word	0xffffffff


	//   ....[220]....
        /*0714*/ 	.word	0xffffffff


	//   ....[221]....
        /*0718*/ 	.word	0xffffffff


	//   ....[222]....
        /*071c*/ 	.word	0xffffffff


	//   ....[223]....
        /*0720*/ 	.word	0xffffffff


	//   ....[224]....
        /*0724*/ 	.word	0xffffffff


	//   ....[225]....
        /*0728*/ 	.word	0xffffffff


	//   ....[226]....
        /*072c*/ 	.word	0xffffffff


	//   ....[227]....
        /*0730*/ 	.word	0xffffffff


	//   ....[228]....
        /*0734*/ 	.word	0xffffffff


	//   ....[229]....
        /*0738*/ 	.word	0xffffffff


	//   ....[230]....
        /*073c*/ 	.word	0xffffffff


	//   ....[231]....
        /*0740*/ 	.word	0xffffffff


	//   ....[232]....
        /*0744*/ 	.word	0xffffffff


	//   ....[233]....
        /*0748*/ 	.word	0xffffffff


	//   ....[234]....
        /*074c*/ 	.word	0xffffffff


	//   ....[235]....
        /*0750*/ 	.word	0xffffffff


	//   ....[236]....
        /*0754*/ 	.word	0xffffffff


	//   ....[237]....
        /*0758*/ 	.word	0xffffffff


	//   ....[238]....
        /*075c*/ 	.word	0xffffffff


	//   ....[239]....
        /*0760*/ 	.word	0xffffffff


	//   ....[240]....
        /*0764*/ 	.word	0xffffffff


	//   ....[241]....
        /*0768*/ 	.word	0xffffffff


	//   ....[242]....
        /*076c*/ 	.word	0xffffffff


	//   ....[243]....
        /*0770*/ 	.word	0xffffffff


	//   ....[244]....
        /*0774*/ 	.word	0xffffffff


	//   ....[245]....
        /*0778*/ 	.word	0xffffffff


	//   ....[246]....
        /*077c*/ 	.word	0xffffffff


	//   ....[247]....
        /*0780*/ 	.word	0xffffffff


	//   ....[248]....
        /*0784*/ 	.word	0xffffffff


	//   ....[249]....
        /*0788*/ 	.word	0xffffffff


	//   ....[250]....
        /*078c*/ 	.word	0xffffffff


	//   ....[251]....
        /*0790*/ 	.word	0xffffffff


	//   ....[252]....
        /*0794*/ 	.word	0xffffffff


	//   ....[253]....
        /*0798*/ 	.word	0xffffffff


	//   ....[254]....
        /*079c*/ 	.word	0xffffffff


	//   ....[255]....
        /*07a0*/ 	.word	0xffffffff


	//   ....[0]....
        /*07a4*/ 	.word	0xffffffff


	//   ....[1]....
        /*07a8*/ 	.word	0xffffffff


	//   ....[2]....
        /*07ac*/ 	.word	0xffffffff


	//   ....[3]....
        /*07b0*/ 	.word	0xffffffff


	//   ....[4]....
        /*07b4*/ 	.word	0xffffffff


	//   ....[5]....
        /*07b8*/ 	.word	0xffffffff


	//   ....[6]....
        /*07bc*/ 	.word	0xffffffff


	//   ....[7]....
        /*07c0*/ 	.word	0xffffffff


	//   ....[8]....
        /*07c4*/ 	.word	0xffffffff


	//   ....[9]....
        /*07c8*/ 	.word	0xffffffff


	//   ....[10]....
        /*07cc*/ 	.word	0xffffffff


	//   ....[11]....
        /*07d0*/ 	.word	0xffffffff


	//   ....[12]....
        /*07d4*/ 	.word	0xffffffff


	//   ....[13]....
        /*07d8*/ 	.word	0xffffffff


	//   ....[14]....
        /*07dc*/ 	.word	0xffffffff


	//   ....[15]....
        /*07e0*/ 	.word	0xffffffff


	//   ....[16]....
        /*07e4*/ 	.word	0xffffffff


	//   ....[17]....
        /*07e8*/ 	.word	0xffffffff


	//   ....[18]....
        /*07ec*/ 	.word	0xffffffff


	//   ....[19]....
        /*07f0*/ 	.word	0xffffffff


	//   ....[20]....
        /*07f4*/ 	.word	0xffffffff


	//   ....[21]....
        /*07f8*/ 	.word	0xffffffff


	//   ....[22]....
        /*07fc*/ 	.word	0xffffffff


	//   ....[23]....
        /*0800*/ 	.word	0xffffffff


	//   ....[24]....
        /*0804*/ 	.word	0xffffffff


	//   ....[25]....
        /*0808*/ 	.word	0xffffffff


	//   ....[26]....
        /*080c*/ 	.word	0xffffffff


	//   ....[27]....
        /*0810*/ 	.word	0xffffffff


	//   ....[28]....
        /*0814*/ 	.word	0xffffffff


	//   ....[29]....
        /*0818*/ 	.word	0xffffffff


	//   ....[30]....
        /*081c*/ 	.word	0xffffffff


	//   ....[31]....
        /*0820*/ 	.word	0xffffffff


	//   ....[32]....
        /*0824*/ 	.word	0xffffffff


	//   ....[33]....
        /*0828*/ 	.word	0xffffffff


	//   ....[34]....
        /*082c*/ 	.word	0xffffffff


	//   ....[35]....
        /*0830*/ 	.word	0xffffffff


	//   ....[36]....
        /*0834*/ 	.word	0xffffffff


	//   ....[37]....
        /*0838*/ 	.word	0xffffffff


	//   ....[38]....
        /*083c*/ 	.word	0xffffffff


	//   ....[39]....
        /*0840*/ 	.word	0xffffffff


	//   ....[40]....
        /*0844*/ 	.word	0xffffffff


	//   ....[41]....
        /*0848*/ 	.word	0xffffffff


	//   ....[42]....
        /*084c*/ 	.word	0xffffffff


	//   ....[43]....
        /*0850*/ 	.word	0xffffffff


	//   ....[44]....
        /*0854*/ 	.word	0xffffffff


	//   ....[45]....
        /*0858*/ 	.word	0xffffffff


	//   ....[46]....
        /*085c*/ 	.word	0xffffffff


	//   ....[47]....
        /*0860*/ 	.word	0xffffffff


	//   ....[48]....
        /*0864*/ 	.word	0xffffffff


	//   ....[49]....
        /*0868*/ 	.word	0xffffffff


	//   ....[50]....
        /*086c*/ 	.word	0xffffffff


	//   ....[51]....
        /*0870*/ 	.word	0xffffffff


	//   ....[52]....
        /*0874*/ 	.word	0xffffffff


	//   ....[53]....
        /*0878*/ 	.word	0xffffffff


	//   ....[54]....
        /*087c*/ 	.word	0xffffffff


	//   ....[55]....
        /*0880*/ 	.word	0xffffffff


	//   ....[56]....
        /*0884*/ 	.word	0xffffffff


	//   ....[57]....
        /*0888*/ 	.word	0xffffffff


	//   ....[58]....
        /*088c*/ 	.word	0xffffffff


	//   ....[59]....
        /*0890*/ 	.word	0xffffffff


	//   ....[60]....
        /*0894*/ 	.word	0xffffffff


	//   ....[61]....
        /*0898*/ 	.word	0xffffffff


	//   ....[62]....
        /*089c*/ 	.word	0xffffffff


	//   ....[63]....
        /*08a0*/ 	.word	0xffffffff


	//   ....[64]....
        /*08a4*/ 	.word	0xffffffff


	//   ....[65]....
        /*08a8*/ 	.word	0xffffffff


	//   ....[66]....
        /*08ac*/ 	.word	0xffffffff


	//   ....[67]....
        /*08b0*/ 	.word	0xffffffff


	//   ....[68]....
        /*08b4*/ 	.word	0xffffffff


	//   ....[69]....
        /*08b8*/ 	.word	0xffffffff


	//   ....[70]....
        /*08bc*/ 	.word	0xffffffff


	//   ....[71]....
        /*08c0*/ 	.word	0xffffffff


	//   ....[72]....
        /*08c4*/ 	.word	0xffffffff


	//   ....[73]....
        /*08c8*/ 	.word	0xffffffff


	//   ....[74]....
        /*08cc*/ 	.word	0xffffffff


	//   ....[75]....
        /*08d0*/ 	.word	0xffffffff


	//   ....[76]....
        /*08d4*/ 	.word	0xffffffff


	//   ....[77]....
        /*08d8*/ 	.word	0xffffffff


	//   ....[78]....
        /*08dc*/ 	.word	0xffffffff


	//   ....[79]....
        /*08e0*/ 	.word	0xffffffff


	//   ....[80]....
        /*08e4*/ 	.word	0xffffffff


	//   ....[81]....
        /*08e8*/ 	.word	0xffffffff


	//   ....[82]....
        /*08ec*/ 	.word	0xffffffff


	//   ....[83]....
        /*08f0*/ 	.word	0xffffffff


	//   ....[84]....
        /*08f4*/ 	.word	0xffffffff


	//   ....[85]....
        /*08f8*/ 	.word	0xffffffff


	//   ....[86]....
        /*08fc*/ 	.word	0xffffffff


	//   ....[87]....
        /*0900*/ 	.word	0xffffffff


	//   ....[88]....
        /*0904*/ 	.word	0xffffffff


	//   ....[89]....
        /*0908*/ 	.word	0xffffffff


	//   ....[90]....
        /*090c*/ 	.word	0xffffffff


	//   ....[91]....
        /*0910*/ 	.word	0xffffffff


	//   ....[92]....
        /*0914*/ 	.word	0xffffffff


	//   ....[93]....
        /*0918*/ 	.word	0xffffffff


	//   ....[94]....
        /*091c*/ 	.word	0xffffffff


	//   ....[95]....
        /*0920*/ 	.word	0xffffffff


	//   ....[96]....
        /*0924*/ 	.word	0xffffffff


	//   ....[97]....
        /*0928*/ 	.word	0xffffffff


	//   ....[98]....
        /*092c*/ 	.word	0xffffffff


	//   ....[99]....
        /*0930*/ 	.word	0xffffffff


	//   ....[100]....
        /*0934*/ 	.word	0xffffffff


	//   ....[101]....
        /*0938*/ 	.word	0xffffffff


	//   ....[102]....
        /*093c*/ 	.word	0xffffffff


	//   ....[103]....
        /*0940*/ 	.word	0xffffffff


	//   ....[104]....
        /*0944*/ 	.word	0xffffffff


	//   ....[105]....
        /*0948*/ 	.word	0xffffffff


	//   ....[106]....
        /*094c*/ 	.word	0xffffffff


	//   ....[107]....
        /*0950*/ 	.word	0xffffffff


	//   ....[108]....
        /*0954*/ 	.word	0xffffffff


	//   ....[109]....
        /*0958*/ 	.word	0xffffffff


	//   ....[110]....
        /*095c*/ 	.word	0xffffffff


	//   ....[111]....
        /*0960*/ 	.word	0xffffffff


	//   ....[112]....
        /*0964*/ 	.word	0xffffffff


	//   ....[113]....
        /*0968*/ 	.word	0xffffffff


	//   ....[114]....
        /*096c*/ 	.word	0xffffffff


	//   ....[115]....
        /*0970*/ 	.word	0xffffffff


	//   ....[116]....
        /*0974*/ 	.word	0xffffffff


	//   ....[117]....
        /*0978*/ 	.word	0xffffffff


	//   ....[118]....
        /*097c*/ 	.word	0xffffffff


	//   ....[119]....
        /*0980*/ 	.word	0xffffffff


	//   ....[120]....
        /*0984*/ 	.word	0xffffffff


	//   ....[121]....
        /*0988*/ 	.word	0xffffffff


	//   ....[122]....
        /*098c*/ 	.word	0xffffffff


	//   ....[123]....
        /*0990*/ 	.word	0xffffffff


	//   ....[124]....
        /*0994*/ 	.word	0xffffffff


	//   ....[125]....
        /*0998*/ 	.word	0xffffffff


	//   ....[126]....
        /*099c*/ 	.word	0xffffffff


	//   ....[127]....
        /*09a0*/ 	.word	0xffffffff


	//   ....[128]....
        /*09a4*/ 	.word	0xffffffff


	//   ....[129]....
        /*09a8*/ 	.word	0xffffffff


	//   ....[130]....
        /*09ac*/ 	.word	0xffffffff


	//   ....[131]....
        /*09b0*/ 	.word	0xffffffff


	//   ....[132]....
        /*09b4*/ 	.word	0xffffffff


	//   ....[133]....
        /*09b8*/ 	.word	0xffffffff


	//   ....[134]....
        /*09bc*/ 	.word	0xffffffff


	//   ....[135]....
        /*09c0*/ 	.word	0xffffffff


	//   ....[136]....
        /*09c4*/ 	.word	0xffffffff


	//   ....[137]....
        /*09c8*/ 	.word	0xffffffff


	//   ....[138]....
        /*09cc*/ 	.word	0xffffffff


	//   ....[139]....
        /*09d0*/ 	.word	0xffffffff


	//   ....[140]....
        /*09d4*/ 	.word	0xffffffff


	//   ....[141]....
        /*09d8*/ 	.word	0xffffffff


	//   ....[142]....
        /*09dc*/ 	.word	0xffffffff


	//   ....[143]....
        /*09e0*/ 	.word	0xffffffff


	//   ....[144]....
        /*09e4*/ 	.word	0xffffffff


	//   ....[145]....
        /*09e8*/ 	.word	0xffffffff


	//   ....[146]....
        /*09ec*/ 	.word	0xffffffff


	//   ....[147]....
        /*09f0*/ 	.word	0xffffffff


	//   ....[148]....
        /*09f4*/ 	.word	0xffffffff


	//   ....[149]....
        /*09f8*/ 	.word	0xffffffff


	//   ....[150]....
        /*09fc*/ 	.word	0xffffffff


	//   ....[151]....
        /*0a00*/ 	.word	0xffffffff


	//   ....[152]....
        /*0a04*/ 	.word	0xffffffff


	//   ....[153]....
        /*0a08*/ 	.word	0xffffffff


	//   ....[154]....
        /*0a0c*/ 	.word	0xffffffff


	//   ....[155]....
        /*0a10*/ 	.word	0xffffffff


	//   ....[156]....
        /*0a14*/ 	.word	0xffffffff


	//   ....[157]....
        /*0a18*/ 	.word	0xffffffff


	//   ....[158]....
        /*0a1c*/ 	.word	0xffffffff


	//   ....[159]....
        /*0a20*/ 	.word	0xffffffff


	//   ....[160]....
        /*0a24*/ 	.word	0xffffffff


	//   ....[161]....
        /*0a28*/ 	.word	0xffffffff


	//   ....[162]....
        /*0a2c*/ 	.word	0xffffffff


	//   ....[163]....
        /*0a30*/ 	.word	0xffffffff


	//   ....[164]....
        /*0a34*/ 	.word	0xffffffff


	//   ....[165]....
        /*0a38*/ 	.word	0xffffffff


	//   ....[166]....
        /*0a3c*/ 	.word	0xffffffff


	//   ....[167]....
        /*0a40*/ 	.word	0xffffffff


	//   ....[168]....
        /*0a44*/ 	.word	0xffffffff


	//   ....[169]....
        /*0a48*/ 	.word	0xffffffff


	//   ....[170]....
        /*0a4c*/ 	.word	0xffffffff


	//   ....[171]....
        /*0a50*/ 	.word	0xffffffff


	//   ....[172]....
        /*0a54*/ 	.word	0xffffffff


	//   ....[173]....
        /*0a58*/ 	.word	0xffffffff


	//   ....[174]....
        /*0a5c*/ 	.word	0xffffffff


	//   ....[175]....
        /*0a60*/ 	.word	0xffffffff


	//   ....[176]....
        /*0a64*/ 	.word	0xffffffff


	//   ....[177]....
        /*0a68*/ 	.word	0xffffffff


	//   ....[178]....
        /*0a6c*/ 	.word	0xffffffff


	//   ....[179]....
        /*0a70*/ 	.word	0xffffffff


	//   ....[180]....
        /*0a74*/ 	.word	0xffffffff


	//   ....[181]....
        /*0a78*/ 	.word	0xffffffff


	//   ....[182]....
        /*0a7c*/ 	.word	0xffffffff


	//   ....[183]....
        /*0a80*/ 	.word	0xffffffff


	//   ....[184]....
        /*0a84*/ 	.word	0xffffffff


	//   ....[185]....
        /*0a88*/ 	.word	0xffffffff


	//   ....[186]....
        /*0a8c*/ 	.word	0xffffffff


	//   ....[187]....
        /*0a90*/ 	.word	0xffffffff


	//   ....[188]....
        /*0a94*/ 	.word	0xffffffff


	//   ....[189]....
        /*0a98*/ 	.word	0xffffffff


	//   ....[190]....
        /*0a9c*/ 	.word	0xffffffff


	//   ....[191]....
        /*0aa0*/ 	.word	0xffffffff


	//   ....[192]....
        /*0aa4*/ 	.word	0xffffffff


	//   ....[193]....
        /*0aa8*/ 	.word	0xffffffff


	//   ....[194]....
        /*0aac*/ 	.word	0xffffffff


	//   ....[195]....
        /*0ab0*/ 	.word	0xffffffff


	//   ....[196]....
        /*0ab4*/ 	.word	0xffffffff


	//   ....[197]....
        /*0ab8*/ 	.word	0xffffffff


	//   ....[198]....
        /*0abc*/ 	.word	0xffffffff


	//   ....[199]....
        /*0ac0*/ 	.word	0xffffffff


	//   ....[200]....
        /*0ac4*/ 	.word	0xffffffff


	//   ....[201]....
        /*0ac8*/ 	.word	0xffffffff


	//   ....[202]....
        /*0acc*/ 	.word	0xffffffff


	//   ....[203]....
        /*0ad0*/ 	.word	0xffffffff


	//   ....[204]....
        /*0ad4*/ 	.word	0xffffffff


	//   ....[205]....
        /*0ad8*/ 	.word	0xffffffff


	//   ....[206]....
        /*0adc*/ 	.word	0xffffffff


	//   ....[207]....
        /*0ae0*/ 	.word	0xffffffff


	//   ....[208]....
        /*0ae4*/ 	.word	0xffffffff


	//   ....[209]....
        /*0ae8*/ 	.word	0xffffffff


	//   ....[210]....
        /*0aec*/ 	.word	0xffffffff


	//   ....[211]....
        /*0af0*/ 	.word	0xffffffff


	//   ....[212]....
        /*0af4*/ 	.word	0xffffffff


	//   ....[213]....
        /*0af8*/ 	.word	0xffffffff


	//   ....[214]....
        /*0afc*/ 	.word	0xffffffff


	//   ....[215]....
        /*0b00*/ 	.word	0xffffffff


	//   ....[216]....
        /*0b04*/ 	.word	0xffffffff


	//   ....[217]....
        /*0b08*/ 	.word	0xffffffff


	//   ....[218]....
        /*0b0c*/ 	.word	0xffffffff


	//   ....[219]....
        /*0b10*/ 	.word	0xffffffff


	//   ....[220]....
        /*0b14*/ 	.word	0xffffffff


	//   ....[221]....
        /*0b18*/ 	.word	0xffffffff


	//   ....[222]....
        /*0b1c*/ 	.word	0xffffffff


	//   ....[223]....
        /*0b20*/ 	.word	0xffffffff


	//   ....[224]....
        /*0b24*/ 	.word	0xffffffff


	//   ....[225]....
        /*0b28*/ 	.word	0xffffffff


	//   ....[226]....
        /*0b2c*/ 	.word	0xffffffff


	//   ....[227]....
        /*0b30*/ 	.word	0xffffffff


	//   ....[228]....
        /*0b34*/ 	.word	0xffffffff


	//   ....[229]....
        /*0b38*/ 	.word	0xffffffff


	//   ....[230]....
        /*0b3c*/ 	.word	0xffffffff


	//   ....[231]....
        /*0b40*/ 	.word	0xffffffff


	//   ....[232]....
        /*0b44*/ 	.word	0xffffffff


	//   ....[233]....
        /*0b48*/ 	.word	0xffffffff


	//   ....[234]....
        /*0b4c*/ 	.word	0xffffffff


	//   ....[235]....
        /*0b50*/ 	.word	0xffffffff


	//   ....[236]....
        /*0b54*/ 	.word	0xffffffff


	//   ....[237]....
        /*0b58*/ 	.word	0xffffffff


	//   ....[238]....
        /*0b5c*/ 	.word	0xffffffff


	//   ....[239]....
        /*0b60*/ 	.word	0xffffffff


	//   ....[240]....
        /*0b64*/ 	.word	0xffffffff


	//   ....[241]....
        /*0b68*/ 	.word	0xffffffff


	//   ....[242]....
        /*0b6c*/ 	.word	0xffffffff


	//   ....[243]....
        /*0b70*/ 	.word	0xffffffff


	//   ....[244]....
        /*0b74*/ 	.word	0xffffffff


	//   ....[245]....
        /*0b78*/ 	.word	0xffffffff


	//   ....[246]....
        /*0b7c*/ 	.word	0xffffffff


	//   ....[247]....
        /*0b80*/ 	.word	0xffffffff


	//   ....[248]....
        /*0b84*/ 	.word	0xffffffff


	//   ....[249]....
        /*0b88*/ 	.word	0xffffffff


	//   ....[250]....
        /*0b8c*/ 	.word	0xffffffff


	//   ....[251]....
        /*0b90*/ 	.word	0xffffffff


	//   ....[252]....
        /*0b94*/ 	.word	0xffffffff


	//   ....[253]....
        /*0b98*/ 	.word	0xffffffff


	//   ....[254]....
        /*0b9c*/ 	.word	0xffffffff


	//   ....[255]....
        /*0ba0*/ 	.word	0xffffffff


	//   ....[0]....
        /*0ba4*/ 	.word	0xffffffff


	//   ....[1]....
        /*0ba8*/ 	.word	0xffffffff


	//   ....[2]....
        /*0bac*/ 	.word	0xffffffff


	//   ....[3]....
        /*0bb0*/ 	.word	0xffffffff


	//   ....[4]....
        /*0bb4*/ 	.word	0xffffffff


	//   ....[5]....
        /*0bb8*/ 	.word	0xffffffff


	//   ....[6]....
        /*0bbc*/ 	.word	0xffffffff


	//   ....[7]....
        /*0bc0*/ 	.word	0xffffffff


	//   ....[8]....
        /*0bc4*/ 	.word	0xffffffff


	//   ....[9]....
        /*0bc8*/ 	.word	0xffffffff


	//   ....[10]....
        /*0bcc*/ 	.word	0xffffffff


	//   ....[11]....
        /*0bd0*/ 	.word	0xffffffff


	//   ....[12]....
        /*0bd4*/ 	.word	0xffffffff


	//   ....[13]....
        /*0bd8*/ 	.word	0xffffffff


	//   ....[14]....
        /*0bdc*/ 	.word	0xffffffff


	//   ....[15]....
        /*0be0*/ 	.word	0xffffffff


	//   ....[16]....
        /*0be4*/ 	.word	0xffffffff


	//   ....[17]....
        /*0be8*/ 	.word	0xffffffff


	//   ....[18]....
        /*0bec*/ 	.word	0xffffffff


	//   ....[19]....
        /*0bf0*/ 	.word	0xffffffff


	//   ....[20]....
        /*0bf4*/ 	.word	0xffffffff


	//   ....[21]....
        /*0bf8*/ 	.word	0xffffffff


	//   ....[22]....
        /*0bfc*/ 	.word	0xffffffff


	//   ....[23]....
        /*0c00*/ 	.word	0xffffffff


	//   ....[24]....
        /*0c04*/ 	.word	0xffffffff


	//   ....[25]....
        /*0c08*/ 	.word	0xffffffff


	//   ....[26]....
        /*0c0c*/ 	.word	0xffffffff


	//   ....[27]....
        /*0c10*/ 	.word	0xffffffff


	//   ....[28]....
        /*0c14*/ 	.word	0xffffffff


	//   ....[29]....
        /*0c18*/ 	.word	0xffffffff


	//   ....[30]....
        /*0c1c*/ 	.word	0xffffffff


	//   ....[31]....
        /*0c20*/ 	.word	0xffffffff


	//   ....[32]....
        /*0c24*/ 	.word	0xffffffff


	//   ....[33]....
        /*0c28*/ 	.word	0xffffffff


	//   ....[34]....
        /*0c2c*/ 	.word	0xffffffff


	//   ....[35]....
        /*0c30*/ 	.word	0xffffffff


	//   ....[36]....
        /*0c34*/ 	.word	0xffffffff


	//   ....[37]....
        /*0c38*/ 	.word	0xffffffff


	//   ....[38]....
        /*0c3c*/ 	.word	0xffffffff


	//   ....[39]....
        /*0c40*/ 	.word	0xffffffff


	//   ....[40]....
        /*0c44*/ 	.word	0xffffffff


	//   ....[41]....
        /*0c48*/ 	.word	0xffffffff


	//   ....[42]....
        /*0c4c*/ 	.word	0xffffffff


	//   ....[43]....
        /*0c50*/ 	.word	0xffffffff


	//   ....[44]....
        /*0c54*/ 	.word	0xffffffff


	//   ....[45]....
        /*0c58*/ 	.word	0xffffffff


	//   ....[46]....
        /*0c5c*/ 	.word	0xffffffff


	//   ....[47]....
        /*0c60*/ 	.word	0xffffffff


	//   ....[48]....
        /*0c64*/ 	.word	0xffffffff


	//   ....[49]....
        /*0c68*/ 	.word	0xffffffff


	//   ....[50]....
        /*0c6c*/ 	.word	0xffffffff


	//   ....[51]....
        /*0c70*/ 	.word	0xffffffff


	//   ....[52]....
        /*0c74*/ 	.word	0xffffffff


	//   ....[53]....
        /*0c78*/ 	.word	0xffffffff


	//   ....[54]....
        /*0c7c*/ 	.word	0xffffffff


	//   ....[55]....
        /*0c80*/ 	.word	0xffffffff


	//   ....[56]....
        /*0c84*/ 	.word	0xffffffff


	//   ....[57]....
        /*0c88*/ 	.word	0xffffffff


	//   ....[58]....
        /*0c8c*/ 	.word	0xffffffff


	//   ....[59]....
        /*0c90*/ 	.word	0xffffffff


	//   ....[60]....
        /*0c94*/ 	.word	0xffffffff


	//   ....[61]....
        /*0c98*/ 	.word	0xffffffff


	//   ....[62]....
        /*0c9c*/ 	.word	0xffffffff


	//   ....[63]....
        /*0ca0*/ 	.word	0xffffffff


	//   ....[64]....
        /*0ca4*/ 	.word	0xffffffff


	//   ....[65]....
        /*0ca8*/ 	.word	0xffffffff


	//   ....[66]....
        /*0cac*/ 	.word	0xffffffff


	//   ....[67]....
        /*0cb0*/ 	.word	0xffffffff


	//   ....[68]....
        /*0cb4*/ 	.word	0xffffffff


	//   ....[69]....
        /*0cb8*/ 	.word	0xffffffff


	//   ....[70]....
        /*0cbc*/ 	.word	0xffffffff


	//   ....[71]....
        /*0cc0*/ 	.word	0xffffffff


	//   ....[72]....
        /*0cc4*/ 	.word	0xffffffff


	//   ....[73]....
        /*0cc8*/ 	.word	0xffffffff


	//   ....[74]....
        /*0ccc*/ 	.word	0xffffffff


	//   ....[75]....
        /*0cd0*/ 	.word	0xffffffff


	//   ....[76]....
        /*0cd4*/ 	.word	0xffffffff


	//   ....[77]....
        /*0cd8*/ 	.word	0xffffffff


	//   ....[78]....
        /*0cdc*/ 	.word	0xffffffff


	//   ....[79]....
        /*0ce0*/ 	.word	0xffffffff


	//   ....[80]....
        /*0ce4*/ 	.word	0xffffffff


	//   ....[81]....
        /*0ce8*/ 	.word	0xffffffff


	//   ....[82]....
        /*0cec*/ 	.word	0xffffffff


	//   ....[83]....
        /*0cf0*/ 	.word	0xffffffff


	//   ....[84]....
        /*0cf4*/ 	.word	0xffffffff


	//   ....[85]....
        /*0cf8*/ 	.word	0xffffffff


	//   ....[86]....
        /*0cfc*/ 	.word	0xffffffff


	//   ....[87]....
        /*0d00*/ 	.word	0xffffffff


	//   ....[88]....
        /*0d04*/ 	.word	0xffffffff


	//   ....[89]....
        /*0d08*/ 	.word	0xffffffff


	//   ....[90]....
        /*0d0c*/ 	.word	0xffffffff


	//   ....[91]....
        /*0d10*/ 	.word	0xffffffff


	//   ....[92]....
        /*0d14*/ 	.word	0xffffffff


	//   ....[93]....
        /*0d18*/ 	.word	0xffffffff


	//   ....[94]....
        /*0d1c*/ 	.word	0xffffffff


	//   ....[95]....
        /*0d20*/ 	.word	0xffffffff


	//   ....[96]....
        /*0d24*/ 	.word	0xffffffff


	//   ....[97]....
        /*0d28*/ 	.word	0xffffffff


	//   ....[98]....
        /*0d2c*/ 	.word	0xffffffff


	//   ....[99]....
        /*0d30*/ 	.word	0xffffffff


	//   ....[100]....
        /*0d34*/ 	.word	0xffffffff


	//   ....[101]....
        /*0d38*/ 	.word	0xffffffff


	//   ....[102]....
        /*0d3c*/ 	.word	0xffffffff


	//   ....[103]....
        /*0d40*/ 	.word	0xffffffff


	//   ....[104]....
        /*0d44*/ 	.word	0xffffffff


	//   ....[105]....
        /*0d48*/ 	.word	0xffffffff


	//   ....[106]....
        /*0d4c*/ 	.word	0xffffffff


	//   ....[107]....
        /*0d50*/ 	.word	0xffffffff


	//   ....[108]....
        /*0d54*/ 	.word	0xffffffff


	//   ....[109]....
        /*0d58*/ 	.word	0xffffffff


	//   ....[110]....
        /*0d5c*/ 	.word	0xffffffff


	//   ....[111]....
        /*0d60*/ 	.word	0xffffffff


	//   ....[112]....
        /*0d64*/ 	.word	0xffffffff


	//   ....[113]....
        /*0d68*/ 	.word	0xffffffff


	//   ....[114]....
        /*0d6c*/ 	.word	0xffffffff


	//   ....[115]....
        /*0d70*/ 	.word	0xffffffff


	//   ....[116]....
        /*0d74*/ 	.word	0xffffffff


	//   ....[117]....
        /*0d78*/ 	.word	0xffffffff


	//   ....[118]....
        /*0d7c*/ 	.word	0xffffffff


	//   ....[119]....
        /*0d80*/ 	.word	0xffffffff


	//   ....[120]....
        /*0d84*/ 	.word	0xffffffff


	//   ....[121]....
        /*0d88*/ 	.word	0xffffffff


	//   ....[122]....
        /*0d8c*/ 	.word	0xffffffff


	//   ....[123]....
        /*0d90*/ 	.word	0xffffffff


	//   ....[124]....
        /*0d94*/ 	.word	0xffffffff


	//   ....[125]....
        /*0d98*/ 	.word	0xffffffff


	//   ....[126]....
        /*0d9c*/ 	.word	0xffffffff


	//   ....[127]....
        /*0da0*/ 	.word	0xffffffff


	//   ....[128]....
        /*0da4*/ 	.word	0xffffffff


	//   ....[129]....
        /*0da8*/ 	.word	0xffffffff


	//   ....[130]....
        /*0dac*/ 	.word	0xffffffff


	//   ....[131]....
        /*0db0*/ 	.word	0xffffffff


	//   ....[132]....
        /*0db4*/ 	.word	0xffffffff


	//   ....[133]....
        /*0db8*/ 	.word	0xffffffff


	//   ....[134]....
        /*0dbc*/ 	.word	0xffffffff


	//   ....[135]....
        /*0dc0*/ 	.word	0xffffffff


	//   ....[136]....
        /*0dc4*/ 	.word	0xffffffff


	//   ....[137]....
        /*0dc8*/ 	.word	0xffffffff


	//   ....[138]....
        /*0dcc*/ 	.word	0xffffffff


	//   ....[139]....
        /*0dd0*/ 	.word	0xffffffff


	//   ....[140]....
        /*0dd4*/ 	.word	0xffffffff


	//   ....[141]....
        /*0dd8*/ 	.word	0xffffffff


	//   ....[142]....
        /*0ddc*/ 	.word	0xffffffff


	//   ....[143]....
        /*0de0*/ 	.word	0xffffffff


	//   ....[144]....
        /*0de4*/ 	.word	0xffffffff


	//   ....[145]....
        /*0de8*/ 	.word	0xffffffff


	//   ....[146]....
        /*0dec*/ 	.word	0xffffffff


	//   ....[147]....
        /*0df0*/ 	.word	0xffffffff


	//   ....[148]....
        /*0df4*/ 	.word	0xffffffff


	//   ....[149]....
        /*0df8*/ 	.word	0xffffffff


	//   ....[150]....
        /*0dfc*/ 	.word	0xffffffff


	//   ....[151]....
        /*0e00*/ 	.word	0xffffffff


	//   ....[152]....
        /*0e04*/ 	.word	0xffffffff


	//   ....[153]....
        /*0e08*/ 	.word	0xffffffff


	//   ....[154]....
        /*0e0c*/ 	.word	0xffffffff


	//   ....[155]....
        /*0e10*/ 	.word	0xffffffff


	//   ....[156]....
        /*0e14*/ 	.word	0xffffffff


	//   ....[157]....
        /*0e18*/ 	.word	0xffffffff


	//   ....[158]....
        /*0e1c*/ 	.word	0xffffffff


	//   ....[159]....
        /*0e20*/ 	.word	0xffffffff


	//   ....[160]....
        /*0e24*/ 	.word	0xffffffff


	//   ....[161]....
        /*0e28*/ 	.word	0xffffffff


	//   ....[162]....
        /*0e2c*/ 	.word	0xffffffff


	//   ....[163]....
        /*0e30*/ 	.word	0xffffffff


	//   ....[164]....
        /*0e34*/ 	.word	0xffffffff


	//   ....[165]....
        /*0e38*/ 	.word	0xffffffff


	//   ....[166]....
        /*0e3c*/ 	.word	0xffffffff


	//   ....[167]....
        /*0e40*/ 	.word	0xffffffff


	//   ....[168]....
        /*0e44*/ 	.word	0xffffffff


	//   ....[169]....
        /*0e48*/ 	.word	0xffffffff


	//   ....[170]....
        /*0e4c*/ 	.word	0xffffffff


	//   ....[171]....
        /*0e50*/ 	.word	0xffffffff


	//   ....[172]....
        /*0e54*/ 	.word	0xffffffff


	//   ....[173]....
        /*0e58*/ 	.word	0xffffffff


	//   ....[174]....
        /*0e5c*/ 	.word	0xffffffff


	//   ....[175]....
        /*0e60*/ 	.word	0xffffffff


	//   ....[176]....
        /*0e64*/ 	.word	0xffffffff


	//   ....[177]....
        /*0e68*/ 	.word	0xffffffff


	//   ....[178]....
        /*0e6c*/ 	.word	0xffffffff


	//   ....[179]....
        /*0e70*/ 	.word	0xffffffff


	//   ....[180]....
        /*0e74*/ 	.word	0xffffffff


	//   ....[181]....
        /*0e78*/ 	.word	0xffffffff


	//   ....[182]....
        /*0e7c*/ 	.word	0xffffffff


	//   ....[183]....
        /*0e80*/ 	.word	0xffffffff


	//   ....[184]....
        /*0e84*/ 	.word	0xffffffff


	//   ....[185]....
        /*0e88*/ 	.word	0xffffffff


	//   ....[186]....
        /*0e8c*/ 	.word	0xffffffff


	//   ....[187]....
        /*0e90*/ 	.word	0xffffffff


	//   ....[188]....
        /*0e94*/ 	.word	0xffffffff


	//   ....[189]....
        /*0e98*/ 	.word	0xffffffff


	//   ....[190]....
        /*0e9c*/ 	.word	0xffffffff


	//   ....[191]....
        /*0ea0*/ 	.word	0xffffffff


	//   ....[192]....
        /*0ea4*/ 	.word	0xffffffff


	//   ....[193]....
        /*0ea8*/ 	.word	0xffffffff


	//   ....[194]....
        /*0eac*/ 	.word	0xffffffff


	//   ....[195]....
        /*0eb0*/ 	.word	0xffffffff


	//   ....[196]....
        /*0eb4*/ 	.word	0xffffffff


	//   ....[197]....
        /*0eb8*/ 	.word	0xffffffff


	//   ....[198]....
        /*0ebc*/ 	.word	0xffffffff


	//   ....[199]....
        /*0ec0*/ 	.word	0xffffffff


	//   ....[200]....
        /*0ec4*/ 	.word	0xffffffff


	//   ....[201]....
        /*0ec8*/ 	.word	0xffffffff


	//   ....[202]....
        /*0ecc*/ 	.word	0xffffffff


	//   ....[203]....
        /*0ed0*/ 	.word	0xffffffff


	//   ....[204]....
        /*0ed4*/ 	.word	0xffffffff


	//   ....[205]....
        /*0ed8*/ 	.word	0xffffffff


	//   ....[206]....
        /*0edc*/ 	.word	0xffffffff


	//   ....[207]....
        /*0ee0*/ 	.word	0xffffffff


	//   ....[208]....
        /*0ee4*/ 	.word	0xffffffff


	//   ....[209]....
        /*0ee8*/ 	.word	0xffffffff


	//   ....[210]....
        /*0eec*/ 	.word	0xffffffff


	//   ....[211]....
        /*0ef0*/ 	.word	0xffffffff


	//   ....[212]....
        /*0ef4*/ 	.word	0xffffffff


	//   ....[213]....
        /*0ef8*/ 	.word	0xffffffff


	//   ....[214]....
        /*0efc*/ 	.word	0xffffffff


	//   ....[215]....
        /*0f00*/ 	.word	0xffffffff


	//   ....[216]....
        /*0f04*/ 	.word	0xffffffff


	//   ....[217]....
        /*0f08*/ 	.word	0xffffffff


	//   ....[218]....
        /*0f0c*/ 	.word	0xffffffff


	//   ....[219]....
        /*0f10*/ 	.word	0xffffffff


	//   ....[220]....
        /*0f14*/ 	.word	0xffffffff


	//   ....[221]....
        /*0f18*/ 	.word	0xffffffff


	//   ....[222]....
        /*0f1c*/ 	.word	0xffffffff


	//   ....[223]....
        /*0f20*/ 	.word	0xffffffff


	//   ....[224]....
        /*0f24*/ 	.word	0xffffffff


	//   ....[225]....
        /*0f28*/ 	.word	0xffffffff


	//   ....[226]....
        /*0f2c*/ 	.word	0xffffffff


	//   ....[227]....
        /*0f30*/ 	.word	0xffffffff


	//   ....[228]....
        /*0f34*/ 	.word	0xffffffff


	//   ....[229]....
        /*0f38*/ 	.word	0xffffffff


	//   ....[230]....
        /*0f3c*/ 	.word	0xffffffff


	//   ....[231]....
        /*0f40*/ 	.word	0xffffffff


	//   ....[232]....
        /*0f44*/ 	.word	0xffffffff


	//   ....[233]....
        /*0f48*/ 	.word	0xffffffff


	//   ....[234]....
        /*0f4c*/ 	.word	0xffffffff


	//   ....[235]....
        /*0f50*/ 	.word	0xffffffff


	//   ....[236]....
        /*0f54*/ 	.word	0xffffffff


	//   ....[237]....
        /*0f58*/ 	.word	0xffffffff


	//   ....[238]....
        /*0f5c*/ 	.word	0xffffffff


	//   ....[239]....
        /*0f60*/ 	.word	0xffffffff


	//   ....[240]....
        /*0f64*/ 	.word	0xffffffff


	//   ....[241]....
        /*0f68*/ 	.word	0xffffffff


	//   ....[242]....
        /*0f6c*/ 	.word	0xffffffff


	//   ....[243]....
        /*0f70*/ 	.word	0xffffffff


	//   ....[244]....
        /*0f74*/ 	.word	0xffffffff


	//   ....[245]....
        /*0f78*/ 	.word	0xffffffff


	//   ....[246]....
        /*0f7c*/ 	.word	0xffffffff


	//   ....[247]....
        /*0f80*/ 	.word	0xffffffff


	//   ....[248]....
        /*0f84*/ 	.word	0xffffffff


	//   ....[249]....
        /*0f88*/ 	.word	0xffffffff


	//   ....[250]....
        /*0f8c*/ 	.word	0xffffffff


	//   ....[251]....
        /*0f90*/ 	.word	0xffffffff


	//   ....[252]....
        /*0f94*/ 	.word	0xffffffff


	//   ....[253]....
        /*0f98*/ 	.word	0xffffffff


	//   ....[254]....
        /*0f9c*/ 	.word	0xffffffff


	//   ....[255]....
        /*0fa0*/ 	.word	0xffffffff


	//   ....[0]....
        /*0fa4*/ 	.word	0xffffffff


	//   ....[1]....
        /*0fa8*/ 	.word	0xffffffff


	//   ....[2]....
        /*0fac*/ 	.word	0xffffffff


	//   ....[3]....
        /*0fb0*/ 	.word	0xffffffff


	//   ....[4]....
        /*0fb4*/ 	.word	0xffffffff


	//   ....[5]....
        /*0fb8*/ 	.word	0xffffffff


	//   ....[6]....
        /*0fbc*/ 	.word	0xffffffff


	//   ....[7]....
        /*0fc0*/ 	.word	0xffffffff


	//   ....[8]....
        /*0fc4*/ 	.word	0xffffffff


	//   ....[9]....
        /*0fc8*/ 	.word	0xffffffff


	//   ....[10]....
        /*0fcc*/ 	.word	0xffffffff


	//   ....[11]....
        /*0fd0*/ 	.word	0xffffffff


	//   ....[12]....
        /*0fd4*/ 	.word	0xffffffff


	//   ....[13]....
        /*0fd8*/ 	.word	0xffffffff


	//   ....[14]....
        /*0fdc*/ 	.word	0xffffffff


	//   ....[15]....
        /*0fe0*/ 	.word	0xffffffff


	//   ....[16]....
        /*0fe4*/ 	.word	0xffffffff


	//   ....[17]....
        /*0fe8*/ 	.word	0xffffffff


	//   ....[18]....
        /*0fec*/ 	.word	0xffffffff


	//   ....[19]....
        /*0ff0*/ 	.word	0xffffffff


	//   ....[20]....
        /*0ff4*/ 	.word	0xffffffff


	//   ....[21]....
        /*0ff8*/ 	.word	0xffffffff


	//   ....[22]....
        /*0ffc*/ 	.word	0xffffffff


	//   ....[23]....
        /*1000*/ 	.word	0xffffffff


	//   ....[24]....
        /*1004*/ 	.word	0xffffffff


	//   ....[25]....
        /*1008*/ 	.word	0xffffffff


	//   ....[26]....
        /*100c*/ 	.word	0xffffffff


	//   ....[27]....
        /*1010*/ 	.word	0xffffffff


	//   ....[28]....
        /*1014*/ 	.word	0xffffffff


	//   ....[29]....
        /*1018*/ 	.word	0xffffffff


	//   ....[30]....
        /*101c*/ 	.word	0xffffffff


	//   ....[31]....
        /*1020*/ 	.word	0xffffffff


	//   ....[32]....
        /*1024*/ 	.word	0xffffffff


	//   ....[33]....
        /*1028*/ 	.word	0xffffffff


	//   ....[34]....
        /*102c*/ 	.word	0xffffffff


	//   ....[35]....
        /*1030*/ 	.word	0xffffffff


	//   ....[36]....
        /*1034*/ 	.word	0xffffffff


	//   ....[37]....
        /*1038*/ 	.word	0xffffffff


	//   ....[38]....
        /*103c*/ 	.word	0xffffffff


	//   ....[39]....
        /*1040*/ 	.word	0xffffffff


	//   ....[40]....
        /*1044*/ 	.word	0xffffffff


	//   ....[41]....
        /*1048*/ 	.word	0xffffffff


	//   ....[42]....
        /*104c*/ 	.word	0xffffffff


	//   ....[43]....
        /*1050*/ 	.word	0xffffffff


	//   ....[44]....
        /*1054*/ 	.word	0xffffffff


	//   ....[45]....
        /*1058*/ 	.word	0xffffffff


	//   ....[46]....
        /*105c*/ 	.word	0xffffffff


	//   ....[47]....
        /*1060*/ 	.word	0xffffffff


	//   ....[48]....
        /*1064*/ 	.word	0xffffffff


	//   ....[49]....
        /*1068*/ 	.word	0xffffffff


	//   ....[50]....
        /*106c*/ 	.word	0xffffffff


	//   ....[51]....
        /*1070*/ 	.word	0xffffffff


	//   ....[52]....
        /*1074*/ 	.word	0xffffffff


	//   ....[53]....
        /*1078*/ 	.word	0xffffffff


	//   ....[54]....
        /*107c*/ 	.word	0xffffffff


	//   ....[55]....
        /*1080*/ 	.word	0xffffffff


	//   ....[56]....
        /*1084*/ 	.word	0xffffffff


	//   ....[57]....
        /*1088*/ 	.word	0xffffffff


	//   ....[58]....
        /*108c*/ 	.word	0xffffffff


	//   ....[59]....
        /*1090*/ 	.word	0xffffffff


	//   ....[60]....
        /*1094*/ 	.word	0xffffffff


	//   ....[61]....
        /*1098*/ 	.word	0xffffffff


	//   ....[62]....
        /*109c*/ 	.word	0xffffffff


	//   ....[63]....
        /*10a0*/ 	.word	0xffffffff


	//   ....[64]....
        /*10a4*/ 	.word	0xffffffff


	//   ....[65]....
        /*10a8*/ 	.word	0xffffffff


	//   ....[66]....
        /*10ac*/ 	.word	0xffffffff


	//   ....[67]....
        /*10b0*/ 	.word	0xffffffff


	//   ....[68]....
        /*10b4*/ 	.word	0xffffffff


	//   ....[69]....
        /*10b8*/ 	.word	0xffffffff


	//   ....[70]....
        /*10bc*/ 	.word	0xffffffff


	//   ....[71]....
        /*10c0*/ 	.word	0xffffffff


	//   ....[72]....
        /*10c4*/ 	.word	0xffffffff


	//   ....[73]....
        /*10c8*/ 	.word	0xffffffff


	//   ....[74]....
        /*10cc*/ 	.word	0xffffffff


	//   ....[75]....
        /*10d0*/ 	.word	0xffffffff


	//   ....[76]....
        /*10d4*/ 	.word	0xffffffff


	//   ....[77]....
        /*10d8*/ 	.word	0xffffffff


	//   ....[78]....
        /*10dc*/ 	.word	0xffffffff


	//   ....[79]....
        /*10e0*/ 	.word	0xffffffff


	//   ....[80]....
        /*10e4*/ 	.word	0xffffffff


	//   ....[81]....
        /*10e8*/ 	.word	0xffffffff


	//   ....[82]....
        /*10ec*/ 	.word	0xffffffff


	//   ....[83]....
        /*10f0*/ 	.word	0xffffffff


	//   ....[84]....
        /*10f4*/ 	.word	0xffffffff


	//   ....[85]....
        /*10f8*/ 	.word	0xffffffff


	//   ....[86]....
        /*10fc*/ 	.word	0xffffffff


	//   ....[87]....
        /*1100*/ 	.word	0xffffffff


	//   ....[88]....
        /*1104*/ 	.word	0xffffffff


	//   ....[89]....
        /*1108*/ 	.word	0xffffffff


	//   ....[90]....
        /*110c*/ 	.word	0xffffffff


	//   ....[91]....
        /*1110*/ 	.word	0xffffffff


	//   ....[92]....
        /*1114*/ 	.word	0xffffffff


	//   ....[93]....
        /*1118*/ 	.word	0xffffffff


	//   ....[94]....
        /*111c*/ 	.word	0xffffffff


	//   ....[95]....
        /*1120*/ 	.word	0xffffffff


	//   ....[96]....
        /*1124*/ 	.word	0xffffffff


	//   ....[97]....
        /*1128*/ 	.word	0xffffffff


	//   ....[98]....
        /*112c*/ 	.word	0xffffffff


	//   ....[99]....
        /*1130*/ 	.word	0xffffffff


	//   ....[100]....
        /*1134*/ 	.word	0xffffffff


	//   ....[101]....
        /*1138*/ 	.word	0xffffffff


	//   ....[102]....
        /*113c*/ 	.word	0xffffffff


	//   ....[103]....
        /*1140*/ 	.word	0xffffffff


	//   ....[104]....
        /*1144*/ 	.word	0xffffffff


	//   ....[105]....
        /*1148*/ 	.word	0xffffffff


	//   ....[106]....
        /*114c*/ 	.word	0xffffffff


	//   ....[107]....
        /*1150*/ 	.word	0xffffffff


	//   ....[108]....
        /*1154*/ 	.word	0xffffffff


	//   ....[109]....
        /*1158*/ 	.word	0xffffffff


	//   ....[110]....
        /*115c*/ 	.word	0xffffffff


	//   ....[111]....
        /*1160*/ 	.word	0xffffffff


	//   ....[112]....
        /*1164*/ 	.word	0xffffffff


	//   ....[113]....
        /*1168*/ 	.word	0xffffffff


	//   ....[114]....
        /*116c*/ 	.word	0xffffffff


	//   ....[115]....
        /*1170*/ 	.word	0xffffffff


	//   ....[116]....
        /*1174*/ 	.word	0xffffffff


	//   ....[117]....
        /*1178*/ 	.word	0xffffffff


	//   ....[118]....
        /*117c*/ 	.word	0xffffffff


	//   ....[119]....
        /*1180*/ 	.word	0xffffffff


	//   ....[120]....
        /*1184*/ 	.word	0xffffffff


	//   ....[121]....
        /*1188*/ 	.word	0xffffffff


	//   ....[122]....
        /*118c*/ 	.word	0xffffffff


	//   ....[123]....
        /*1190*/ 	.word	0xffffffff


	//   ....[124]....
        /*1194*/ 	.word	0xffffffff


	//   ....[125]....
        /*1198*/ 	.word	0xffffffff


	//   ....[126]....
        /*119c*/ 	.word	0xffffffff


	//   ....[127]....
        /*11a0*/ 	.word	0xffffffff


	//   ....[128]....
        /*11a4*/ 	.word	0xffffffff


	//   ....[129]....
        /*11a8*/ 	.word	0xffffffff


	//   ....[130]....
        /*11ac*/ 	.word	0xffffffff


	//   ....[131]....
        /*11b0*/ 	.word	0xffffffff


	//   ....[132]....
        /*11b4*/ 	.word	0xffffffff


	//   ....[133]....
        /*11b8*/ 	.word	0xffffffff


	//   ....[134]....
        /*11bc*/ 	.word	0xffffffff


	//   ....[135]....
        /*11c0*/ 	.word	0xffffffff


	//   ....[136]....
        /*11c4*/ 	.word	0xffffffff


	//   ....[137]....
        /*11c8*/ 	.word	0xffffffff


	//   ....[138]....
        /*11cc*/ 	.word	0xffffffff


	//   ....[139]....
        /*11d0*/ 	.word	0xffffffff


	//   ....[140]....
        /*11d4*/ 	.word	0xffffffff


	//   ....[141]....
        /*11d8*/ 	.word	0xffffffff


	//   ....[142]....
        /*11dc*/ 	.word	0xffffffff


	//   ....[143]....
        /*11e0*/ 	.word	0xffffffff


	//   ....[144]....
        /*11e4*/ 	.word	0xffffffff


	//   ....[145]....
        /*11e8*/ 	.word	0xffffffff


	//   ....[146]....
        /*11ec*/ 	.word	0xffffffff


	//   ....[147]....
        /*11f0*/ 	.word	0xffffffff


	//   ....[148]....
        /*11f4*/ 	.word	0xffffffff


	//   ....[149]....
        /*11f8*/ 	.word	0xffffffff


	//   ....[150]....
        /*11fc*/ 	.word	0xffffffff


	//   ....[151]....
        /*1200*/ 	.word	0xffffffff


	//   ....[152]....
        /*1204*/ 	.word	0xffffffff


	//   ....[153]....
        /*1208*/ 	.word	0xffffffff


	//   ....[154]....
        /*120c*/ 	.word	0xffffffff


	//   ....[155]....
        /*1210*/ 	.word	0xffffffff


	//   ....[156]....
        /*1214*/ 	.word	0xffffffff


	//   ....[157]....
        /*1218*/ 	.word	0xffffffff


	//   ....[158]....
        /*121c*/ 	.word	0xffffffff


	//   ....[159]....
        /*1220*/ 	.word	0xffffffff


	//   ....[160]....
        /*1224*/ 	.word	0xffffffff


	//   ....[161]....
        /*1228*/ 	.word	0xffffffff


	//   ....[162]....
        /*122c*/ 	.word	0xffffffff


	//   ....[163]....
        /*1230*/ 	.word	0xffffffff


	//   ....[164]....
        /*1234*/ 	.word	0xffffffff


	//   ....[165]....
        /*1238*/ 	.word	0xffffffff


	//   ....[166]....
        /*123c*/ 	.word	0xffffffff


	//   ....[167]....
        /*1240*/ 	.word	0xffffffff


	//   ....[168]....
        /*1244*/ 	.word	0xffffffff


	//   ....[169]....
        /*1248*/ 	.word	0xffffffff


	//   ....[170]....
        /*124c*/ 	.word	0xffffffff


	//   ....[171]....
        /*1250*/ 	.word	0xffffffff


	//   ....[172]....
        /*1254*/ 	.word	0xffffffff


	//   ....[173]....
        /*1258*/ 	.word	0xffffffff


	//   ....[174]....
        /*125c*/ 	.word	0xffffffff


	//   ....[175]....
        /*1260*/ 	.word	0xffffffff


	//   ....[176]....
        /*1264*/ 	.word	0xffffffff


	//   ....[177]....
        /*1268*/ 	.word	0xffffffff


	//   ....[178]....
        /*126c*/ 	.word	0xffffffff


	//   ....[179]....
        /*1270*/ 	.word	0xffffffff


	//   ....[180]....
        /*1274*/ 	.word	0xffffffff


	//   ....[181]....
        /*1278*/ 	.word	0xffffffff


	//   ....[182]....
        /*127c*/ 	.word	0xffffffff


	//   ....[183]....
        /*1280*/ 	.word	0xffffffff


	//   ....[184]....
        /*1284*/ 	.word	0xffffffff


	//   ....[185]....
        /*1288*/ 	.word	0xffffffff


	//   ....[186]....
        /*128c*/ 	.word	0xffffffff


	//   ....[187]....
        /*1290*/ 	.word	0xffffffff


	//   ....[188]....
        /*1294*/ 	.word	0xffffffff


	//   ....[189]....
        /*1298*/ 	.word	0xffffffff


	//   ....[190]....
        /*129c*/ 	.word	0xffffffff


	//   ....[191]....
        /*12a0*/ 	.word	0xffffffff


	//   ....[192]....
        /*12a4*/ 	.word	0xffffffff


	//   ....[193]....
        /*12a8*/ 	.word	0xffffffff


	//   ....[194]....
        /*12ac*/ 	.word	0xffffffff


	//   ....[195]....
        /*12b0*/ 	.word	0xffffffff


	//   ....[196]....
        /*12b4*/ 	.word	0xffffffff


	//   ....[197]....
        /*12b8*/ 	.word	0xffffffff


	//   ....[198]....
        /*12bc*/ 	.word	0xffffffff


	//   ....[199]....
        /*12c0*/ 	.word	0xffffffff


	//   ....[200]....
        /*12c4*/ 	.word	0xffffffff


	//   ....[201]....
        /*12c8*/ 	.word	0xffffffff


	//   ....[202]....
        /*12cc*/ 	.word	0xffffffff


	//   ....[203]....
        /*12d0*/ 	.word	0xffffffff


	//   ....[204]....
        /*12d4*/ 	.word	0xffffffff


	//   ....[205]....
        /*12d8*/ 	.word	0xffffffff


	//   ....[206]....
        /*12dc*/ 	.word	0xffffffff


	//   ....[207]....
        /*12e0*/ 	.word	0xffffffff


	//   ....[208]....
        /*12e4*/ 	.word	0xffffffff


	//   ....[209]....
        /*12e8*/ 	.word	0xffffffff


	//   ....[210]....
        /*12ec*/ 	.word	0xffffffff


	//   ....[211]....
        /*12f0*/ 	.word	0xffffffff


	//   ....[212]....
        /*12f4*/ 	.word	0xffffffff


	//   ....[213]....
        /*12f8*/ 	.word	0xffffffff


	//   ....[214]....
        /*12fc*/ 	.word	0xffffffff


	//   ....[215]....
        /*1300*/ 	.word	0xffffffff


	//   ....[216]....
        /*1304*/ 	.word	0xffffffff


	//   ....[217]....
        /*1308*/ 	.word	0xffffffff


	//   ....[218]....
        /*130c*/ 	.word	0xffffffff


	//   ....[219]....
        /*1310*/ 	.word	0xffffffff


	//   ....[220]....
        /*1314*/ 	.word	0xffffffff


	//   ....[221]....
        /*1318*/ 	.word	0xffffffff


	//   ....[222]....
        /*131c*/ 	.word	0xffffffff


	//   ....[223]....
        /*1320*/ 	.word	0xffffffff


	//   ....[224]....
        /*1324*/ 	.word	0xffffffff


	//   ....[225]....
        /*1328*/ 	.word	0xffffffff


	//   ....[226]....
        /*132c*/ 	.word	0xffffffff


	//   ....[227]....
        /*1330*/ 	.word	0xffffffff


	//   ....[228]....
        /*1334*/ 	.word	0xffffffff


	//   ....[229]....
        /*1338*/ 	.word	0xffffffff


	//   ....[230]....
        /*133c*/ 	.word	0xffffffff


	//   ....[231]....
        /*1340*/ 	.word	0xffffffff


	//   ....[232]....
        /*1344*/ 	.word	0xffffffff


	//   ....[233]....
        /*1348*/ 	.word	0xffffffff


	//   ....[234]....
        /*134c*/ 	.word	0xffffffff


	//   ....[235]....
        /*1350*/ 	.word	0xffffffff


	//   ....[236]....
        /*1354*/ 	.word	0xffffffff


	//   ....[237]....
        /*1358*/ 	.word	0xffffffff


	//   ....[238]....
        /*135c*/ 	.word	0xffffffff


	//   ....[239]....
        /*1360*/ 	.word	0xffffffff


	//   ....[240]....
        /*1364*/ 	.word	0xffffffff


	//   ....[241]....
        /*1368*/ 	.word	0xffffffff


	//   ....[242]....
        /*136c*/ 	.word	0xffffffff


	//   ....[243]....
        /*1370*/ 	.word	0xffffffff


	//   ....[244]....
        /*1374*/ 	.word	0xffffffff


	//   ....[245]....
        /*1378*/ 	.word	0xffffffff


	//   ....[246]....
        /*137c*/ 	.word	0xffffffff


	//   ....[247]....
        /*1380*/ 	.word	0xffffffff


	//   ....[248]....
        /*1384*/ 	.word	0xffffffff


	//   ....[249]....
        /*1388*/ 	.word	0xffffffff


	//   ....[250]....
        /*138c*/ 	.word	0xffffffff


	//   ....[251]....
        /*1390*/ 	.word	0xffffffff


	//   ....[252]....
        /*1394*/ 	.word	0xffffffff


	//   ....[253]....
        /*1398*/ 	.word	0xffffffff


	//   ....[254]....
        /*139c*/ 	.word	0xffffffff


	//   ....[255]....
        /*13a0*/ 	.word	0xffffffff


	//   ....[0]....
        /*13a4*/ 	.word	0xffffffff


	//   ....[1]....
        /*13a8*/ 	.word	0xffffffff


	//   ....[2]....
        /*13ac*/ 	.word	0xffffffff


	//   ....[3]....
        /*13b0*/ 	.word	0xffffffff


	//   ....[4]....
        /*13b4*/ 	.word	0xffffffff


	//   ....[5]....
        /*13b8*/ 	.word	0xffffffff


	//   ....[6]....
        /*13bc*/ 	.word	0xffffffff


	//   ....[7]....
        /*13c0*/ 	.word	0xffffffff


	//   ....[8]....
        /*13c4*/ 	.word	0xffffffff


	//   ....[9]....
        /*13c8*/ 	.word	0xffffffff


	//   ....[10]....
        /*13cc*/ 	.word	0xffffffff


	//   ....[11]....
        /*13d0*/ 	.word	0xffffffff


	//   ....[12]....
        /*13d4*/ 	.word	0xffffffff


	//   ....[13]....
        /*13d8*/ 	.word	0xffffffff


	//   ....[14]....
        /*13dc*/ 	.word	0xffffffff


	//   ....[15]....
        /*13e0*/ 	.word	0xffffffff


	//   ....[16]....
        /*13e4*/ 	.word	0xffffffff


	//   ....[17]....
        /*13e8*/ 	.word	0xffffffff


	//   ....[18]....
        /*13ec*/ 	.word	0xffffffff


	//   ....[19]....
        /*13f0*/ 	.word	0xffffffff


	//   ....[20]....
        /*13f4*/ 	.word	0xffffffff


	//   ....[21]....
        /*13f8*/ 	.word	0xffffffff


	//   ....[22]....
        /*13fc*/ 	.word	0xffffffff


	//   ....[23]....
        /*1400*/ 	.word	0xffffffff


	//   ....[24]....
        /*1404*/ 	.word	0xffffffff


	//   ....[25]....
        /*1408*/ 	.word	0xffffffff


	//   ....[26]....
        /*140c*/ 	.word	0xffffffff


	//   ....[27]....
        /*1410*/ 	.word	0xffffffff


	//   ....[28]....
        /*1414*/ 	.word	0xffffffff


	//   ....[29]....
        /*1418*/ 	.word	0xffffffff


	//   ....[30]....
        /*141c*/ 	.word	0xffffffff


	//   ....[31]....
        /*1420*/ 	.word	0xffffffff


	//   ....[32]....
        /*1424*/ 	.word	0xffffffff


	//   ....[33]....
        /*1428*/ 	.word	0xffffffff


	//   ....[34]....
        /*142c*/ 	.word	0xffffffff


	//   ....[35]....
        /*1430*/ 	.word	0xffffffff


	//   ....[36]....
        /*1434*/ 	.word	0xffffffff


	//   ....[37]....
        /*1438*/ 	.word	0xffffffff


	//   ....[38]....
        /*143c*/ 	.word	0xffffffff


	//   ....[39]....
        /*1440*/ 	.word	0xffffffff


	//   ....[40]....
        /*1444*/ 	.word	0xffffffff


	//   ....[41]....
        /*1448*/ 	.word	0xffffffff


	//   ....[42]....
        /*144c*/ 	.word	0xffffffff


	//   ....[43]....
        /*1450*/ 	.word	0xffffffff


	//   ....[44]....
        /*1454*/ 	.word	0xffffffff


	//   ....[45]....
        /*1458*/ 	.word	0xffffffff


	//   ....[46]....
        /*145c*/ 	.word	0xffffffff


	//   ....[47]....
        /*1460*/ 	.word	0xffffffff


	//   ....[48]....
        /*1464*/ 	.word	0xffffffff


	//   ....[49]....
        /*1468*/ 	.word	0xffffffff


	//   ....[50]....
        /*146c*/ 	.word	0xffffffff


	//   ....[51]....
        /*1470*/ 	.word	0xffffffff


	//   ....[52]....
        /*1474*/ 	.word	0xffffffff


	//   ....[53]....
        /*1478*/ 	.word	0xffffffff


	//   ....[54]....
        /*147c*/ 	.word	0xffffffff


	//   ....[55]....
        /*1480*/ 	.word	0xffffffff


	//   ....[56]....
        /*1484*/ 	.word	0xffffffff


	//   ....[57]....
        /*1488*/ 	.word	0xffffffff


	//   ....[58]....
        /*148c*/ 	.word	0xffffffff


	//   ....[59]....
        /*1490*/ 	.word	0xffffffff


	//   ....[60]....
        /*1494*/ 	.word	0xffffffff


	//   ....[61]....
        /*1498*/ 	.word	0xffffffff


	//   ....[62]....
        /*149c*/ 	.word	0xffffffff


	//   ....[63]....
        /*14a0*/ 	.word	0xffffffff


	//   ....[64]....
        /*14a4*/ 	.word	0xffffffff


	//   ....[65]....
        /*14a8*/ 	.word	0xffffffff


	//   ....[66]....
        /*14ac*/ 	.word	0xffffffff


	//   ....[67]....
        /*14b0*/ 	.word	0xffffffff


	//   ....[68]....
        /*14b4*/ 	.word	0xffffffff


	//   ....[69]....
        /*14b8*/ 	.word	0xffffffff


	//   ....[70]....
        /*14bc*/ 	.word	0xffffffff


	//   ....[71]....
        /*14c0*/ 	.word	0xffffffff


	//   ....[72]....
        /*14c4*/ 	.word	0xffffffff


	//   ....[73]....
        /*14c8*/ 	.word	0xffffffff


	//   ....[74]....
        /*14cc*/ 	.word	0xffffffff


	//   ....[75]....
        /*14d0*/ 	.word	0xffffffff


	//   ....[76]....
        /*14d4*/ 	.word	0xffffffff


	//   ....[77]....
        /*14d8*/ 	.word	0xffffffff


	//   ....[78]....
        /*14dc*/ 	.word	0xffffffff


	//   ....[79]....
        /*14e0*/ 	.word	0xffffffff


	//   ....[80]....
        /*14e4*/ 	.word	0xffffffff


	//   ....[81]....
        /*14e8*/ 	.word	0xffffffff


	//   ....[82]....
        /*14ec*/ 	.word	0xffffffff


	//   ....[83]....
        /*14f0*/ 	.word	0xffffffff


	//   ....[84]....
        /*14f4*/ 	.word	0xffffffff


	//   ....[85]....
        /*14f8*/ 	.word	0xffffffff


	//   ....[86]....
        /*14fc*/ 	.word	0xffffffff


	//   ....[87]....
        /*1500*/ 	.word	0xffffffff


	//   ....[88]....
        /*1504*/ 	.word	0xffffffff


	//   ....[89]....
        /*1508*/ 	.word	0xffffffff


	//   ....[90]....
        /*150c*/ 	.word	0xffffffff


	//   ....[91]....
        /*1510*/ 	.word	0xffffffff


	//   ....[92]....
        /*1514*/ 	.word	0xffffffff


	//   ....[93]....
        /*1518*/ 	.word	0xffffffff


	//   ....[94]....
        /*151c*/ 	.word	0xffffffff


	//   ....[95]....
        /*1520*/ 	.word	0xffffffff


	//   ....[96]....
        /*1524*/ 	.word	0xffffffff


	//   ....[97]....
        /*1528*/ 	.word	0xffffffff


	//   ....[98]....
        /*152c*/ 	.word	0xffffffff


	//   ....[99]....
        /*1530*/ 	.word	0xffffffff


	//   ....[100]....
        /*1534*/ 	.word	0xffffffff


	//   ....[101]....
        /*1538*/ 	.word	0xffffffff


	//   ....[102]....
        /*153c*/ 	.word	0xffffffff


	//   ....[103]....
        /*1540*/ 	.word	0xffffffff


	//   ....[104]....
        /*1544*/ 	.word	0xffffffff


	//   ....[105]....
        /*1548*/ 	.word	0xffffffff


	//   ....[106]....
        /*154c*/ 	.word	0xffffffff


	//   ....[107]....
        /*1550*/ 	.word	0xffffffff


	//   ....[108]....
        /*1554*/ 	.word	0xffffffff


	//   ....[109]....
        /*1558*/ 	.word	0xffffffff


	//   ....[110]....
        /*155c*/ 	.word	0xffffffff


	//   ....[111]....
        /*1560*/ 	.word	0xffffffff


	//   ....[112]....
        /*1564*/ 	.word	0xffffffff


	//   ....[113]....
        /*1568*/ 	.word	0xffffffff


	//   ....[114]....
        /*156c*/ 	.word	0xffffffff


	//   ....[115]....
        /*1570*/ 	.word	0xffffffff


	//   ....[116]....
        /*1574*/ 	.word	0xffffffff


	//   ....[117]....
        /*1578*/ 	.word	0xffffffff


	//   ....[118]....
        /*157c*/ 	.word	0xffffffff


	//   ....[119]....
        /*1580*/ 	.word	0xffffffff


	//   ....[120]....
        /*1584*/ 	.word	0xffffffff


	//   ....[121]....
        /*1588*/ 	.word	0xffffffff


	//   ....[122]....
        /*158c*/ 	.word	0xffffffff


	//   ....[123]....
        /*1590*/ 	.word	0xffffffff


	//   ....[124]....
        /*1594*/ 	.word	0xffffffff


	//   ....[125]....
        /*1598*/ 	.word	0xffffffff


	//   ....[126]....
        /*159c*/ 	.word	0xffffffff


	//   ....[127]....
        /*15a0*/ 	.word	0xffffffff


	//   ....[128]....
        /*15a4*/ 	.word	0xffffffff


	//   ....[129]....
        /*15a8*/ 	.word	0xffffffff


	//   ....[130]....
        /*15ac*/ 	.word	0xffffffff


	//   ....[131]....
        /*15b0*/ 	.word	0xffffffff


	//   ....[132]....
        /*15b4*/ 	.word	0xffffffff


	//   ....[133]....
        /*15b8*/ 	.word	0xffffffff


	//   ....[134]....
        /*15bc*/ 	.word	0xffffffff


	//   ....[135]....
        /*15c0*/ 	.word	0xffffffff


	//   ....[136]....
        /*15c4*/ 	.word	0xffffffff


	//   ....[137]....
        /*15c8*/ 	.word	0xffffffff


	//   ....[138]....
        /*15cc*/ 	.word	0xffffffff


	//   ....[139]....
        /*15d0*/ 	.word	0xffffffff


	//   ....[140]....
        /*15d4*/ 	.word	0xffffffff


	//   ....[141]....
        /*15d8*/ 	.word	0xffffffff


	//   ....[142]....
        /*15dc*/ 	.word	0xffffffff


	//   ....[143]....
        /*15e0*/ 	.word	0xffffffff


	//   ....[144]....
        /*15e4*/ 	.word	0xffffffff


	//   ....[145]....
        /*15e8*/ 	.word	0xffffffff


	//   ....[146]....
        /*15ec*/ 	.word	0xffffffff


	//   ....[147]....
        /*15f0*/ 	.word	0xffffffff


	//   ....[148]....
        /*15f4*/ 	.word	0xffffffff


	//   ....[149]....
        /*15f8*/ 	.word	0xffffffff


	//   ....[150]....
        /*15fc*/ 	.word	0xffffffff


	//   ....[151]....
        /*1600*/ 	.word	0xffffffff


	//   ....[152]....
        /*1604*/ 	.word	0xffffffff


	//   ....[153]....
        /*1608*/ 	.word	0xffffffff


	//   ....[154]....
        /*160c*/ 	.word	0xffffffff


	//   ....[155]....
        /*1610*/ 	.word	0xffffffff


	//   ....[156]....
        /*1614*/ 	.word	0xffffffff


	//   ....[157]....
        /*1618*/ 	.word	0xffffffff


	//   ....[158]....
        /*161c*/ 	.word	0xffffffff


	//   ....[159]....
        /*1620*/ 	.word	0xffffffff


	//   ....[160]....
        /*1624*/ 	.word	0xffffffff


	//   ....[161]....
        /*1628*/ 	.word	0xffffffff


	//   ....[162]....
        /*162c*/ 	.word	0xffffffff


	//   ....[163]....
        /*1630*/ 	.word	0xffffffff


	//   ....[164]....
        /*1634*/ 	.word	0xffffffff


	//   ....[165]....
        /*1638*/ 	.word	0xffffffff


	//   ....[166]....
        /*163c*/ 	.word	0xffffffff


	//   ....[167]....
        /*1640*/ 	.word	0xffffffff


	//   ....[168]....
        /*1644*/ 	.word	0xffffffff


	//   ....[169]....
        /*1648*/ 	.word	0xffffffff


	//   ....[170]....
        /*164c*/ 	.word	0xffffffff


	//   ....[171]....
        /*1650*/ 	.word	0xffffffff


	//   ....[172]....
        /*1654*/ 	.word	0xffffffff


	//   ....[173]....
        /*1658*/ 	.word	0xffffffff


	//   ....[174]....
        /*165c*/ 	.word	0xffffffff


	//   ....[175]....
        /*1660*/ 	.word	0xffffffff


	//   ....[176]....
        /*1664*/ 	.word	0xffffffff


	//   ....[177]....
        /*1668*/ 	.word	0xffffffff


	//   ....[178]....
        /*166c*/ 	.word	0xffffffff


	//   ....[179]....
        /*1670*/ 	.word	0xffffffff


	//   ....[180]....
        /*1674*/ 	.word	0xffffffff


	//   ....[181]....
        /*1678*/ 	.word	0xffffffff


	//   ....[182]....
        /*167c*/ 	.word	0xffffffff


	//   ....[183]....
        /*1680*/ 	.word	0xffffffff


	//   ....[184]....
        /*1684*/ 	.word	0xffffffff


	//   ....[185]....
        /*1688*/ 	.word	0xffffffff


	//   ....[186]....
        /*168c*/ 	.word	0xffffffff


	//   ....[187]....
        /*1690*/ 	.word	0xffffffff


	//   ....[188]....
        /*1694*/ 	.word	0xffffffff


	//   ....[189]....
        /*1698*/ 	.word	0xffffffff


	//   ....[190]....
        /*169c*/ 	.word	0xffffffff


	//   ....[191]....
        /*16a0*/ 	.word	0xffffffff


	//   ....[192]....
        /*16a4*/ 	.word	0xffffffff


	//   ....[193]....
        /*16a8*/ 	.word	0xffffffff


	//   ....[194]....
        /*16ac*/ 	.word	0xffffffff


	//   ....[195]....
        /*16b0*/ 	.word	0xffffffff


	//   ....[196]....
        /*16b4*/ 	.word	0xffffffff


	//   ....[197]....
        /*16b8*/ 	.word	0xffffffff


	//   ....[198]....
        /*16bc*/ 	.word	0xffffffff


	//   ....[199]....
        /*16c0*/ 	.word	0xffffffff


	//   ....[200]....
        /*16c4*/ 	.word	0xffffffff


	//   ....[201]....
        /*16c8*/ 	.word	0xffffffff


	//   ....[202]....
        /*16cc*/ 	.word	0xffffffff


	//   ....[203]....
        /*16d0*/ 	.word	0xffffffff


	//   ....[204]....
        /*16d4*/ 	.word	0xffffffff


	//   ....[205]....
        /*16d8*/ 	.word	0xffffffff


	//   ....[206]....
        /*16dc*/ 	.word	0xffffffff


	//   ....[207]....
        /*16e0*/ 	.word	0xffffffff


	//   ....[208]....
        /*16e4*/ 	.word	0xffffffff


	//   ....[209]....
        /*16e8*/ 	.word	0xffffffff


	//   ....[210]....
        /*16ec*/ 	.word	0xffffffff


	//   ....[211]....
        /*16f0*/ 	.word	0xffffffff


	//   ....[212]....
        /*16f4*/ 	.word	0xffffffff


	//   ....[213]....
        /*16f8*/ 	.word	0xffffffff


	//   ....[214]....
        /*16fc*/ 	.word	0xffffffff


	//   ....[215]....
        /*1700*/ 	.word	0xffffffff


	//   ....[216]....
        /*1704*/ 	.word	0xffffffff


	//   ....[217]....
        /*1708*/ 	.word	0xffffffff


	//   ....[218]....
        /*170c*/ 	.word	0xffffffff


	//   ....[219]....
        /*1710*/ 	.word	0xffffffff


	//   ....[220]....
        /*1714*/ 	.word	0xffffffff


	//   ....[221]....
        /*1718*/ 	.word	0xffffffff


	//   ....[222]....
        /*171c*/ 	.word	0xffffffff


	//   ....[223]....
        /*1720*/ 	.word	0xffffffff


	//   ....[224]....
        /*1724*/ 	.word	0xffffffff


	//   ....[225]....
        /*1728*/ 	.word	0xffffffff


	//   ....[226]....
        /*172c*/ 	.word	0xffffffff


	//   ....[227]....
        /*1730*/ 	.word	0xffffffff


	//   ....[228]....
        /*1734*/ 	.word	0xffffffff


	//   ....[229]....
        /*1738*/ 	.word	0xffffffff


	//   ....[230]....
        /*173c*/ 	.word	0xffffffff


	//   ....[231]....
        /*1740*/ 	.word	0xffffffff


	//   ....[232]....
        /*1744*/ 	.word	0xffffffff


	//   ....[233]....
        /*1748*/ 	.word	0xffffffff


	//   ....[234]....
        /*174c*/ 	.word	0xffffffff


	//   ....[235]....
        /*1750*/ 	.word	0xffffffff


	//   ....[236]....
        /*1754*/ 	.word	0xffffffff


	//   ....[237]....
        /*1758*/ 	.word	0xffffffff


	//   ....[238]....
        /*175c*/ 	.word	0xffffffff


	//   ....[239]....
        /*1760*/ 	.word	0xffffffff


	//   ....[240]....
        /*1764*/ 	.word	0xffffffff


	//   ....[241]....
        /*1768*/ 	.word	0xffffffff


	//   ....[242]....
        /*176c*/ 	.word	0xffffffff


	//   ....[243]....
        /*1770*/ 	.word	0xffffffff


	//   ....[244]....
        /*1774*/ 	.word	0xffffffff


	//   ....[245]....
        /*1778*/ 	.word	0xffffffff


	//   ....[246]....
        /*177c*/ 	.word	0xffffffff


	//   ....[247]....
        /*1780*/ 	.word	0xffffffff


	//   ....[248]....
        /*1784*/ 	.word	0xffffffff


	//   ....[249]....
        /*1788*/ 	.word	0xffffffff


	//   ....[250]....
        /*178c*/ 	.word	0xffffffff


	//   ....[251]....
        /*1790*/ 	.word	0xffffffff


	//   ....[252]....
        /*1794*/ 	.word	0xffffffff


	//   ....[253]....
        /*1798*/ 	.word	0xffffffff


	//   ....[254]....
        /*179c*/ 	.word	0xffffffff


	//   ....[255]....
        /*17a0*/ 	.word	0xffffffff


	//   ....[0]....
        /*17a4*/ 	.word	0xffffffff


	//   ....[1]....
        /*17a8*/ 	.word	0xffffffff


	//   ....[2]....
        /*17ac*/ 	.word	0xffffffff


	//   ....[3]....
        /*17b0*/ 	.word	0xffffffff


	//   ....[4]....
        /*17b4*/ 	.word	0xffffffff


	//   ....[5]....
        /*17b8*/ 	.word	0xffffffff


	//   ....[6]....
        /*17bc*/ 	.word	0xffffffff


	//   ....[7]....
        /*17c0*/ 	.word	0xffffffff


	//   ....[8]....
        /*17c4*/ 	.word	0xffffffff


	//   ....[9]....
        /*17c8*/ 	.word	0xffffffff


	//   ....[10]....
        /*17cc*/ 	.word	0xffffffff


	//   ....[11]....
        /*17d0*/ 	.word	0xffffffff


	//   ....[12]....
        /*17d4*/ 	.word	0xffffffff


	//   ....[13]....
        /*17d8*/ 	.word	0xffffffff


	//   ....[14]....
        /*17dc*/ 	.word	0xffffffff


	//   ....[15]....
        /*17e0*/ 	.word	0xffffffff


	//   ....[16]....
        /*17e4*/ 	.word	0xffffffff


	//   ....[17]....
        /*17e8*/ 	.word	0xffffffff


	//   ....[18]....
        /*17ec*/ 	.word	0xffffffff


	//   ....[19]....
        /*17f0*/ 	.word	0xffffffff


	//   ....[20]....
        /*17f4*/ 	.word	0xffffffff


	//   ....[21]....
        /*17f8*/ 	.word	0xffffffff


	//   ....[22]....
        /*17fc*/ 	.word	0xffffffff


	//   ....[23]....
        /*1800*/ 	.word	0xffffffff


	//   ....[24]....
        /*1804*/ 	.word	0xffffffff


	//   ....[25]....
        /*1808*/ 	.word	0xffffffff


	//   ....[26]....
        /*180c*/ 	.word	0xffffffff


	//   ....[27]....
        /*1810*/ 	.word	0xffffffff


	//   ....[28]....
        /*1814*/ 	.word	0xffffffff


	//   ....[29]....
        /*1818*/ 	.word	0xffffffff


	//   ....[30]....
        /*181c*/ 	.word	0xffffffff


	//   ....[31]....
        /*1820*/ 	.word	0xffffffff


	//   ....[32]....
        /*1824*/ 	.word	0xffffffff


	//   ....[33]....
        /*1828*/ 	.word	0xffffffff


	//   ....[34]....
        /*182c*/ 	.word	0xffffffff


	//   ....[35]....
        /*1830*/ 	.word	0xffffffff


	//   ....[36]....
        /*1834*/ 	.word	0xffffffff


	//   ....[37]....
        /*1838*/ 	.word	0xffffffff


	//   ....[38]....
        /*183c*/ 	.word	0xffffffff


	//   ....[39]....
        /*1840*/ 	.word	0xffffffff


	//   ....[40]....
        /*1844*/ 	.word	0xffffffff


	//   ....[41]....
        /*1848*/ 	.word	0xffffffff


	//   ....[42]....
        /*184c*/ 	.word	0xffffffff


	//   ....[43]....
        /*1850*/ 	.word	0xffffffff


	//   ....[44]....
        /*1854*/ 	.word	0xffffffff


	//   ....[45]....
        /*1858*/ 	.word	0xffffffff


	//   ....[46]....
        /*185c*/ 	.word	0xffffffff


	//   ....[47]....
        /*1860*/ 	.word	0xffffffff


	//   ....[48]....
        /*1864*/ 	.word	0xffffffff


	//   ....[49]....
        /*1868*/ 	.word	0xffffffff


	//   ....[50]....
        /*186c*/ 	.word	0xffffffff


	//   ....[51]....
        /*1870*/ 	.word	0xffffffff


	//   ....[52]....
        /*1874*/ 	.word	0xffffffff


	//   ....[53]....
        /*1878*/ 	.word	0xffffffff


	//   ....[54]....
        /*187c*/ 	.word	0xffffffff


	//   ....[55]....
        /*1880*/ 	.word	0xffffffff


	//   ....[56]....
        /*1884*/ 	.word	0xffffffff


	//   ....[57]....
        /*1888*/ 	.word	0xffffffff


	//   ....[58]....
        /*188c*/ 	.word	0xffffffff


	//   ....[59]....
        /*1890*/ 	.word	0xffffffff


	//   ....[60]....
        /*1894*/ 	.word	0xffffffff


	//   ....[61]....
        /*1898*/ 	.word	0xffffffff


	//   ....[62]....
        /*189c*/ 	.word	0xffffffff


	//   ....[63]....
        /*18a0*/ 	.word	0xffffffff


	//   ....[64]....
        /*18a4*/ 	.word	0xffffffff


	//   ....[65]....
        /*18a8*/ 	.word	0xffffffff


	//   ....[66]....
        /*18ac*/ 	.word	0xffffffff


	//   ....[67]....
        /*18b0*/ 	.word	0xffffffff


	//   ....[68]....
        /*18b4*/ 	.word	0xffffffff


	//   ....[69]....
        /*18b8*/ 	.word	0xffffffff


	//   ....[70]....
        /*18bc*/ 	.word	0xffffffff


	//   ....[71]....
        /*18c0*/ 	.word	0xffffffff


	//   ....[72]....
        /*18c4*/ 	.word	0xffffffff


	//   ....[73]....
        /*18c8*/ 	.word	0xffffffff


	//   ....[74]....
        /*18cc*/ 	.word	0xffffffff


	//   ....[75]....
        /*18d0*/ 	.word	0xffffffff


	//   ....[76]....
        /*18d4*/ 	.word	0xffffffff


	//   ....[77]....
        /*18d8*/ 	.word	0xffffffff


	//   ....[78]....
        /*18dc*/ 	.word	0xffffffff


	//   ....[79]....
        /*18e0*/ 	.word	0xffffffff


	//   ....[80]....
        /*18e4*/ 	.word	0xffffffff


	//   ....[81]....
        /*18e8*/ 	.word	0xffffffff


	//   ....[82]....
        /*18ec*/ 	.word	0xffffffff


	//   ....[83]....
        /*18f0*/ 	.word	0xffffffff


	//   ....[84]....
        /*18f4*/ 	.word	0xffffffff


	//   ....[85]....
        /*18f8*/ 	.word	0xffffffff


	//   ....[86]....
        /*18fc*/ 	.word	0xffffffff


	//   ....[87]....
        /*1900*/ 	.word	0xffffffff


	//   ....[88]....
        /*1904*/ 	.word	0xffffffff


	//   ....[89]....
        /*1908*/ 	.word	0xffffffff


	//   ....[90]....
        /*190c*/ 	.word	0xffffffff


	//   ....[91]....
        /*1910*/ 	.word	0xffffffff


	//   ....[92]....
        /*1914*/ 	.word	0xffffffff


	//   ....[93]....
        /*1918*/ 	.word	0xffffffff


	//   ....[94]....
        /*191c*/ 	.word	0xffffffff


	//   ....[95]....
        /*1920*/ 	.word	0xffffffff


	//   ....[96]....
        /*1924*/ 	.word	0xffffffff


	//   ....[97]....
        /*1928*/ 	.word	0xffffffff


	//   ....[98]....
        /*192c*/ 	.word	0xffffffff


	//   ....[99]....
        /*1930*/ 	.word	0xffffffff


	//   ....[100]....
        /*1934*/ 	.word	0xffffffff


	//   ....[101]....
        /*1938*/ 	.word	0xffffffff


	//   ....[102]....
        /*193c*/ 	.word	0xffffffff


	//   ....[103]....
        /*1940*/ 	.word	0xffffffff


	//   ....[104]....
        /*1944*/ 	.word	0xffffffff


	//   ....[105]....
        /*1948*/ 	.word	0xffffffff


	//   ....[106]....
        /*194c*/ 	.word	0xffffffff


	//   ....[107]....
        /*1950*/ 	.word	0xffffffff


	//   ....[108]....
        /*1954*/ 	.word	0xffffffff


	//   ....[109]....
        /*1958*/ 	.word	0xffffffff


	//   ....[110]....
        /*195c*/ 	.word	0xffffffff


	//   ....[111]....
        /*1960*/ 	.word	0xffffffff


	//   ....[112]....
        /*1964*/ 	.word	0xffffffff


	//   ....[113]....
        /*1968*/ 	.word	0xffffffff


	//   ....[114]....
        /*196c*/ 	.word	0xffffffff


	//   ....[115]....
        /*1970*/ 	.word	0xffffffff


	//   ....[116]....
        /*1974*/ 	.word	0xffffffff


	//   ....[117]....
        /*1978*/ 	.word	0xffffffff


	//   ....[118]....
        /*197c*/ 	.word	0xffffffff


	//   ....[119]....
        /*1980*/ 	.word	0xffffffff


	//   ....[120]....
        /*1984*/ 	.word	0xffffffff


	//   ....[121]....
        /*1988*/ 	.word	0xffffffff


	//   ....[122]....
        /*198c*/ 	.word	0xffffffff


	//   ....[123]....
        /*1990*/ 	.word	0xffffffff


	//   ....[124]....
        /*1994*/ 	.word	0xffffffff


	//   ....[125]....
        /*1998*/ 	.word	0xffffffff


	//   ....[126]....
        /*199c*/ 	.word	0xffffffff


	//   ....[127]....
        /*19a0*/ 	.word	0xffffffff


	//   ....[128]....
        /*19a4*/ 	.word	0xffffffff


	//   ....[129]....
        /*19a8*/ 	.word	0xffffffff


	//   ....[130]....
        /*19ac*/ 	.word	0xffffffff


	//   ....[131]....
        /*19b0*/ 	.word	0xffffffff


	//   ....[132]....
        /*19b4*/ 	.word	0xffffffff


	//   ....[133]....
        /*19b8*/ 	.word	0xffffffff


	//   ....[134]....
        /*19bc*/ 	.word	0xffffffff


	//   ....[135]....
        /*19c0*/ 	.word	0xffffffff


	//   ....[136]....
        /*19c4*/ 	.word	0xffffffff


	//   ....[137]....
        /*19c8*/ 	.word	0xffffffff


	//   ....[138]....
        /*19cc*/ 	.word	0xffffffff


	//   ....[139]....
        /*19d0*/ 	.word	0xffffffff


	//   ....[140]....
        /*19d4*/ 	.word	0xffffffff


	//   ....[141]....
        /*19d8*/ 	.word	0xffffffff


	//   ....[142]....
        /*19dc*/ 	.word	0xffffffff


	//   ....[143]....
        /*19e0*/ 	.word	0xffffffff


	//   ....[144]....
        /*19e4*/ 	.word	0xffffffff


	//   ....[145]....
        /*19e8*/ 	.word	0xffffffff


	//   ....[146]....
        /*19ec*/ 	.word	0xffffffff


	//   ....[147]....
        /*19f0*/ 	.word	0xffffffff


	//   ....[148]....
        /*19f4*/ 	.word	0xffffffff


	//   ....[149]....
        /*19f8*/ 	.word	0xffffffff


	//   ....[150]....
        /*19fc*/ 	.word	0xffffffff


	//   ....[151]....
        /*1a00*/ 	.word	0xffffffff


	//   ....[152]....
        /*1a04*/ 	.word	0xffffffff


	//   ....[153]....
        /*1a08*/ 	.word	0xffffffff


	//   ....[154]....
        /*1a0c*/ 	.word	0xffffffff


	//   ....[155]....
        /*1a10*/ 	.word	0xffffffff


	//   ....[156]....
        /*1a14*/ 	.word	0xffffffff


	//   ....[157]....
        /*1a18*/ 	.word	0xffffffff


	//   ....[158]....
        /*1a1c*/ 	.word	0xffffffff


	//   ....[159]....
        /*1a20*/ 	.word	0xffffffff


	//   ....[160]....
        /*1a24*/ 	.word	0xffffffff


	//   ....[161]....
        /*1a28*/ 	.word	0xffffffff


	//   ....[162]....
        /*1a2c*/ 	.word	0xffffffff


	//   ....[163]....
        /*1a30*/ 	.word	0xffffffff


	//   ....[164]....
        /*1a34*/ 	.word	0xffffffff


	//   ....[165]....
        /*1a38*/ 	.word	0xffffffff


	//   ....[166]....
        /*1a3c*/ 	.word	0xffffffff


	//   ....[167]....
        /*1a40*/ 	.word	0xffffffff


	//   ....[168]....
        /*1a44*/ 	.word	0xffffffff


	//   ....[169]....
        /*1a48*/ 	.word	0xffffffff


	//   ....[170]....
        /*1a4c*/ 	.word	0xffffffff


	//   ....[171]....
        /*1a50*/ 	.word	0xffffffff


	//   ....[172]....
        /*1a54*/ 	.word	0xffffffff


	//   ....[173]....
        /*1a58*/ 	.word	0xffffffff


	//   ....[174]....
        /*1a5c*/ 	.word	0xffffffff


	//   ....[175]....
        /*1a60*/ 	.word	0xffffffff


	//   ....[176]....
        /*1a64*/ 	.word	0xffffffff


	//   ....[177]....
        /*1a68*/ 	.word	0xffffffff


	//   ....[178]....
        /*1a6c*/ 	.word	0xffffffff


	//   ....[179]....
        /*1a70*/ 	.word	0xffffffff


	//   ....[180]....
        /*1a74*/ 	.word	0xffffffff


	//   ....[181]....
        /*1a78*/ 	.word	0xffffffff


	//   ....[182]....
        /*1a7c*/ 	.word	0xffffffff


	//   ....[183]....
        /*1a80*/ 	.word	0xffffffff


	//   ....[184]....
        /*1a84*/ 	.word	0xffffffff


	//   ....[185]....
        /*1a88*/ 	.word	0xffffffff


	//   ....[186]....
        /*1a8c*/ 	.word	0xffffffff


	//   ....[187]....
        /*1a90*/ 	.word	0xffffffff


	//   ....[188]....
        /*1a94*/ 	.word	0xffffffff


	//   ....[189]....
        /*1a98*/ 	.word	0xffffffff


	//   ....[190]....
        /*1a9c*/ 	.word	0xffffffff


	//   ....[191]....
        /*1aa0*/ 	.word	0xffffffff


	//   ....[192]....
        /*1aa4*/ 	.word	0xffffffff


	//   ....[193]....
        /*1aa8*/ 	.word	0xffffffff


	//   ....[194]....
        /*1aac*/ 	.word	0xffffffff


	//   ....[195]....
        /*1ab0*/ 	.word	0xffffffff


	//   ....[196]....
        /*1ab4*/ 	.word	0xffffffff


	//   ....[197]....
        /*1ab8*/ 	.word	0xffffffff


	//   ....[198]....
        /*1abc*/ 	.word	0xffffffff


	//   ....[199]....
        /*1ac0*/ 	.word	0xffffffff


	//   ....[200]....
        /*1ac4*/ 	.word	0xffffffff


	//   ....[201]....
        /*1ac8*/ 	.word	0xffffffff


	//   ....[202]....
        /*1acc*/ 	.word	0xffffffff


	//   ....[203]....
        /*1ad0*/ 	.word	0xffffffff


	//   ....[204]....
        /*1ad4*/ 	.word	0xffffffff


	//   ....[205]....
        /*1ad8*/ 	.word	0xffffffff


	//   ....[206]....
        /*1adc*/ 	.word	0xffffffff


	//   ....[207]....
        /*1ae0*/ 	.word	0xffffffff


	//   ....[208]....
        /*1ae4*/ 	.word	0xffffffff


	//   ....[209]....
        /*1ae8*/ 	.word	0xffffffff


	//   ....[210]....
        /*1aec*/ 	.word	0xffffffff


	//   ....[211]....
        /*1af0*/ 	.word	0xffffffff


	//   ....[212]....
        /*1af4*/ 	.word	0xffffffff


	//   ....[213]....
        /*1af8*/ 	.word	0xffffffff


	//   ....[214]....
        /*1afc*/ 	.word	0xffffffff


	//   ....[215]....
        /*1b00*/ 	.word	0xffffffff


	//   ....[216]....
        /*1b04*/ 	.word	0xffffffff


	//   ....[217]....
        /*1b08*/ 	.word	0xffffffff


	//   ....[218]....
        /*1b0c*/ 	.word	0xffffffff


	//   ....[219]....
        /*1b10*/ 	.word	0xffffffff


	//   ....[220]....
        /*1b14*/ 	.word	0xffffffff


	//   ....[221]....
        /*1b18*/ 	.word	0xffffffff


	//   ....[222]....
        /*1b1c*/ 	.word	0xffffffff


	//   ....[223]....
        /*1b20*/ 	.word	0xffffffff


	//   ....[224]....
        /*1b24*/ 	.word	0xffffffff


	//   ....[225]....
        /*1b28*/ 	.word	0xffffffff


	//   ....[226]....
        /*1b2c*/ 	.word	0xffffffff


	//   ....[227]....
        /*1b30*/ 	.word	0xffffffff


	//   ....[228]....
        /*1b34*/ 	.word	0xffffffff


	//   ....[229]....
        /*1b38*/ 	.word	0xffffffff


	//   ....[230]....
        /*1b3c*/ 	.word	0xffffffff


	//   ....[231]....
        /*1b40*/ 	.word	0xffffffff


	//   ....[232]....
        /*1b44*/ 	.word	0xffffffff


	//   ....[233]....
        /*1b48*/ 	.word	0xffffffff


	//   ....[234]....
        /*1b4c*/ 	.word	0xffffffff


	//   ....[235]....
        /*1b50*/ 	.word	0xffffffff


	//   ....[236]....
        /*1b54*/ 	.word	0xffffffff


	//   ....[237]....
        /*1b58*/ 	.word	0xffffffff


	//   ....[238]....
        /*1b5c*/ 	.word	0xffffffff


	//   ....[239]....
        /*1b60*/ 	.word	0xffffffff


	//   ....[240]....
        /*1b64*/ 	.word	0xffffffff


	//   ....[241]....
        /*1b68*/ 	.word	0xffffffff


	//   ....[242]....
        /*1b6c*/ 	.word	0xffffffff


	//   ....[243]....
        /*1b70*/ 	.word	0xffffffff


	//   ....[244]....
        /*1b74*/ 	.word	0xffffffff


	//   ....[245]....
        /*1b78*/ 	.word	0xffffffff


	//   ....[246]....
        /*1b7c*/ 	.word	0xffffffff


	//   ....[247]....
        /*1b80*/ 	.word	0xffffffff


	//   ....[248]....
        /*1b84*/ 	.word	0xffffffff


	//   ....[249]....
        /*1b88*/ 	.word	0xffffffff


	//   ....[250]....
        /*1b8c*/ 	.word	0xffffffff


	//   ....[251]....
        /*1b90*/ 	.word	0xffffffff


	//   ....[252]....
        /*1b94*/ 	.word	0xffffffff


	//   ....[253]....
        /*1b98*/ 	.word	0xffffffff


	//   ....[254]....
        /*1b9c*/ 	.word	0xffffffff


	//   ....[255]....
        /*1ba0*/ 	.word	0xffffffff


	//   ....[0]....
        /*1ba4*/ 	.word	0xffffffff


	//   ....[1]....
        /*1ba8*/ 	.word	0xffffffff


	//   ....[2]....
        /*1bac*/ 	.word	0xffffffff


	//   ....[3]....
        /*1bb0*/ 	.word	0xffffffff


	//   ....[4]....
        /*1bb4*/ 	.word	0xffffffff


	//   ....[5]....
        /*1bb8*/ 	.word	0xffffffff


	//   ....[6]....
        /*1bbc*/ 	.word	0xffffffff


	//   ....[7]....
        /*1bc0*/ 	.word	0xffffffff


	//   ....[8]....
        /*1bc4*/ 	.word	0xffffffff


	//   ....[9]....
        /*1bc8*/ 	.word	0xffffffff


	//   ....[10]....
        /*1bcc*/ 	.word	0xffffffff


	//   ....[11]....
        /*1bd0*/ 	.word	0xffffffff


	//   ....[12]....
        /*1bd4*/ 	.word	0xffffffff


	//   ....[13]....
        /*1bd8*/ 	.word	0xffffffff


	//   ....[14]....
        /*1bdc*/ 	.word	0xffffffff


	//   ....[15]....
        /*1be0*/ 	.word	0xffffffff


	//   ....[16]....
        /*1be4*/ 	.word	0xffffffff


	//   ....[17]....
        /*1be8*/ 	.word	0xffffffff


	//   ....[18]....
        /*1bec*/ 	.word	0xffffffff


	//   ....[19]....
        /*1bf0*/ 	.word	0xffffffff


	//   ....[20]....
        /*1bf4*/ 	.word	0xffffffff


	//   ....[21]....
        /*1bf8*/ 	.word	0xffffffff


	//   ....[22]....
        /*1bfc*/ 	.word	0xffffffff


	//   ....[23]....
        /*1c00*/ 	.word	0xffffffff


	//   ....[24]....
        /*1c04*/ 	.word	0xffffffff


	//   ....[25]....
        /*1c08*/ 	.word	0xffffffff


	//   ....[26]....
        /*1c0c*/ 	.word	0xffffffff


	//   ....[27]....
        /*1c10*/ 	.word	0xffffffff


	//   ....[28]....
        /*1c14*/ 	.word	0xffffffff


	//   ....[29]....
        /*1c18*/ 	.word	0xffffffff


	//   ....[30]....
        /*1c1c*/ 	.word	0xffffffff


	//   ....[31]....
        /*1c20*/ 	.word	0xffffffff


	//   ....[32]....
        /*1c24*/ 	.word	0xffffffff


	//   ....[33]....
        /*1c28*/ 	.word	0xffffffff


	//   ....[34]....
        /*1c2c*/ 	.word	0xffffffff


	//   ....[35]....
        /*1c30*/ 	.word	0xffffffff


	//   ....[36]....
        /*1c34*/ 	.word	0xffffffff


	//   ....[37]....
        /*1c38*/ 	.word	0xffffffff


	//   ....[38]....
        /*1c3c*/ 	.word	0xffffffff


	//   ....[39]....
        /*1c40*/ 	.word	0xffffffff


	//   ....[40]....
        /*1c44*/ 	.word	0xffffffff


	//   ....[41]....
        /*1c48*/ 	.word	0xffffffff


	//   ....[42]....
        /*1c4c*/ 	.word	0xffffffff


	//   ....[43]....
        /*1c50*/ 	.word	0xffffffff


	//   ....[44]....
        /*1c54*/ 	.word	0xffffffff


	//   ....[45]....
        /*1c58*/ 	.word	0xffffffff


	//   ....[46]....
        /*1c5c*/ 	.word	0xffffffff


	//   ....[47]....
        /*1c60*/ 	.word	0xffffffff


	//   ....[48]....
        /*1c64*/ 	.word	0xffffffff


	//   ....[49]....
        /*1c68*/ 	.word	0xffffffff


	//   ....[50]....
        /*1c6c*/ 	.word	0xffffffff


	//   ....[51]....
        /*1c70*/ 	.word	0xffffffff


	//   ....[52]....
        /*1c74*/ 	.word	0xffffffff


	//   ....[53]....
        /*1c78*/ 	.word	0xffffffff


	//   ....[54]....
        /*1c7c*/ 	.word	0xffffffff


	//   ....[55]....
        /*1c80*/ 	.word	0xffffffff


	//   ....[56]....
        /*1c84*/ 	.word	0xffffffff


	//   ....[57]....
        /*1c88*/ 	.word	0xffffffff


	//   ....[58]....
        /*1c8c*/ 	.word	0xffffffff


	//   ....[59]....
        /*1c90*/ 	.word	0xffffffff


	//   ....[60]....
        /*1c94*/ 	.word	0xffffffff


	//   ....[61]....
        /*1c98*/ 	.word	0xffffffff


	//   ....[62]....
        /*1c9c*/ 	.word	0xffffffff


	//   ....[63]....
        /*1ca0*/ 	.word	0xffffffff


	//   ....[64]....
        /*1ca4*/ 	.word	0xffffffff


	//   ....[65]....
        /*1ca8*/ 	.word	0xffffffff


	//   ....[66]....
        /*1cac*/ 	.word	0xffffffff


	//   ....[67]....
        /*1cb0*/ 	.word	0xffffffff


	//   ....[68]....
        /*1cb4*/ 	.word	0xffffffff


	//   ....[69]....
        /*1cb8*/ 	.word	0xffffffff


	//   ....[70]....
        /*1cbc*/ 	.word	0xffffffff


	//   ....[71]....
        /*1cc0*/ 	.word	0xffffffff


	//   ....[72]....
        /*1cc4*/ 	.word	0xffffffff


	//   ....[73]....
        /*1cc8*/ 	.word	0xffffffff


	//   ....[74]....
        /*1ccc*/ 	.word	0xffffffff


	//   ....[75]....
        /*1cd0*/ 	.word	0xffffffff


	//   ....[76]....
        /*1cd4*/ 	.word	0xffffffff


	//   ....[77]....
        /*1cd8*/ 	.word	0xffffffff


	//   ....[78]....
        /*1cdc*/ 	.word	0xffffffff


	//   ....[79]....
        /*1ce0*/ 	.word	0xffffffff


	//   ....[80]....
        /*1ce4*/ 	.word	0xffffffff


	//   ....[81]....
        /*1ce8*/ 	.word	0xffffffff


	//   ....[82]....
        /*1cec*/ 	.word	0xffffffff


	//   ....[83]....
        /*1cf0*/ 	.word	0xffffffff


	//   ....[84]....
        /*1cf4*/ 	.word	0xffffffff


	//   ....[85]....
        /*1cf8*/ 	.word	0xffffffff


	//   ....[86]....
        /*1cfc*/ 	.word	0xffffffff


	//   ....[87]....
        /*1d00*/ 	.word	0xffffffff


	//   ....[88]....
        /*1d04*/ 	.word	0xffffffff


	//   ....[89]....
        /*1d08*/ 	.word	0xffffffff


	//   ....[90]....
        /*1d0c*/ 	.word	0xffffffff


	//   ....[91]....
        /*1d10*/ 	.word	0xffffffff


	//   ....[92]....
        /*1d14*/ 	.word	0xffffffff


	//   ....[93]....
        /*1d18*/ 	.word	0xffffffff


	//   ....[94]....
        /*1d1c*/ 	.word	0xffffffff


	//   ....[95]....
        /*1d20*/ 	.word	0xffffffff


	//   ....[96]....
        /*1d24*/ 	.word	0xffffffff


	//   ....[97]....
        /*1d28*/ 	.word	0xffffffff


	//   ....[98]....
        /*1d2c*/ 	.word	0xffffffff


	//   ....[99]....
        /*1d30*/ 	.word	0xffffffff


	//   ....[100]....
        /*1d34*/ 	.word	0xffffffff


	//   ....[101]....
        /*1d38*/ 	.word	0xffffffff


	//   ....[102]....
        /*1d3c*/ 	.word	0xffffffff


	//   ....[103]....
        /*1d40*/ 	.word	0xffffffff


	//   ....[104]....
        /*1d44*/ 	.word	0xffffffff


	//   ....[105]....
        /*1d48*/ 	.word	0xffffffff


	//   ....[106]....
        /*1d4c*/ 	.word	0xffffffff


	//   ....[107]....
        /*1d50*/ 	.word	0xffffffff


	//   ....[108]....
        /*1d54*/ 	.word	0xffffffff


	//   ....[109]....
        /*1d58*/ 	.word	0xffffffff


	//   ....[110]....
        /*1d5c*/ 	.word	0xffffffff


	//   ....[111]....
        /*1d60*/ 	.word	0xffffffff


	//   ....[112]....
        /*1d64*/ 	.word	0xffffffff


	//   ....[113]....
        /*1d68*/ 	.word	0xffffffff


	//   ....[114]....
        /*1d6c*/ 	.word	0xffffffff


	//   ....[115]....
        /*1d70*/ 	.word	0xffffffff


	//   ....[116]....
        /*1d74*/ 	.word	0xffffffff


	//   ....[117]....
        /*1d78*/ 	.word	0xffffffff


	//   ....[118]....
        /*1d7c*/ 	.word	0xffffffff


	//   ....[119]....
        /*1d80*/ 	.word	0xffffffff


	//   ....[120]....
        /*1d84*/ 	.word	0xffffffff


	//   ....[121]....
        /*1d88*/ 	.word	0xffffffff


	//   ....[122]....
        /*1d8c*/ 	.word	0xffffffff


	//   ....[123]....
        /*1d90*/ 	.word	0xffffffff


	//   ....[124]....
        /*1d94*/ 	.word	0xffffffff


	//   ....[125]....
        /*1d98*/ 	.word	0xffffffff


	//   ....[126]....
        /*1d9c*/ 	.word	0xffffffff


	//   ....[127]....
        /*1da0*/ 	.word	0xffffffff


	//   ....[128]....
        /*1da4*/ 	.word	0xffffffff


	//   ....[129]....
        /*1da8*/ 	.word	0xffffffff


	//   ....[130]....
        /*1dac*/ 	.word	0xffffffff


	//   ....[131]....
        /*1db0*/ 	.word	0xffffffff


	//   ....[132]....
        /*1db4*/ 	.word	0xffffffff


	//   ....[133]....
        /*1db8*/ 	.word	0xffffffff


	//   ....[134]....
        /*1dbc*/ 	.word	0xffffffff


	//   ....[135]....
        /*1dc0*/ 	.word	0xffffffff


	//   ....[136]....
        /*1dc4*/ 	.word	0xffffffff


	//   ....[137]....
        /*1dc8*/ 	.word	0xffffffff


	//   ....[138]....
        /*1dcc*/ 	.word	0xffffffff


	//   ....[139]....
        /*1dd0*/ 	.word	0xffffffff


	//   ....[140]....
        /*1dd4*/ 	.word	0xffffffff


	//   ....[141]....
        /*1dd8*/ 	.word	0xffffffff


	//   ....[142]....
        /*1ddc*/ 	.word	0xffffffff


	//   ....[143]....
        /*1de0*/ 	.word	0xffffffff


	//   ....[144]....
        /*1de4*/ 	.word	0xffffffff


	//   ....[145]....
        /*1de8*/ 	.word	0xffffffff


	//   ....[146]....
        /*1dec*/ 	.word	0xffffffff


	//   ....[147]....
        /*1df0*/ 	.word	0xffffffff


	//   ....[148]....
        /*1df4*/ 	.word	0xffffffff


	//   ....[149]....
        /*1df8*/ 	.word	0xffffffff


	//   ....[150]....
        /*1dfc*/ 	.word	0xffffffff


	//   ....[151]....
        /*1e00*/ 	.word	0xffffffff


	//   ....[152]....
        /*1e04*/ 	.word	0xffffffff


	//   ....[153]....
        /*1e08*/ 	.word	0xffffffff


	//   ....[154]....
        /*1e0c*/ 	.word	0xffffffff


	//   ....[155]....
        /*1e10*/ 	.word	0xffffffff


	//   ....[156]....
        /*1e14*/ 	.word	0xffffffff


	//   ....[157]....
        /*1e18*/ 	.word	0xffffffff


	//   ....[158]....
        /*1e1c*/ 	.word	0xffffffff


	//   ....[159]....
        /*1e20*/ 	.word	0xffffffff


	//   ....[160]....
        /*1e24*/ 	.word	0xffffffff


	//   ....[161]....
        /*1e28*/ 	.word	0xffffffff


	//   ....[162]....
        /*1e2c*/ 	.word	0xffffffff


	//   ....[163]....
        /*1e30*/ 	.word	0xffffffff


	//   ....[164]....
        /*1e34*/ 	.word	0xffffffff


	//   ....[165]....
        /*1e38*/ 	.word	0xffffffff


	//   ....[166]....
        /*1e3c*/ 	.word	0xffffffff


	//   ....[167]....
        /*1e40*/ 	.word	0xffffffff


	//   ....[168]....
        /*1e44*/ 	.word	0xffffffff


	//   ....[169]....
        /*1e48*/ 	.word	0xffffffff


	//   ....[170]....
        /*1e4c*/ 	.word	0xffffffff


	//   ....[171]....
        /*1e50*/ 	.word	0xffffffff


	//   ....[172]....
        /*1e54*/ 	.word	0xffffffff


	//   ....[173]....
        /*1e58*/ 	.word	0xffffffff


	//   ....[174]....
        /*1e5c*/ 	.word	0xffffffff


	//   ....[175]....
        /*1e60*/ 	.word	0xffffffff


	//   ....[176]....
        /*1e64*/ 	.word	0xffffffff


	//   ....[177]....
        /*1e68*/ 	.word	0xffffffff


	//   ....[178]....
        /*1e6c*/ 	.word	0xffffffff


	//   ....[179]....
        /*1e70*/ 	.word	0xffffffff


	//   ....[180]....
        /*1e74*/ 	.word	0xffffffff


	//   ....[181]....
        /*1e78*/ 	.word	0xffffffff


	//   ....[182]....
        /*1e7c*/ 	.word	0xffffffff


	//   ....[183]....
        /*1e80*/ 	.word	0xffffffff


	//   ....[184]....
        /*1e84*/ 	.word	0xffffffff


	//   ....[185]....
        /*1e88*/ 	.word	0xffffffff


	//   ....[186]....
        /*1e8c*/ 	.word	0xffffffff


	//   ....[187]....
        /*1e90*/ 	.word	0xffffffff


	//   ....[188]....
        /*1e94*/ 	.word	0xffffffff


	//   ....[189]....
        /*1e98*/ 	.word	0xffffffff


	//   ....[190]....
        /*1e9c*/ 	.word	0xffffffff


	//   ....[191]....
        /*1ea0*/ 	.word	0xffffffff


	//   ....[192]....
        /*1ea4*/ 	.word	0xffffffff


	//   ....[193]....
        /*1ea8*/ 	.word	0xffffffff


	//   ....[194]....
        /*1eac*/ 	.word	0xffffffff


	//   ....[195]....
        /*1eb0*/ 	.word	0xffffffff


	//   ....[196]....
        /*1eb4*/ 	.word	0xffffffff


	//   ....[197]....
        /*1eb8*/ 	.word	0xffffffff


	//   ....[198]....
        /*1ebc*/ 	.word	0xffffffff


	//   ....[199]....
        /*1ec0*/ 	.word	0xffffffff


	//   ....[200]....
        /*1ec4*/ 	.word	0xffffffff


	//   ....[201]....
        /*1ec8*/ 	.word	0xffffffff


	//   ....[202]....
        /*1ecc*/ 	.word	0xffffffff


	//   ....[203]....
        /*1ed0*/ 	.word	0xffffffff


	//   ....[204]....
        /*1ed4*/ 	.word	0xffffffff


	//   ....[205]....
        /*1ed8*/ 	.word	0xffffffff


	//   ....[206]....
        /*1edc*/ 	.word	0xffffffff


	//   ....[207]....
        /*1ee0*/ 	.word	0xffffffff


	//   ....[208]....
        /*1ee4*/ 	.word	0xffffffff


	//   ....[209]....
        /*1ee8*/ 	.word	0xffffffff


	//   ....[210]....
        /*1eec*/ 	.word	0xffffffff


	//   ....[211]....
        /*1ef0*/ 	.word	0xffffffff


	//   ....[212]....
        /*1ef4*/ 	.word	0xffffffff


	//   ....[213]....
        /*1ef8*/ 	.word	0xffffffff


	//   ....[214]....
        /*1efc*/ 	.word	0xffffffff


	//   ....[215]....
        /*1f00*/ 	.word	0xffffffff


	//   ....[216]....
        /*1f04*/ 	.word	0xffffffff


	//   ....[217]....
        /*1f08*/ 	.word	0xffffffff


	//   ....[218]....
        /*1f0c*/ 	.word	0xffffffff


	//   ....[219]....
        /*1f10*/ 	.word	0xffffffff


	//   ....[220]....
        /*1f14*/ 	.word	0xffffffff


	//   ....[221]....
        /*1f18*/ 	.word	0xffffffff


	//   ....[222]....
        /*1f1c*/ 	.word	0xffffffff


	//   ....[223]....
        /*1f20*/ 	.word	0xffffffff


	//   ....[224]....
        /*1f24*/ 	.word	0xffffffff


	//   ....[225]....
        /*1f28*/ 	.word	0xffffffff


	//   ....[226]....
        /*1f2c*/ 	.word	0xffffffff


	//   ....[227]....
        /*1f30*/ 	.word	0xffffffff


	//   ....[228]....
        /*1f34*/ 	.word	0xffffffff


	//   ....[229]....
        /*1f38*/ 	.word	0xffffffff


	//   ....[230]....
        /*1f3c*/ 	.word	0xffffffff


	//   ....[231]....
        /*1f40*/ 	.word	0xffffffff


	//   ....[232]....
        /*1f44*/ 	.word	0xffffffff


	//   ....[233]....
        /*1f48*/ 	.word	0xffffffff


	//   ....[234]....
        /*1f4c*/ 	.word	0xffffffff


	//   ....[235]....
        /*1f50*/ 	.word	0xffffffff


	//   ....[236]....
        /*1f54*/ 	.word	0xffffffff


	//   ....[237]....
        /*1f58*/ 	.word	0xffffffff


	//   ....[238]....
        /*1f5c*/ 	.word	0xffffffff


	//   ....[239]....
        /*1f60*/ 	.word	0xffffffff


	//   ....[240]....
        /*1f64*/ 	.word	0xffffffff


	//   ....[241]....
        /*1f68*/ 	.word	0xffffffff


	//   ....[242]....
        /*1f6c*/ 	.word	0xffffffff


	//   ....[243]....
        /*1f70*/ 	.word	0xffffffff


	//   ....[244]....
        /*1f74*/ 	.word	0xffffffff


	//   ....[245]....
        /*1f78*/ 	.word	0xffffffff


	//   ....[246]....
        /*1f7c*/ 	.word	0xffffffff


	//   ....[247]....
        /*1f80*/ 	.word	0xffffffff


	//   ....[248]....
        /*1f84*/ 	.word	0xffffffff


	//   ....[249]....
        /*1f88*/ 	.word	0xffffffff


	//   ....[250]....
        /*1f8c*/ 	.word	0xffffffff


	//   ....[251]....
        /*1f90*/ 	.word	0xffffffff


	//   ....[252]....
        /*1f94*/ 	.word	0xffffffff


	//   ....[253]....
        /*1f98*/ 	.word	0xffffffff


	//   ....[254]....
        /*1f9c*/ 	.word	0xffffffff


	//   ....[255]....
        /*1fa0*/ 	.word	0xffffffff


	//   ....[0]....
        /*1fa4*/ 	.word	0xffffffff


	//   ....[1]....
        /*1fa8*/ 	.word	0xffffffff


	//   ....[2]....
        /*1fac*/ 	.word	0xffffffff


	//   ....[3]....
        /*1fb0*/ 	.word	0xffffffff


	//   ....[4]....
        /*1fb4*/ 	.word	0xffffffff


	//   ....[5]....
        /*1fb8*/ 	.word	0xffffffff


	//   ....[6]....
        /*1fbc*/ 	.word	0xffffffff


	//   ....[7]....
        /*1fc0*/ 	.word	0xffffffff


	//   ....[8]....
        /*1fc4*/ 	.word	0xffffffff


	//   ....[9]....
        /*1fc8*/ 	.word	0xffffffff


	//   ....[10]....
        /*1fcc*/ 	.word	0xffffffff


	//   ....[11]....
        /*1fd0*/ 	.word	0xffffffff


	//   ....[12]....
        /*1fd4*/ 	.word	0xffffffff


	//   ....[13]....
        /*1fd8*/ 	.word	0xffffffff


	//   ....[14]....
        /*1fdc*/ 	.word	0xffffffff


	//   ....[15]....
        /*1fe0*/ 	.word	0xffffffff


	//   ....[16]....
        /*1fe4*/ 	.word	0xffffffff


	//   ....[17]....
        /*1fe8*/ 	.word	0xffffffff


	//   ....[18]....
        /*1fec*/ 	.word	0xffffffff


	//   ....[19]....
        /*1ff0*/ 	.word	0xffffffff


	//   ....[20]....
        /*1ff4*/ 	.word	0xffffffff


	//   ....[21]....
        /*1ff8*/ 	.word	0xffffffff


	//   ....[22]....
        /*1ffc*/ 	.word	0xffffffff


	//   ....[23]....
        /*2000*/ 	.word	0xffffffff


	//   ....[24]....
        /*2004*/ 	.word	0xffffffff


	//   ....[25]....
        /*2008*/ 	.word	0xffffffff


	//   ....[26]....
        /*200c*/ 	.word	0xffffffff


	//   ....[27]....
        /*2010*/ 	.word	0xffffffff


	//   ....[28]....
        /*2014*/ 	.word	0xffffffff


	//   ....[29]....
        /*2018*/ 	.word	0xffffffff


	//   ....[30]....
        /*201c*/ 	.word	0xffffffff


	//   ....[31]....
        /*2020*/ 	.word	0xffffffff


	//   ....[32]....
        /*2024*/ 	.word	0xffffffff


	//   ....[33]....
        /*2028*/ 	.word	0xffffffff


	//   ....[34]....
        /*202c*/ 	.word	0xffffffff


	//   ....[35]....
        /*2030*/ 	.word	0xffffffff


	//   ....[36]....
        /*2034*/ 	.word	0xffffffff


	//   ....[37]....
        /*2038*/ 	.word	0xffffffff


	//   ....[38]....
        /*203c*/ 	.word	0xffffffff


	//   ....[39]....
        /*2040*/ 	.word	0xffffffff


	//   ....[40]....
        /*2044*/ 	.word	0xffffffff


	//   ....[41]....
        /*2048*/ 	.word	0xffffffff


	//   ....[42]....
        /*204c*/ 	.word	0xffffffff


	//   ....[43]....
        /*2050*/ 	.word	0xffffffff


	//   ....[44]....
        /*2054*/ 	.word	0xffffffff


	//   ....[45]....
        /*2058*/ 	.word	0xffffffff


	//   ....[46]....
        /*205c*/ 	.word	0xffffffff


	//   ....[47]....
        /*2060*/ 	.word	0xffffffff


	//   ....[48]....
        /*2064*/ 	.word	0xffffffff


	//   ....[49]....
        /*2068*/ 	.word	0xffffffff


	//   ....[50]....
        /*206c*/ 	.word	0xffffffff


	//   ....[51]....
        /*2070*/ 	.word	0xffffffff


	//   ....[52]....
        /*2074*/ 	.word	0xffffffff


	//   ....[53]....
        /*2078*/ 	.word	0xffffffff


	//   ....[54]....
        /*207c*/ 	.word	0xffffffff


	//   ....[55]....
        /*2080*/ 	.word	0xffffffff


	//   ....[56]....
        /*2084*/ 	.word	0xffffffff


	//   ....[57]....
        /*2088*/ 	.word	0xffffffff


	//   ....[58]....
        /*208c*/ 	.word	0xffffffff


	//   ....[59]....
        /*2090*/ 	.word	0xffffffff


	//   ....[60]....
        /*2094*/ 	.word	0xffffffff


	//   ....[61]....
        /*2098*/ 	.word	0xffffffff


	//   ....[62]....
        /*209c*/ 	.word	0xffffffff


	//   ....[63]....
        /*20a0*/ 	.word	0xffffffff


	//   ....[64]....
        /*20a4*/ 	.word	0xffffffff


	//   ....[65]....
        /*20a8*/ 	.word	0xffffffff


	//   ....[66]....
        /*20ac*/ 	.word	0xffffffff


	//   ....[67]....
        /*20b0*/ 	.word	0xffffffff


	//   ....[68]....
        /*20b4*/ 	.word	0xffffffff


	//   ....[69]....
        /*20b8*/ 	.word	0xffffffff


	//   ....[70]....
        /*20bc*/ 	.word	0xffffffff


	//   ....[71]....
        /*20c0*/ 	.word	0xffffffff


	//   ....[72]....
        /*20c4*/ 	.word	0xffffffff


	//   ....[73]....
        /*20c8*/ 	.word	0xffffffff


	//   ....[74]....
        /*20cc*/ 	.word	0xffffffff


	//   ....[75]....
        /*20d0*/ 	.word	0xffffffff


	//   ....[76]....
        /*20d4*/ 	.word	0xffffffff


	//   ....[77]....
        /*20d8*/ 	.word	0xffffffff


	//   ....[78]....
        /*20dc*/ 	.word	0xffffffff


	//   ....[79]....
        /*20e0*/ 	.word	0xffffffff


	//   ....[80]....
        /*20e4*/ 	.word	0xffffffff


	//   ....[81]....
        /*20e8*/ 	.word	0xffffffff


	//   ....[82]....
        /*20ec*/ 	.word	0xffffffff


	//   ....[83]....
        /*20f0*/ 	.word	0xffffffff


	//   ....[84]....
        /*20f4*/ 	.word	0xffffffff


	//   ....[85]....
        /*20f8*/ 	.word	0xffffffff


	//   ....[86]....
        /*20fc*/ 	.word	0xffffffff


	//   ....[87]....
        /*2100*/ 	.word	0xffffffff


	//   ....[88]....
        /*2104*/ 	.word	0xffffffff


	//   ....[89]....
        /*2108*/ 	.word	0xffffffff


	//   ....[90]....
        /*210c*/ 	.word	0xffffffff


	//   ....[91]....
        /*2110*/ 	.word	0xffffffff


	//   ....[92]....
        /*2114*/ 	.word	0xffffffff


	//   ....[93]....
        /*2118*/ 	.word	0xffffffff


	//   ....[94]....
        /*211c*/ 	.word	0xffffffff


	//   ....[95]....
        /*2120*/ 	.word	0xffffffff


	//   ....[96]....
        /*2124*/ 	.word	0xffffffff


	//   ....[97]....
        /*2128*/ 	.word	0xffffffff


	//   ....[98]....
        /*212c*/ 	.word	0xffffffff


	//   ....[99]....
        /*2130*/ 	.word	0xffffffff


	//   ....[100]....
        /*2134*/ 	.word	0xffffffff


	//   ....[101]....
        /*2138*/ 	.word	0xffffffff


	//   ....[102]....
        /*213c*/ 	.word	0xffffffff


	//   ....[103]....
        /*2140*/ 	.word	0xffffffff


	//   ....[104]....
        /*2144*/ 	.word	0xffffffff


	//   ....[105]....
        /*2148*/ 	.word	0xffffffff


	//   ....[106]....
        /*214c*/ 	.word	0xffffffff


	//   ....[107]....
        /*2150*/ 	.word	0xffffffff


	//   ....[108]....
        /*2154*/ 	.word	0xffffffff


	//   ....[109]....
        /*2158*/ 	.word	0xffffffff


	//   ....[110]....
        /*215c*/ 	.word	0xffffffff


	//   ....[111]....
        /*2160*/ 	.word	0xffffffff


	//   ....[112]....
        /*2164*/ 	.word	0xffffffff


	//   ....[113]....
        /*2168*/ 	.word	0xffffffff


	//   ....[114]....
        /*216c*/ 	.word	0xffffffff


	//   ....[115]....
        /*2170*/ 	.word	0xffffffff


	//   ....[116]....
        /*2174*/ 	.word	0xffffffff


	//   ....[117]....
        /*2178*/ 	.word	0xffffffff


	//   ....[118]....
        /*217c*/ 	.word	0xffffffff


	//   ....[119]....
        /*2180*/ 	.word	0xffffffff


	//   ....[120]....
        /*2184*/ 	.word	0xffffffff


	//   ....[121]....
        /*2188*/ 	.word	0xffffffff


	//   ....[122]....
        /*218c*/ 	.word	0xffffffff


	//   ....[123]....
        /*2190*/ 	.word	0xffffffff


	//   ....[124]....
        /*2194*/ 	.word	0xffffffff


	//   ....[125]....
        /*2198*/ 	.word	0xffffffff


	//   ....[126]....
        /*219c*/ 	.word	0xffffffff


	//   ....[127]....
        /*21a0*/ 	.word	0xffffffff


	//   ....[128]....
        /*21a4*/ 	.word	0xffffffff


	//   ....[129]....
        /*21a8*/ 	.word	0xffffffff


	//   ....[130]....
        /*21ac*/ 	.word	0xffffffff


	//   ....[131]....
        /*21b0*/ 	.word	0xffffffff


	//   ....[132]....
        /*21b4*/ 	.word	0xffffffff


	//   ....[133]....
        /*21b8*/ 	.word	0xffffffff


	//   ....[134]....
        /*21bc*/ 	.word	0xffffffff


	//   ....[135]....
        /*21c0*/ 	.word	0xffffffff


	//   ....[136]....
        /*21c4*/ 	.word	0xffffffff


	//   ....[137]....
        /*21c8*/ 	.word	0xffffffff


	//   ....[138]....
        /*21cc*/ 	.word	0xffffffff


	//   ....[139]....
        /*21d0*/ 	.word	0xffffffff


	//   ....[140]....
        /*21d4*/ 	.word	0xffffffff


	//   ....[141]....
        /*21d8*/ 	.word	0xffffffff


	//   ....[142]....
        /*21dc*/ 	.word	0xffffffff


	//   ....[143]....
        /*21e0*/ 	.word	0xffffffff


	//   ....[144]....
        /*21e4*/ 	.word	0xffffffff


	//   ....[145]....
        /*21e8*/ 	.word	0xffffffff


	//   ....[146]....
        /*21ec*/ 	.word	0xffffffff


	//   ....[147]....
        /*21f0*/ 	.word	0xffffffff


	//   ....[148]....
        /*21f4*/ 	.word	0xffffffff


	//   ....[149]....
        /*21f8*/ 	.word	0xffffffff


	//   ....[150]....
        /*21fc*/ 	.word	0xffffffff


	//   ....[151]....
        /*2200*/ 	.word	0xffffffff


	//   ....[152]....
        /*2204*/ 	.word	0xffffffff


	//   ....[153]....
        /*2208*/ 	.word	0xffffffff


	//   ....[154]....
        /*220c*/ 	.word	0xffffffff


	//   ....[155]....
        /*2210*/ 	.word	0xffffffff


	//   ....[156]....
        /*2214*/ 	.word	0xffffffff


	//   ....[157]....
        /*2218*/ 	.word	0xffffffff


	//   ....[158]....
        /*221c*/ 	.word	0xffffffff


	//   ....[159]....
        /*2220*/ 	.word	0xffffffff


	//   ....[160]....
        /*2224*/ 	.word	0xffffffff


	//   ....[161]....
        /*2228*/ 	.word	0xffffffff


	//   ....[162]....
        /*222c*/ 	.word	0xffffffff


	//   ....[163]....
        /*2230*/ 	.word	0xffffffff


	//   ....[164]....
        /*2234*/ 	.word	0xffffffff


	//   ....[165]....
        /*2238*/ 	.word	0xffffffff


	//   ....[166]....
        /*223c*/ 	.word	0xffffffff


	//   ....[167]....
        /*2240*/ 	.word	0xffffffff


	//   ....[168]....
        /*2244*/ 	.word	0xffffffff


	//   ....[169]....
        /*2248*/ 	.word	0xffffffff


	//   ....[170]....
        /*224c*/ 	.word	0xffffffff


	//   ....[171]....
        /*2250*/ 	.word	0xffffffff


	//   ....[172]....
        /*2254*/ 	.word	0xffffffff


	//   ....[173]....
        /*2258*/ 	.word	0xffffffff


	//   ....[174]....
        /*225c*/ 	.word	0xffffffff


	//   ....[175]....
        /*2260*/ 	.word	0xffffffff


	//   ....[176]....
        /*2264*/ 	.word	0xffffffff


	//   ....[177]....
        /*2268*/ 	.word	0xffffffff


	//   ....[178]....
        /*226c*/ 	.word	0xffffffff


	//   ....[179]....
        /*2270*/ 	.word	0xffffffff


	//   ....[180]....
        /*2274*/ 	.word	0xffffffff


	//   ....[181]....
        /*2278*/ 	.word	0xffffffff


	//   ....[182]....
        /*227c*/ 	.word	0xffffffff


	//   ....[183]....
        /*2280*/ 	.word	0xffffffff


	//   ....[184]....
        /*2284*/ 	.word	0xffffffff


	//   ....[185]....
        /*2288*/ 	.word	0xffffffff


	//   ....[186]....
        /*228c*/ 	.word	0xffffffff


	//   ....[187]....
        /*2290*/ 	.word	0xffffffff


	//   ....[188]....
        /*2294*/ 	.word	0xffffffff


	//   ....[189]....
        /*2298*/ 	.word	0xffffffff


	//   ....[190]....
        /*229c*/ 	.word	0xffffffff


	//   ....[191]....
        /*22a0*/ 	.word	0xffffffff


	//   ....[192]....
        /*22a4*/ 	.word	0xffffffff


	//   ....[193]....
        /*22a8*/ 	.word	0xffffffff


	//   ....[194]....
        /*22ac*/ 	.word	0xffffffff


	//   ....[195]....
        /*22b0*/ 	.word	0xffffffff


	//   ....[196]....
        /*22b4*/ 	.word	0xffffffff


	//   ....[197]....
        /*22b8*/ 	.word	0xffffffff


	//   ....[198]....
        /*22bc*/ 	.word	0xffffffff


	//   ....[199]....
        /*22c0*/ 	.word	0xffffffff


	//   ....[200]....
        /*22c4*/ 	.word	0xffffffff


	//   ....[201]....
        /*22c8*/ 	.word	0xffffffff


	//   ....[202]....
        /*22cc*/ 	.word	0xffffffff


	//   ....[203]....
        /*22d0*/ 	.word	0xffffffff


	//   ....[204]....
        /*22d4*/ 	.word	0xffffffff


	//   ....[205]....
        /*22d8*/ 	.word	0xffffffff


	//   ....[206]....
        /*22dc*/ 	.word	0xffffffff


	//   ....[207]....
        /*22e0*/ 	.word	0xffffffff


	//   ....[208]....
        /*22e4*/ 	.word	0xffffffff


	//   ....[209]....
        /*22e8*/ 	.word	0xffffffff


	//   ....[210]....
        /*22ec*/ 	.word	0xffffffff


	//   ....[211]....
        /*22f0*/ 	.word	0xffffffff


	//   ....[212]....
        /*22f4*/ 	.word	0xffffffff


	//   ....[213]....
        /*22f8*/ 	.word	0xffffffff


	//   ....[214]....
        /*22fc*/ 	.word	0xffffffff


	//   ....[215]....
        /*2300*/ 	.word	0xffffffff


	//   ....[216]....
        /*2304*/ 	.word	0xffffffff


	//   ....[217]....
        /*2308*/ 	.word	0xffffffff


	//   ....[218]....
        /*230c*/ 	.word	0xffffffff


	//   ....[219]....
        /*2310*/ 	.word	0xffffffff


	//   ....[220]....
        /*2314*/ 	.word	0xffffffff


	//   ....[221]....
        /*2318*/ 	.word	0xffffffff


	//   ....[222]....
        /*231c*/ 	.word	0xffffffff


	//   ....[223]....
        /*2320*/ 	.word	0xffffffff


	//   ....[224]....
        /*2324*/ 	.word	0xffffffff


	//   ....[225]....
        /*2328*/ 	.word	0xffffffff


	//   ....[226]....
        /*232c*/ 	.word	0xffffffff


	//   ....[227]....
        /*2330*/ 	.word	0xffffffff


	//   ....[228]....
        /*2334*/ 	.word	0xffffffff


	//   ....[229]....
        /*2338*/ 	.word	0xffffffff


	//   ....[230]....
        /*233c*/ 	.word	0xffffffff


	//   ....[231]....
        /*2340*/ 	.word	0xffffffff


	//   ....[232]....
        /*2344*/ 	.word	0xffffffff


	//   ....[233]....
        /*2348*/ 	.word	0xffffffff


	//   ....[234]....
        /*234c*/ 	.word	0xffffffff


	//   ....[235]....
        /*2350*/ 	.word	0xffffffff


	//   ....[236]....
        /*2354*/ 	.word	0xffffffff


	//   ....[237]....
        /*2358*/ 	.word	0xffffffff


	//   ....[238]....
        /*235c*/ 	.word	0xffffffff


	//   ....[239]....
        /*2360*/ 	.word	0xffffffff


	//   ....[240]....
        /*2364*/ 	.word	0xffffffff


	//   ....[241]....
        /*2368*/ 	.word	0xffffffff


	//   ....[242]....
        /*236c*/ 	.word	0xffffffff


	//   ....[243]....
        /*2370*/ 	.word	0xffffffff


	//   ....[244]....
        /*2374*/ 	.word	0xffffffff


	//   ....[245]....
        /*2378*/ 	.word	0xffffffff


	//   ....[246]....
        /*237c*/ 	.word	0xffffffff


	//   ....[247]....
        /*2380*/ 	.word	0xffffffff


	//   ....[248]....
        /*2384*/ 	.word	0xffffffff


	//   ....[249]....
        /*2388*/ 	.word	0xffffffff


	//   ....[250]....
        /*238c*/ 	.word	0xffffffff


	//   ....[251]....
        /*2390*/ 	.word	0xffffffff


	//   ....[252]....
        /*2394*/ 	.word	0xffffffff


	//   ....[253]....
        /*2398*/ 	.word	0xffffffff


	//   ....[254]....
        /*239c*/ 	.word	0xffffffff


	//----- nvinfo : EIATTR_COOP_GROUP_INSTR_OFFSETS
	.align		4
.L_39:
        /*23a0*/ 	.byte	0x04, 0x28
        /*23a2*/ 	.short	(.L_41 - .L_40)


	//   ....[0]....
.L_40:
        /*23a4*/ 	.word	0x00112ba0


	//   ....[1]....
        /*23a8*/ 	.word	0x00112bc0


	//   ....[2]....
        /*23ac*/ 	.word	0x00112f10


	//   ....[3]....
        /*23b0*/ 	.word	0x00112f30


	//   ....[4]....
        /*23b4*/ 	.word	0x00112fd0


	//   ....[5]....
        /*23b8*/ 	.word	0x00112ff0


	//   ....[6]....
        /*23bc*/ 	.word	0x00113070


	//   ....[7]....
        /*23c0*/ 	.word	0x00113090


	//   ....[8]....
        /*23c4*/ 	.word	0x001130f0


	//   ....[9]....
        /*23c8*/ 	.word	0x00113110


	//   ....[10]....
        /*23cc*/ 	.word	0x00113190


	//   ....[11]....
        /*23d0*/ 	.word	0x001131b0


	//   ....[12]....
        /*23d4*/ 	.word	0x00113230


	//   ....[13]....
        /*23d8*/ 	.word	0x00113250


	//   ....[14]....
        /*23dc*/ 	.word	0x001132d0


	//   ....[15]....
        /*23e0*/ 	.word	0x001132f0


	//   ....[16]....
        /*23e4*/ 	.word	0x00113370


	//   ....[17]....
        /*23e8*/ 	.word	0x00113390


	//   ....[18]....
        /*23ec*/ 	.word	0x00113410


	//   ....[19]....
        /*23f0*/ 	.word	0x00113430


	//   ....[20]....
        /*23f4*/ 	.word	0x001134b0


	//   ....[21]....
        /*23f8*/ 	.word	0x001134d0


	//   ....[22]....
        /*23fc*/ 	.word	0x00113550


	//   ....[23]....
        /*2400*/ 	.word	0x00113570


	//   ....[24]....
        /*2404*/ 	.word	0x001135f0


	//   ....[25]....
        /*2408*/ 	.word	0x00113610


	//   ....[26]....
        /*240c*/ 	.word	0x00113690


	//   ....[27]....
        /*2410*/ 	.word	0x001136b0


	//   ....[28]....
        /*2414*/ 	.word	0x00113730


	//   ....[29]....
        /*2418*/ 	.word	0x00113750


	//   ....[30]....
        /*241c*/ 	.word	0x001137b0


	//   ....[31]....
        /*2420*/ 	.word	0x00113820


	//   ....[32]....
        /*2424*/ 	.word	0x00113870


	//   ....[33]....
        /*2428*/ 	.word	0x00113890


	//   ....[34]....
        /*242c*/ 	.word	0x00113910


	//   ....[35]....
        /*2430*/ 	.word	0x00113930


	//   ....[36]....
        /*2434*/ 	.word	0x001139b0


	//   ....[37]....
        /*2438*/ 	.word	0x001139d0


	//   ....[38]....
        /*243c*/ 	.word	0x00113a50


	//   ....[39]....
        /*2440*/ 	.word	0x00113a70


	//   ....[40]....
        /*2444*/ 	.word	0x00113af0


	//   ....[41]....
        /*2448*/ 	.word	0x00113b10


	//   ....[42]....
        /*244c*/ 	.word	0x00113b90


	//   ....[43]....
        /*2450*/ 	.word	0x00113bb0


	//   ....[44]....
        /*2454*/ 	.word	0x00113c30


	//   ....[45]....
        /*2458*/ 	.word	0x00113c50


	//   ....[46]....
        /*245c*/ 	.word	0x00113cd0


	//   ....[47]....
        /*2460*/ 	.word	0x00113cf0


	//   ....[48]....
        /*2464*/ 	.word	0x00113d70


	//   ....[49]....
        /*2468*/ 	.word	0x00113d90


	//   ....[50]....
        /*246c*/ 	.word	0x00113e10


	//   ....[51]....
        /*2470*/ 	.word	0x00113e30


	//   ....[52]....
        /*2474*/ 	.word	0x00113eb0


	//   ....[53]....
        /*2478*/ 	.word	0x00113ed0


	//   ....[54]....
        /*247c*/ 	.word	0x00113f30


	//   ....[55]....
        /*2480*/ 	.word	0x00113f50


	//   ....[56]....
        /*2484*/ 	.word	0x00113fb0


	//   ....[57]....
        /*2488*/ 	.word	0x00113fd0


	//   ....[58]....
        /*248c*/ 	.word	0x00114030


	//   ....[59]....
        /*2490*/ 	.word	0x00114050


	//   ....[60]....
        /*2494*/ 	.word	0x001140b0


	//   ....[61]....
        /*2498*/ 	.word	0x001140d0


	//   ....[62]....
        /*249c*/ 	.word	0x00114130


	//   ....[63]....
        /*24a0*/ 	.word	0x00114150


	//   ....[64]....
        /*24a4*/ 	.word	0x001141b0


	//   ....[65]....
        /*24a8*/ 	.word	0x001141d0


	//   ....[66]....
        /*24ac*/ 	.word	0x00114250


	//   ....[67]....
        /*24b0*/ 	.word	0x00114270


	//   ....[68]....
        /*24b4*/ 	.word	0x001142f0


	//   ....[69]....
        /*24b8*/ 	.word	0x00114310


	//   ....[70]....
        /*24bc*/ 	.word	0x00114390


	//   ....[71]....
        /*24c0*/ 	.word	0x001143b0


	//   ....[72]....
        /*24c4*/ 	.word	0x00114430


	//   ....[73]....
        /*24c8*/ 	.word	0x00114450


	//   ....[74]....
        /*24cc*/ 	.word	0x001144d0


	//   ....[75]....
        /*24d0*/ 	.word	0x001144f0


	//   ....[76]....
        /*24d4*/ 	.word	0x00114570


	//   ....[77]....
        /*24d8*/ 	.word	0x00114590


	//   ....[78]....
        /*24dc*/ 	.word	0x00114610


	//   ....[79]....
        /*24e0*/ 	.word	0x00114630


	//   ....[80]....
        /*24e4*/ 	.word	0x001146b0


	//   ....[81]....
        /*24e8*/ 	.word	0x001146d0


	//   ....[82]....
        /*24ec*/ 	.word	0x00114750


	//   ....[83]....
        /*24f0*/ 	.word	0x00114770


	//   ....[84]....
        /*24f4*/ 	.word	0x001147f0


	//   ....[85]....
        /*24f8*/ 	.word	0x00114810


	//   ....[86]....
        /*24fc*/ 	.word	0x00114890


	//   ....[87]....
        /*2500*/ 	.word	0x001148b0


	//   ....[88]....
        /*2504*/ 	.word	0x00114930


	//   ....[89]....
        /*2508*/ 	.word	0x00114950


	//   ....[90]....
        /*250c*/ 	.word	0x001149d0


	//   ....[91]....
        /*2510*/ 	.word	0x001149f0


	//   ....[92]....
        /*2514*/ 	.word	0x00114a70


	//   ....[93]....
        /*2518*/ 	.word	0x00114a90


	//   ....[94]....
        /*251c*/ 	.word	0x00114af0


	//   ....[95]....
        /*2520*/ 	.word	0x00114b60


	//   ....[96]....
        /*2524*/ 	.word	0x00114bb0


	//   ....[97]....
        /*2528*/ 	.word	0x00114bd0


	//   ....[98]....
        /*252c*/ 	.word	0x00114c50


	//   ....[99]....
        /*2530*/ 	.word	0x00114c70


	//   ....[100]....
        /*2534*/ 	.word	0x00114cf0


	//   ....[101]....
        /*2538*/ 	.word	0x00114d10


	//   ....[102]....
        /*253c*/ 	.word	0x00114d90


	//   ....[103]....
        /*2540*/ 	.word	0x00114db0


	//   ....[104]....
        /*2544*/ 	.word	0x00114e30


	//   ....[105]....
        /*2548*/ 	.word	0x00114e50


	//   ....[106]....
        /*254c*/ 	.word	0x00114ed0


	//   ....[107]....
        /*2550*/ 	.word	0x00114ef0


	//   ....[108]....
        /*2554*/ 	.word	0x00114f70


	//   ....[109]....
        /*2558*/ 	.word	0x00114f90


	//   ....[110]....
        /*255c*/ 	.word	0x00115010


	//   ....[111]....
        /*2560*/ 	.word	0x00115030


	//   ....[112]....
        /*2564*/ 	.word	0x001150b0


	//   ....[113]....
        /*2568*/ 	.word	0x001150d0


	//   ....[114]....
        /*256c*/ 	.word	0x00115150


	//   ....[115]....
        /*2570*/ 	.word	0x00115170


	//   ....[116]....
        /*2574*/ 	.word	0x001151f0


	//   ....[117]....
        /*2578*/ 	.word	0x00115210


	//   ....[118]....
        /*257c*/ 	.word	0x00115290


	//   ....[119]....
        /*2580*/ 	.word	0x001152b0


	//   ....[120]....
        /*2584*/ 	.word	0x00115330


	//   ....[121]....
        /*2588*/ 	.word	0x00115350


	//   ....[122]....
        /*258c*/ 	.word	0x001153d0


	//   ....[123]....
        /*2590*/ 	.word	0x001153f0


	//   ....[124]....
        /*2594*/ 	.word	0x00115470


	//   ....[125]....
        /*2598*/ 	.word	0x00115490


	//   ....[126]....
        /*259c*/ 	.word	0x001154f0


	//   ....[127]....
        /*25a0*/ 	.word	0x00115560


	//   ....[128]....
        /*25a4*/ 	.word	0x001155b0


	//   ....[129]....
        /*25a8*/ 	.word	0x001155d0


	//   ....[130]....
        /*25ac*/ 	.word	0x00115650


	//   ....[131]....
        /*25b0*/ 	.word	0x00115670


	//   ....[132]....
        /*25b4*/ 	.word	0x001156f0


	//   ....[133]....
        /*25b8*/ 	.word	0x00115710


	//   ....[134]....
        /*25bc*/ 	.word	0x00115790


	//   ....[135]....
        /*25c0*/ 	.word	0x001157b0


	//   ....[136]....
        /*25c4*/ 	.word	0x00115830


	//   ....[137]....
        /*25c8*/ 	.word	0x00115850


	//   ....[138]....
        /*25cc*/ 	.word	0x001158d0


	//   ....[139]....
        /*25d0*/ 	.word	0x001158f0


	//   ....[140]....
        /*25d4*/ 	.word	0x00115970


	//   ....[141]....
        /*25d8*/ 	.word	0x00115990


	//   ....[142]....
        /*25dc*/ 	.word	0x00115a10


	//   ....[143]....
        /*25e0*/ 	.word	0x00115a30


	//   ....[144]....
        /*25e4*/ 	.word	0x00115ab0


	//   ....[145]....
        /*25e8*/ 	.word	0x00115ad0


	//   ....[146]....
        /*25ec*/ 	.word	0x00115b50


	//   ....[147]....
        /*25f0*/ 	.word	0x00115b70


	//   ....[148]....
        /*25f4*/ 	.word	0x00115bf0


	//   ....[149]....
        /*25f8*/ 	.word	0x00115c10


	//   ....[150]....
        /*25fc*/ 	.word	0x00115c90


	//   ....[151]....
        /*2600*/ 	.word	0x00115cb0


	//   ....[152]....
        /*2604*/ 	.word	0x00115d30


	//   ....[153]....
        /*2608*/ 	.word	0x00115d50


	//   ....[154]....
        /*260c*/ 	.word	0x00115dd0


	//   ....[155]....
        /*2610*/ 	.word	0x00115df0


	//   ....[156]....
        /*2614*/ 	.word	0x00115e70


	//   ....[157]....
        /*2618*/ 	.word	0x00115e90


	//   ....[158]....
        /*261c*/ 	.word	0x00115ef0


	//   ....[159]....
        /*2620*/ 	.word	0x00115f60


	//   ....[160]....
        /*2624*/ 	.word	0x00115fb0


	//   ....[161]....
        /*2628*/ 	.word	0x00115fd0


	//   ....[162]....
        /*262c*/ 	.word	0x00116050


	//   ....[163]....
        /*2630*/ 	.word	0x00116070


	//   ....[164]....
        /*2634*/ 	.word	0x001160f0


	//   ....[165]....
        /*2638*/ 	.word	0x00116110


	//   ....[166]....
        /*263c*/ 	.word	0x00116190


	//   ....[167]....
        /*2640*/ 	.word	0x001161b0


	//   ....[168]....
        /*2644*/ 	.word	0x00116230


	//   ....[169]....
        /*2648*/ 	.word	0x00116250


	//   ....[170]....
        /*264c*/ 	.word	0x001162d0


	//   ....[171]....
        /*2650*/ 	.word	0x001162f0


	//   ....[172]....
        /*2654*/ 	.word	0x00116370


	//   ....[173]....
        /*2658*/ 	.word	0x00116390


	//   ....[174]....
        /*265c*/ 	.word	0x00116410


	//   ....[175]....
        /*2660*/ 	.word	0x00116430


	//   ....[176]....
        /*2664*/ 	.word	0x001164b0


	//   ....[177]....
        /*2668*/ 	.word	0x001164d0


	//   ....[178]....
        /*266c*/ 	.word	0x00116550


	//   ....[179]....
        /*2670*/ 	.word	0x00116570


	//   ....[180]....
        /*2674*/ 	.word	0x001165f0


	//   ....[181]....
        /*2678*/ 	.word	0x00116610


	//   ....[182]....
        /*267c*/ 	.word	0x00116690


	//   ....[183]....
        /*2680*/ 	.word	0x001166b0


	//   ....[184]....
        /*2684*/ 	.word	0x00116730


	//   ....[185]....
        /*2688*/ 	.word	0x00116750


	//   ....[186]....
        /*268c*/ 	.word	0x001167d0


	//   ....[187]....
        /*2690*/ 	.word	0x001167f0


	//   ....[188]....
        /*2694*/ 	.word	0x00116870


	//   ....[189]....
        /*2698*/ 	.word	0x00116890


	//   ....[190]....
        /*269c*/ 	.word	0x001168f0


	//   ....[191]....
        /*26a0*/ 	.word	0x00116960


	//   ....[192]....
        /*26a4*/ 	.word	0x001169b0


	//   ....[193]....
        /*26a8*/ 	.word	0x001169d0


	//   ....[194]....
        /*26ac*/ 	.word	0x00116a50


	//   ....[195]....
        /*26b0*/ 	.word	0x00116a70


	//   ....[196]....
        /*26b4*/ 	.word	0x00116af0


	//   ....[197]....
        /*26b8*/ 	.word	0x00116b10


	//   ....[198]....
        /*26bc*/ 	.word	0x00116b90


	//   ....[199]....
        /*26c0*/ 	.word	0x00116bb0


	//   ....[200]....
        /*26c4*/ 	.word	0x00116c30


	//   ....[201]....
        /*26c8*/ 	.word	0x00116c50


	//   ....[202]....
        /*26cc*/ 	.word	0x00116cd0


	//   ....[203]....
        /*26d0*/ 	.word	0x00116cf0


	//   ....[204]....
        /*26d4*/ 	.word	0x00116d70


	//   ....[205]....
        /*26d8*/ 	.word	0x00116d90


	//   ....[206]....
        /*26dc*/ 	.word	0x00116e10


	//   ....[207]....
        /*26e0*/ 	.word	0x00116e30


	//   ....[208]....
        /*26e4*/ 	.word	0x00116eb0


	//   ....[209]....
        /*26e8*/ 	.word	0x00116ed0


	//   ....[210]....
        /*26ec*/ 	.word	0x00116f50


	//   ....[211]....
        /*26f0*/ 	.word	0x00116f70


	//   ....[212]....
        /*26f4*/ 	.word	0x00116ff0


	//   ....[213]....
        /*26f8*/ 	.word	0x00117010


	//   ....[214]....
        /*26fc*/ 	.word	0x00117090


	//   ....[215]....
        /*2700*/ 	.word	0x001170b0


	//   ....[216]....
        /*2704*/ 	.word	0x00117130


	//   ....[217]....
        /*2708*/ 	.word	0x00117150


	//   ....[218]....
        /*270c*/ 	.word	0x001171d0


	//   ....[219]....
        /*2710*/ 	.word	0x001171f0


	//   ....[220]....
        /*2714*/ 	.word	0x00117270


	//   ....[221]....
        /*2718*/ 	.word	0x001172a0


	//   ....[222]....
        /*271c*/ 	.word	0x00117330


	//   ....[223]....
        /*2720*/ 	.word	0x00117350


	//   ....[224]....
        /*2724*/ 	.word	0x001173b0


	//   ....[225]....
        /*2728*/ 	.word	0x001173d0


	//   ....[226]....
        /*272c*/ 	.word	0x00117450


	//   ....[227]....
        /*2730*/ 	.word	0x00117470


	//   ....[228]....
        /*2734*/ 	.word	0x001174f0


	//   ....[229]....
        /*2738*/ 	.word	0x00117510


	//   ....[230]....
        /*273c*/ 	.word	0x00117590


	//   ....[231]....
        /*2740*/ 	.word	0x001175b0


	//   ....[232]....
        /*2744*/ 	.word	0x00117630


	//   ....[233]....
        /*2748*/ 	.word	0x00117650


	//   ....[234]....
        /*274c*/ 	.word	0x001176d0


	//   ....[235]....
        /*2750*/ 	.word	0x001176f0


	//   ....[236]....
        /*2754*/ 	.word	0x00117770


	//   ....[237]....
        /*2758*/ 	.word	0x00117790


	//   ....[238]....
        /*275c*/ 	.word	0x00117810


	//   ....[239]....
        /*2760*/ 	.word	0x00117830


	//   ....[240]....
        /*2764*/ 	.word	0x001178b0


	//   ....[241]....
        /*2768*/ 	.word	0x001178d0


	//   ....[242]....
        /*276c*/ 	.word	0x00117950


	//   ....[243]....
        /*2770*/ 	.word	0x00117970


	//   ....[244]....
        /*2774*/ 	.word	0x001179f0


	//   ....[245]....
        /*2778*/ 	.word	0x00117a10


	//   ....[246]....
        /*277c*/ 	.word	0x00117a90


	//   ....[247]....
        /*2780*/ 	.word	0x00117ab0


	//   ....[248]....
        /*2784*/ 	.word	0x00117b30


	//   ....[249]....
        /*2788*/ 	.word	0x00117b50


	//   ....[250]....
        /*278c*/ 	.word	0x00117bd0


	//   ....[251]....
        /*2790*/ 	.word	0x00117bf0


	//   ....[252]....
        /*2794*/ 	.word	0x00117c70


	//   ....[253]....
        /*2798*/ 	.word	0x00117c90


	//   ....[254]....
        /*279c*/ 	.word	0x00117d00


	//   ....[255]....
        /*27a0*/ 	.word	0x00117d30


	//   ....[0]....
        /*27a4*/ 	.word	0x00117d90


	//   ....[1]....
        /*27a8*/ 	.word	0x00117db0


	//   ....[2]....
        /*27ac*/ 	.word	0x00117e30


	//   ....[3]....
        /*27b0*/ 	.word	0x00117e50


	//   ....[4]....
        /*27b4*/ 	.word	0x00117ed0


	//   ....[5]....
        /*27b8*/ 	.word	0x00117ef0


	//   ....[6]....
        /*27bc*/ 	.word	0x00117f70


	//   ....[7]....
        /*27c0*/ 	.word	0x00117f90


	//   ....[8]....
        /*27c4*/ 	.word	0x00118010


	//   ....[9]....
        /*27c8*/ 	.word	0x00118030


	//   ....[10]....
        /*27cc*/ 	.word	0x001180b0


	//   ....[11]....
        /*27d0*/ 	.word	0x001180d0


	//   ....[12]....
        /*27d4*/ 	.word	0x00118150


	//   ....[13]....
        /*27d8*/ 	.word	0x00118170


	//   ....[14]....
        /*27dc*/ 	.word	0x001181f0


	//   ....[15]....
        /*27e0*/ 	.word	0x00118210


	//   ....[16]....
        /*27e4*/ 	.word	0x00118290


	//   ....[17]....
        /*27e8*/ 	.word	0x001182b0


	//   ....[18]....
        /*27ec*/ 	.word	0x00118330


	//   ....[19]....
        /*27f0*/ 	.word	0x00118350


	//   ....[20]....
        /*27f4*/ 	.word	0x001183d0


	//   ....[21]....
        /*27f8*/ 	.word	0x001183f0


	//   ....[22]....
        /*27fc*/ 	.word	0x00118470


	//   ....[23]....
        /*2800*/ 	.word	0x00118490


	//   ....[24]....
        /*2804*/ 	.word	0x00118510


	//   ....[25]....
        /*2808*/ 	.word	0x00118530


	//   ....[26]....
        /*280c*/ 	.word	0x001185b0


	//   ....[27]....
        /*2810*/ 	.word	0x001185d0


	//   ....[28]....
        /*2814*/ 	.word	0x00118650


	//   ....[29]....
        /*2818*/ 	.word	0x00118670


	//   ....[30]....
        /*281c*/ 	.word	0x00118710


	//   ....[31]....
        /*2820*/ 	.word	0x00118730


	//   ....[32]....
        /*2824*/ 	.word	0x00118790


	//   ....[33]....
        /*2828*/ 	.word	0x001187b0


	//   ....[34]....
        /*282c*/ 	.word	0x00118830


	//   ....[35]....
        /*2830*/ 	.word	0x00118850


	//   ....[36]....
        /*2834*/ 	.word	0x001188d0


	//   ....[37]....
        /*2838*/ 	.word	0x001188f0


	//   ....[38]....
        /*283c*/ 	.word	0x00118970


	//   ....[39]....
        /*2840*/ 	.word	0x00118990


	//   ....[40]....
        /*2844*/ 	.word	0x00118a10


	//   ....[41]....
        /*2848*/ 	.word	0x00118a30


	//   ....[42]....
        /*284c*/ 	.word	0x00118ab0


	//   ....[43]....
        /*2850*/ 	.word	0x00118ad0


	//   ....[44]....
        /*2854*/ 	.word	0x00118b50


	//   ....[45]....
        /*2858*/ 	.word	0x00118b70


	//   ....[46]....
        /*285c*/ 	.word	0x00118bf0


	//   ....[47]....
        /*2860*/ 	.word	0x00118c10


	//   ....[48]....
        /*2864*/ 	.word	0x00118c90


	//   ....[49]....
        /*2868*/ 	.word	0x00118cb0


	//   ....[50]....
        /*286c*/ 	.word	0x00118d30


	//   ....[51]....
        /*2870*/ 	.word	0x00118d50


	//   ....[52]....
        /*2874*/ 	.word	0x00118dd0


	//   ....[53]....
        /*2878*/ 	.word	0x00118df0


	//   ....[54]....
        /*287c*/ 	.word	0x00118e70


	//   ....[55]....
        /*2880*/ 	.word	0x00118e90


	//   ....[56]....
        /*2884*/ 	.word	0x00118f10


	//   ....[57]....
        /*2888*/ 	.word	0x00118f30


	//   ....[58]....
        /*288c*/ 	.word	0x00118fb0


	//   ....[59]....
        /*2890*/ 	.word	0x00118fd0


	//   ....[60]....
        /*2894*/ 	.word	0x00119050


	//   ....[61]....
        /*2898*/ 	.word	0x00119070


	//   ....[62]....
        /*289c*/ 	.word	0x001190d0


	//   ....[63]....
        /*28a0*/ 	.word	0x00119140


	//   ....[64]....
        /*28a4*/ 	.word	0x00119190


	//   ....[65]....
        /*28a8*/ 	.word	0x001191b0


	//   ....[66]....
        /*28ac*/ 	.word	0x00119230


	//   ....[67]....
        /*28b0*/ 	.word	0x00119250


	//   ....[68]....
        /*28b4*/ 	.word	0x001192d0


	//   ....[69]....
        /*28b8*/ 	.word	0x001192f0


	//   ....[70]....
        /*28bc*/ 	.word	0x00119370


	//   ....[71]....
        /*28c0*/ 	.word	0x00119390


	//   ....[72]....
        /*28c4*/ 	.word	0x00119410


	//   ....[73]....
        /*28c8*/ 	.word	0x00119430


	//   ....[74]....
        /*28cc*/ 	.word	0x001194b0


	//   ....[75]....
        /*28d0*/ 	.word	0x001194d0


	//   ....[76]....
        /*28d4*/ 	.word	0x00119550


	//   ....[77]....
        /*28d8*/ 	.word	0x00119570


	//   ....[78]....
        /*28dc*/ 	.word	0x001195f0


	//   ....[79]....
        /*28e0*/ 	.word	0x00119610


	//   ....[80]....
        /*28e4*/ 	.word	0x00119690


	//   ....[81]....
        /*28e8*/ 	.word	0x001196b0


	//   ....[82]....
        /*28ec*/ 	.word	0x00119730


	//   ....[83]....
        /*28f0*/ 	.word	0x00119750


	//   ....[84]....
        /*28f4*/ 	.word	0x001197d0


	//   ....[85]....
        /*28f8*/ 	.word	0x001197f0


	//   ....[86]....
        /*28fc*/ 	.word	0x00119870


	//   ....[87]....
        /*2900*/ 	.word	0x00119890


	//   ....[88]....
        /*2904*/ 	.word	0x00119910


	//   ....[89]....
        /*2908*/ 	.word	0x00119930


	//   ....[90]....
        /*290c*/ 	.word	0x001199b0


	//   ....[91]....
        /*2910*/ 	.word	0x001199d0


	//   ....[92]....
        /*2914*/ 	.word	0x00119a50


	//   ....[93]....
        /*2918*/ 	.word	0x00119a70


	//   ....[94]....
        /*291c*/ 	.word	0x00119ad0


	//   ....[95]....
        /*2920*/ 	.word	0x00119b40


	//   ....[96]....
        /*2924*/ 	.word	0x00119b90


	//   ....[97]....
        /*2928*/ 	.word	0x00119bb0


	//   ....[98]....
        /*292c*/ 	.word	0x00119c30


	//   ....[99]....
        /*2930*/ 	.word	0x00119c50


	//   ....[100]....
        /*2934*/ 	.word	0x00119cd0


	//   ....[101]....
        /*2938*/ 	.word	0x00119cf0


	//   ....[102]....
        /*293c*/ 	.word	0x00119d70


	//   ....[103]....
        /*2940*/ 	.word	0x00119d90


	//   ....[104]....
        /*2944*/ 	.word	0x00119e10


	//   ....[105]....
        /*2948*/ 	.word	0x00119e30


	//   ....[106]....
        /*294c*/ 	.word	0x00119eb0


	//   ....[107]....
        /*2950*/ 	.word	0x00119ed0


	//   ....[108]....
        /*2954*/ 	.word	0x00119f50


	//   ....[109]....
        /*2958*/ 	.word	0x00119f70


	//   ....[110]....
        /*295c*/ 	.word	0x00119ff0


	//   ....[111]....
        /*2960*/ 	.word	0x0011a010


	//   ....[112]....
        /*2964*/ 	.word	0x0011a090


	//   ....[113]....
        /*2968*/ 	.word	0x0011a0b0


	//   ....[114]....
        /*296c*/ 	.word	0x0011a130


	//   ....[115]....
        /*2970*/ 	.word	0x0011a150


	//   ....[116]....
        /*2974*/ 	.word	0x0011a1d0


	//   ....[117]....
        /*2978*/ 	.word	0x0011a1f0


	//   ....[118]....
        /*297c*/ 	.word	0x0011a270


	//   ....[119]....
        /*2980*/ 	.word	0x0011a290


	//   ....[120]....
        /*2984*/ 	.word	0x0011a310


	//   ....[121]....
        /*2988*/ 	.word	0x0011a330


	//   ....[122]....
        /*298c*/ 	.word	0x0011a3b0


	//   ....[123]....
        /*2990*/ 	.word	0x0011a3d0


	//   ....[124]....
        /*2994*/ 	.word	0x0011a450


	//   ....[125]....
        /*2998*/ 	.word	0x0011a470


	//   ....[126]....
        /*299c*/ 	.word	0x0011a4f0


	//   ....[127]....
        /*29a0*/ 	.word	0x0011a510


	//   ....[128]....
        /*29a4*/ 	.word	0x0011a590


	//   ....[129]....
        /*29a8*/ 	.word	0x0011a5b0


	//   ....[130]....
        /*29ac*/ 	.word	0x0011a630


	//   ....[131]....
        /*29b0*/ 	.word	0x0011a650


	//   ....[132]....
        /*29b4*/ 	.word	0x0011a6d0


	//   ....[133]....
        /*29b8*/ 	.word	0x0011a6f0


	//   ....[134]....
        /*29bc*/ 	.word	0x0011a770


	//   ....[135]....
        /*29c0*/ 	.word	0x0011a790


	//   ....[136]....
        /*29c4*/ 	.word	0x0011a810


	//   ....[137]....
        /*29c8*/ 	.word	0x0011a830


	//   ....[138]....
        /*29cc*/ 	.word	0x0011a8b0


	//   ....[139]....
        /*29d0*/ 	.word	0x0011a8d0


	//   ....[140]....
        /*29d4*/ 	.word	0x0011a950


	//   ....[141]....
        /*29d8*/ 	.word	0x0011a970


	//   ....[142]....
        /*29dc*/ 	.word	0x0011a9f0


	//   ....[143]....
        /*29e0*/ 	.word	0x0011aa10


	//   ....[144]....
        /*29e4*/ 	.word	0x0011aa90


	//   ....[145]....
        /*29e8*/ 	.word	0x0011aab0


	//   ....[146]....
        /*29ec*/ 	.word	0x0011ab30


	//   ....[147]....
        /*29f0*/ 	.word	0x0011ab50


	//   ....[148]....
        /*29f4*/ 	.word	0x0011abd0


	//   ....[149]....
        /*29f8*/ 	.word	0x0011abf0


	//   ....[150]....
        /*29fc*/ 	.word	0x0011ac70


	//   ....[151]....
        /*2a00*/ 	.word	0x0011ac90


	//   ....[152]....
        /*2a04*/ 	.word	0x0011ad10


	//   ....[153]....
        /*2a08*/ 	.word	0x0011ad30


	//   ....[154]....
        /*2a0c*/ 	.word	0x0011adb0


	//   ....[155]....
        /*2a10*/ 	.word	0x0011add0


	//   ....[156]....
        /*2a14*/ 	.word	0x0011ae50


	//   ....[157]....
        /*2a18*/ 	.word	0x0011ae70


	//   ....[158]....
        /*2a1c*/ 	.word	0x0011aef0


	//   ....[159]....
        /*2a20*/ 	.word	0x0011af10


	//   ....[160]....
        /*2a24*/ 	.word	0x0011af90


	//   ....[161]....
        /*2a28*/ 	.word	0x0011afb0


	//   ....[162]....
        /*2a2c*/ 	.word	0x0011b030


	//   ....[163]....
        /*2a30*/ 	.word	0x0011b050


	//   ....[164]....
        /*2a34*/ 	.word	0x0011b0d0


	//   ....[165]....
        /*2a38*/ 	.word	0x0011b0f0


	//   ....[166]....
        /*2a3c*/ 	.word	0x0011b170


	//   ....[167]....
        /*2a40*/ 	.word	0x0011b190


	//   ....[168]....
        /*2a44*/ 	.word	0x0011b210


	//   ....[169]....
        /*2a48*/ 	.word	0x0011b230


	//   ....[170]....
        /*2a4c*/ 	.word	0x0011b2b0


	//   ....[171]....
        /*2a50*/ 	.word	0x0011b2d0


	//   ....[172]....
        /*2a54*/ 	.word	0x0011b350


	//   ....[173]....
        /*2a58*/ 	.word	0x0011b370


	//   ....[174]....
        /*2a5c*/ 	.word	0x0011b3f0


	//   ....[175]....
        /*2a60*/ 	.word	0x0011b410


	//   ....[176]....
        /*2a64*/ 	.word	0x0011b490


	//   ....[177]....
        /*2a68*/ 	.word	0x0011b4b0


	//   ....[178]....
        /*2a6c*/ 	.word	0x0011b530


	//   ....[179]....
        /*2a70*/ 	.word	0x0011b550


	//   ....[180]....
        /*2a74*/ 	.word	0x0011b5d0


	//   ....[181]....
        /*2a78*/ 	.word	0x0011b5f0


	//   ....[182]....
        /*2a7c*/ 	.word	0x0011b670


	//   ....[183]....
        /*2a80*/ 	.word	0x0011b690


	//   ....[184]....
        /*2a84*/ 	.word	0x0011b710


	//   ....[185]....
        /*2a88*/ 	.word	0x0011b730


	//   ....[186]....
        /*2a8c*/ 	.word	0x0011b7b0


	//   ....[187]....
        /*2a90*/ 	.word	0x0011b7d0


	//   ....[188]....
        /*2a94*/ 	.word	0x0011b850


	//   ....[189]....
        /*2a98*/ 	.word	0x0011b870


	//   ....[190]....
        /*2a9c*/ 	.word	0x0011b8f0


	//   ....[191]....
        /*2aa0*/ 	.word	0x0011b910


	//   ....[192]....
        /*2aa4*/ 	.word	0x0011b990


	//   ....[193]....
        /*2aa8*/ 	.word	0x0011b9b0


	//   ....[194]....
        /*2aac*/ 	.word	0x0011ba30


	//   ....[195]....
        /*2ab0*/ 	.word	0x0011ba50


	//   ....[196]....
        /*2ab4*/ 	.word	0x0011bad0


	//   ....[197]....
        /*2ab8*/ 	.word	0x0011baf0


	//   ....[198]....
        /*2abc*/ 	.word	0x0011bb70


	//   ....[199]....
        /*2ac0*/ 	.word	0x0011bb90


	//   ....[200]....
        /*2ac4*/ 	.word	0x0011bc10


	//   ....[201]....
        /*2ac8*/ 	.word	0x0011bc30


	//   ....[202]....
        /*2acc*/ 	.word	0x0011bcb0


	//   ....[203]....
        /*2ad0*/ 	.word	0x0011bcd0


	//   ....[204]....
        /*2ad4*/ 	.word	0x0011bd50


	//   ....[205]....
        /*2ad8*/ 	.word	0x0011bd70


	//   ....[206]....
        /*2adc*/ 	.word	0x0011bdf0


	//   ....[207]....
        /*2ae0*/ 	.word	0x0011be10


	//   ....[208]....
        /*2ae4*/ 	.word	0x0011be90


	//   ....[209]....
        /*2ae8*/ 	.word	0x0011beb0


	//   ....[210]....
        /*2aec*/ 	.word	0x0011bf30


	//   ....[211]....
        /*2af0*/ 	.word	0x0011bf50


	//   ....[212]....
        /*2af4*/ 	.word	0x0011bfd0


	//   ....[213]....
        /*2af8*/ 	.word	0x0011bff0


	//   ....[214]....
        /*2afc*/ 	.word	0x0011c070


	//   ....[215]....
        /*2b00*/ 	.word	0x0011c090


	//   ....[216]....
        /*2b04*/ 	.word	0x0011c110


	//   ....[217]....
        /*2b08*/ 	.word	0x0011c130


	//   ....[218]....
        /*2b0c*/ 	.word	0x0011c1b0


	//   ....[219]....
        /*2b10*/ 	.word	0x0011c1d0


	//   ....[220]....
        /*2b14*/ 	.word	0x0011c250


	//   ....[221]....
        /*2b18*/ 	.word	0x0011c270


	//   ....[222]....
        /*2b1c*/ 	.word	0x0011c2f0


	//   ....[223]....
        /*2b20*/ 	.word	0x0011c310


	//   ....[224]....
        /*2b24*/ 	.word	0x0011c390


	//   ....[225]....
        /*2b28*/ 	.word	0x0011c3b0


	//   ....[226]....
        /*2b2c*/ 	.word	0x0011c430


	//   ....[227]....
        /*2b30*/ 	.word	0x0011c450


	//   ....[228]....
        /*2b34*/ 	.word	0x0011c4d0


	//   ....[229]....
        /*2b38*/ 	.word	0x0011c4f0


	//   ....[230]....
        /*2b3c*/ 	.word	0x0011c570


	//   ....[231]....
        /*2b40*/ 	.word	0x0011c590


	//   ....[232]....
        /*2b44*/ 	.word	0x0011c610


	//   ....[233]....
        /*2b48*/ 	.word	0x0011c630


	//   ....[234]....
        /*2b4c*/ 	.word	0x0011c6b0


	//   ....[235]....
        /*2b50*/ 	.word	0x0011c6d0


	//   ....[236]....
        /*2b54*/ 	.word	0x0011c750


	//   ....[237]....
        /*2b58*/ 	.word	0x0011c770


	//   ....[238]....
        /*2b5c*/ 	.word	0x0011c7f0


	//   ....[239]....
        /*2b60*/ 	.word	0x0011c810


	//   ....[240]....
        /*2b64*/ 	.word	0x0011c890


	//   ....[241]....
        /*2b68*/ 	.word	0x0011c8b0


	//   ....[242]....
        /*2b6c*/ 	.word	0x0011c930


	//   ....[243]....
        /*2b70*/ 	.word	0x0011c950


	//   ....[244]....
        /*2b74*/ 	.word	0x0011c9d0


	//   ....[245]....
        /*2b78*/ 	.word	0x0011c9f0


	//   ....[246]....
        /*2b7c*/ 	.word	0x0011ca70


	//   ....[247]....
        /*2b80*/ 	.word	0x0011ca90


	//   ....[248]....
        /*2b84*/ 	.word	0x0011cb10


	//   ....[249]....
        /*2b88*/ 	.word	0x0011cb30


	//   ....[250]....
        /*2b8c*/ 	.word	0x0011cbb0


	//   ....[251]....
        /*2b90*/ 	.word	0x0011cbd0


	//   ....[252]....
        /*2b94*/ 	.word	0x0011cc50


	//   ....[253]....
        /*2b98*/ 	.word	0x0011cc70


	//   ....[254]....
        /*2b9c*/ 	.word	0x0011ccf0


	//   ....[255]....
        /*2ba0*/ 	.word	0x0011cd10


	//   ....[0]....
        /*2ba4*/ 	.word	0x0011cd90


	//   ....[1]....
        /*2ba8*/ 	.word	0x0011cdb0


	//   ....[2]....
        /*2bac*/ 	.word	0x0011ce30


	//   ....[3]....
        /*2bb0*/ 	.word	0x0011ce50


	//   ....[4]....
        /*2bb4*/ 	.word	0x0011ced0


	//   ....[5]....
        /*2bb8*/ 	.word	0x0011cef0


	//   ....[6]....
        /*2bbc*/ 	.word	0x0011cf70


	//   ....[7]....
        /*2bc0*/ 	.word	0x0011cf90


	//   ....[8]....
        /*2bc4*/ 	.word	0x0011d010


	//   ....[9]....
        /*2bc8*/ 	.word	0x0011d030


	//   ....[10]....
        /*2bcc*/ 	.word	0x0011d0b0


	//   ....[11]....
        /*2bd0*/ 	.word	0x0011d0d0


	//   ....[12]....
        /*2bd4*/ 	.word	0x0011d150


	//   ....[13]....
        /*2bd8*/ 	.word	0x0011d170


	//   ....[14]....
        /*2bdc*/ 	.word	0x0011d1f0


	//   ....[15]....
        /*2be0*/ 	.word	0x0011d210


	//   ....[16]....
        /*2be4*/ 	.word	0x0011d290


	//   ....[17]....
        /*2be8*/ 	.word	0x0011d2b0


	//   ....[18]....
        /*2bec*/ 	.word	0x0011d330


	//   ....[19]....
        /*2bf0*/ 	.word	0x0011d350


	//   ....[20]....
        /*2bf4*/ 	.word	0x0011d3d0


	//   ....[21]....
        /*2bf8*/ 	.word	0x0011d3f0


	//   ....[22]....
        /*2bfc*/ 	.word	0x0011d470


	//   ....[23]....
        /*2c00*/ 	.word	0x0011d490


	//   ....[24]....
        /*2c04*/ 	.word	0x0011d510


	//   ....[25]....
        /*2c08*/ 	.word	0x0011d530


	//   ....[26]....
        /*2c0c*/ 	.word	0x0011d5b0


	//   ....[27]....
        /*2c10*/ 	.word	0x0011d5d0


	//   ....[28]....
        /*2c14*/ 	.word	0x0011d650


	//   ....[29]....
        /*2c18*/ 	.word	0x0011d670


	//   ....[30]....
        /*2c1c*/ 	.word	0x0011d6f0


	//   ....[31]....
        /*2c20*/ 	.word	0x0011d710


	//   ....[32]....
        /*2c24*/ 	.word	0x0011d790


	//   ....[33]....
        /*2c28*/ 	.word	0x0011d7b0


	//   ....[34]....
        /*2c2c*/ 	.word	0x0011d830


	//   ....[35]....
        /*2c30*/ 	.word	0x0011d850


	//   ....[36]....
        /*2c34*/ 	.word	0x0011d8d0


	//   ....[37]....
        /*2c38*/ 	.word	0x0011d8f0


	//   ....[38]....
        /*2c3c*/ 	.word	0x0011d970


	//   ....[39]....
        /*2c40*/ 	.word	0x0011d990


	//   ....[40]....
        /*2c44*/ 	.word	0x0011da10


	//   ....[41]....
        /*2c48*/ 	.word	0x0011da30


	//   ....[42]....
        /*2c4c*/ 	.word	0x0011dab0


	//   ....[43]....
        /*2c50*/ 	.word	0x0011dad0


	//   ....[44]....
        /*2c54*/ 	.word	0x0011db50


	//   ....[45]....
        /*2c58*/ 	.word	0x0011db70


	//   ....[46]....
        /*2c5c*/ 	.word	0x0011dbf0


	//   ....[47]....
        /*2c60*/ 	.word	0x0011dc10


	//   ....[48]....
        /*2c64*/ 	.word	0x0011dc90


	//   ....[49]....
        /*2c68*/ 	.word	0x0011dcb0


	//   ....[50]....
        /*2c6c*/ 	.word	0x0011dd30


	//   ....[51]....
        /*2c70*/ 	.word	0x0011dd50


	//   ....[52]....
        /*2c74*/ 	.word	0x0011ddd0


	//   ....[53]....
        /*2c78*/ 	.word	0x0011ddf0


	//   ....[54]....
        /*2c7c*/ 	.word	0x0011de70


	//   ....[55]....
        /*2c80*/ 	.word	0x0011de90


	//   ....[56]....
        /*2c84*/ 	.word	0x0011df10


	//   ....[57]....
        /*2c88*/ 	.word	0x0011df30


	//   ....[58]....
        /*2c8c*/ 	.word	0x0011dfb0


	//   ....[59]....
        /*2c90*/ 	.word	0x0011dfd0


	//   ....[60]....
        /*2c94*/ 	.word	0x0011e050


	//   ....[61]....
        /*2c98*/ 	.word	0x0011e070


	//   ....[62]....
        /*2c9c*/ 	.word	0x0011e0f0


	//   ....[63]....
        /*2ca0*/ 	.word	0x0011e110


	//   ....[64]....
        /*2ca4*/ 	.word	0x0011e190


	//   ....[65]....
        /*2ca8*/ 	.word	0x0011e1b0


	//   ....[66]....
        /*2cac*/ 	.word	0x0011e230


	//   ....[67]....
        /*2cb0*/ 	.word	0x0011e250


	//   ....[68]....
        /*2cb4*/ 	.word	0x0011e2d0


	//   ....[69]....
        /*2cb8*/ 	.word	0x0011e2f0


	//   ....[70]....
        /*2cbc*/ 	.word	0x0011e370


	//   ....[71]....
        /*2cc0*/ 	.word	0x0011e390


	//   ....[72]....
        /*2cc4*/ 	.word	0x0011e410


	//   ....[73]....
        /*2cc8*/ 	.word	0x0011e430


	//   ....[74]....
        /*2ccc*/ 	.word	0x0011e4b0


	//   ....[75]....
        /*2cd0*/ 	.word	0x0011e4d0


	//   ....[76]....
        /*2cd4*/ 	.word	0x0011e550


	//   ....[77]....
        /*2cd8*/ 	.word	0x0011e570


	//   ....[78]....
        /*2cdc*/ 	.word	0x0011e5f0


	//   ....[79]....
        /*2ce0*/ 	.word	0x0011e610


	//   ....[80]....
        /*2ce4*/ 	.word	0x0011e690


	//   ....[81]....
        /*2ce8*/ 	.word	0x0011e6b0


	//   ....[82]....
        /*2cec*/ 	.word	0x0011e730


	//   ....[83]....
        /*2cf0*/ 	.word	0x0011e750


	//   ....[84]....
        /*2cf4*/ 	.word	0x0011e7d0


	//   ....[85]....
        /*2cf8*/ 	.word	0x0011e7f0


	//   ....[86]....
        /*2cfc*/ 	.word	0x0011e870


	//   ....[87]....
        /*2d00*/ 	.word	0x0011e890


	//   ....[88]....
        /*2d04*/ 	.word	0x0011e910


	//   ....[89]....
        /*2d08*/ 	.word	0x0011e930


	//   ....[90]....
        /*2d0c*/ 	.word	0x0011e9b0


	//   ....[91]....
        /*2d10*/ 	.word	0x0011e9d0


	//   ....[92]....
        /*2d14*/ 	.word	0x0011ea50


	//   ....[93]....
        /*2d18*/ 	.word	0x0011ea70


	//   ....[94]....
        /*2d1c*/ 	.word	0x0011eaf0


	//   ....[95]....
        /*2d20*/ 	.word	0x0011eb10


	//   ....[96]....
        /*2d24*/ 	.word	0x0011eb90


	//   ....[97]....
        /*2d28*/ 	.word	0x0011ebb0


	//   ....[98]....
        /*2d2c*/ 	.word	0x0011ec30


	//   ....[99]....
        /*2d30*/ 	.word	0x0011ec50


	//   ....[100]....
        /*2d34*/ 	.word	0x0011ecd0


	//   ....[101]....
        /*2d38*/ 	.word	0x0011ecf0


	//   ....[102]....
        /*2d3c*/ 	.word	0x0011ed70


	//   ....[103]....
        /*2d40*/ 	.word	0x0011ed90


	//   ....[104]....
        /*2d44*/ 	.word	0x0011ee10


	//   ....[105]....
        /*2d48*/ 	.word	0x0011ee30


	//   ....[106]....
        /*2d4c*/ 	.word	0x0011eeb0


	//   ....[107]....
        /*2d50*/ 	.word	0x0011eed0


	//   ....[108]....
        /*2d54*/ 	.word	0x0011ef50


	//   ....[109]....
        /*2d58*/ 	.word	0x0011ef70


	//   ....[110]....
        /*2d5c*/ 	.word	0x0011eff0


	//   ....[111]....
        /*2d60*/ 	.word	0x0011f010


	//   ....[112]....
        /*2d64*/ 	.word	0x0011f090


	//   ....[113]....
        /*2d68*/ 	.word	0x0011f0b0


	//   ....[114]....
        /*2d6c*/ 	.word	0x0011f130


	//   ....[115]....
        /*2d70*/ 	.word	0x0011f150


	//   ....[116]....
        /*2d74*/ 	.word	0x0011f1d0


	//   ....[117]....
        /*2d78*/ 	.word	0x0011f1f0


	//   ....[118]....
        /*2d7c*/ 	.word	0x0011f270


	//   ....[119]....
        /*2d80*/ 	.word	0x0011f290


	//   ....[120]....
        /*2d84*/ 	.word	0x0011f310


	//   ....[121]....
        /*2d88*/ 	.word	0x0011f330


	//   ....[122]....
        /*2d8c*/ 	.word	0x0011f3b0


	//   ....[123]....
        /*2d90*/ 	.word	0x0011f3d0


	//   ....[124]....
        /*2d94*/ 	.word	0x0011f450


	//   ....[125]....
        /*2d98*/ 	.word	0x0011f470


	//   ....[126]....
        /*2d9c*/ 	.word	0x0011f4f0


	//   ....[127]....
        /*2da0*/ 	.word	0x0011f510


	//   ....[128]....
        /*2da4*/ 	.word	0x0011f590


	//   ....[129]....
        /*2da8*/ 	.word	0x0011f5b0


	//   ....[130]....
        /*2dac*/ 	.word	0x0011f630


	//   ....[131]....
        /*2db0*/ 	.word	0x0011f650


	//   ....[132]....
        /*2db4*/ 	.word	0x0011f6d0


	//   ....[133]....
        /*2db8*/ 	.word	0x0011f6f0


	//   ....[134]....
        /*2dbc*/ 	.word	0x0011f770


	//   ....[135]....
        /*2dc0*/ 	.word	0x0011f790


	//   ....[136]....
        /*2dc4*/ 	.word	0x0011f810


	//   ....[137]....
        /*2dc8*/ 	.word	0x0011f830


	//   ....[138]....
        /*2dcc*/ 	.word	0x0011f8b0


	//   ....[139]....
        /*2dd0*/ 	.word	0x0011f8d0


	//   ....[140]....
        /*2dd4*/ 	.word	0x0011f950


	//   ....[141]....
        /*2dd8*/ 	.word	0x0011f970


	//   ....[142]....
        /*2ddc*/ 	.word	0x0011f9f0


	//   ....[143]....
        /*2de0*/ 	.word	0x0011fa10


	//   ....[144]....
        /*2de4*/ 	.word	0x0011fa90


	//   ....[145]....
        /*2de8*/ 	.word	0x0011fab0


	//   ....[146]....
        /*2dec*/ 	.word	0x0011fb30


	//   ....[147]....
        /*2df0*/ 	.word	0x0011fb50


	//   ....[148]....
        /*2df4*/ 	.word	0x0011fbd0


	//   ....[149]....
        /*2df8*/ 	.word	0x0011fbf0


	//   ....[150]....
        /*2dfc*/ 	.word	0x0011fc70


	//   ....[151]....
        /*2e00*/ 	.word	0x0011fc90


	//   ....[152]....
        /*2e04*/ 	.word	0x0011fd10


	//   ....[153]....
        /*2e08*/ 	.word	0x0011fd30


	//   ....[154]....
        /*2e0c*/ 	.word	0x0011fdd0


	//   ....[155]....
        /*2e10*/ 	.word	0x0011fdf0


	//   ....[156]....
        /*2e14*/ 	.word	0x0011fe70


	//   ....[157]....
        /*2e18*/ 	.word	0x0011fe90


	//   ....[158]....
        /*2e1c*/ 	.word	0x0011ff10


	//   ....[159]....
        /*2e20*/ 	.word	0x0011ff30


	//   ....[160]....
        /*2e24*/ 	.word	0x0011ff90


	//   ....[161]....
        /*2e28*/ 	.word	0x0011ffb0


	//   ....[162]....
        /*2e2c*/ 	.word	0x00120030


	//   ....[163]....
        /*2e30*/ 	.word	0x00120050


	//   ....[164]....
        /*2e34*/ 	.word	0x001200d0


	//   ....[165]....
        /*2e38*/ 	.word	0x001200f0


	//   ....[166]....
        /*2e3c*/ 	.word	0x00120170


	//   ....[167]....
        /*2e40*/ 	.word	0x00120190


	//   ....[168]....
        /*2e44*/ 	.word	0x00120210


	//   ....[169]....
        /*2e48*/ 	.word	0x00120230


	//   ....[170]....
        /*2e4c*/ 	.word	0x00120270


	//   ....[171]....
        /*2e50*/ 	.word	0x001202d0


	//   ....[172]....
        /*2e54*/ 	.word	0x00120310


	//   ....[173]....
        /*2e58*/ 	.word	0x00120370


	//   ....[174]....
        /*2e5c*/ 	.word	0x001203b0


	//   ....[175]....
        /*2e60*/ 	.word	0x00120410


	//   ....[176]....
        /*2e64*/ 	.word	0x00120450


	//   ....[177]....
        /*2e68*/ 	.word	0x001204b0


	//   ....[178]....
        /*2e6c*/ 	.word	0x001204f0


	//   ....[179]....
        /*2e70*/ 	.word	0x00120550


	//   ....[180]....
        /*2e74*/ 	.word	0x00120590


	//   ....[181]....
        /*2e78*/ 	.word	0x001205f0


	//   ....[182]....
        /*2e7c*/ 	.word	0x00120630


	//   ....[183]....
        /*2e80*/ 	.word	0x00120690


	//   ....[184]....
        /*2e84*/ 	.word	0x001206d0


	//   ....[185]....
        /*2e88*/ 	.word	0x00120730


	//   ....[186]....
        /*2e8c*/ 	.word	0x00120770


	//   ....[187]....
        /*2e90*/ 	.word	0x001207d0


	//   ....[188]....
        /*2e94*/ 	.word	0x00120810


	//   ....[189]....
        /*2e98*/ 	.word	0x00120870


	//   ....[190]....
        /*2e9c*/ 	.word	0x001208b0


	//   ....[191]....
        /*2ea0*/ 	.word	0x00120910


	//   ....[192]....
        /*2ea4*/ 	.word	0x00120950


	//   ....[193]....
        /*2ea8*/ 	.word	0x001209b0


	//   ....[194]....
        /*2eac*/ 	.word	0x001209f0


	//   ....[195]....
        /*2eb0*/ 	.word	0x00120a50


	//   ....[196]....
        /*2eb4*/ 	.word	0x00120a90


	//   ....[197]....
        /*2eb8*/ 	.word	0x00120af0


	//   ....[198]....
        /*2ebc*/ 	.word	0x00120b30


	//   ....[199]....
        /*2ec0*/ 	.word	0x00120b90


	//   ....[200]....
        /*2ec4*/ 	.word	0x00120bd0


	//   ....[201]....
        /*2ec8*/ 	.word	0x00120c30


	//   ....[202]....
        /*2ecc*/ 	.word	0x00120c70


	//   ....[203]....
        /*2ed0*/ 	.word	0x00120cd0


	//   ....[204]....
        /*2ed4*/ 	.word	0x00120d10


	//   ....[205]....
        /*2ed8*/ 	.word	0x00120d70


	//   ....[206]....
        /*2edc*/ 	.word	0x00120db0


	//   ....[207]....
        /*2ee0*/ 	.word	0x00120e10


	//   ....[208]....
        /*2ee4*/ 	.word	0x00120e50


	//   ....[209]....
        /*2ee8*/ 	.word	0x00120eb0


	//   ....[210]....
        /*2eec*/ 	.word	0x00120ef0


	//   ....[211]....
        /*2ef0*/ 	.word	0x00120f50


	//   ....[212]....
        /*2ef4*/ 	.word	0x00120f90


	//   ....[213]....
        /*2ef8*/ 	.word	0x00120ff0


	//   ....[214]....
        /*2efc*/ 	.word	0x00121030


	//   ....[215]....
        /*2f00*/ 	.word	0x00121090


	//   ....[216]....
        /*2f04*/ 	.word	0x001210d0


	//   ....[217]....
        /*2f08*/ 	.word	0x00121130


	//   ....[218]....
        /*2f0c*/ 	.word	0x00121170


	//   ....[219]....
        /*2f10*/ 	.word	0x001211d0


	//   ....[220]....
        /*2f14*/ 	.word	0x00121210


	//   ....[221]....
        /*2f18*/ 	.word	0x00121270


	//   ....[222]....
        /*2f1c*/ 	.word	0x001212b0


	//   ....[223]....
        /*2f20*/ 	.word	0x00121310


	//   ....[224]....
        /*2f24*/ 	.word	0x00121350


	//   ....[225]....
        /*2f28*/ 	.word	0x001213b0


	//   ....[226]....
        /*2f2c*/ 	.word	0x001213f0


	//   ....[227]....
        /*2f30*/ 	.word	0x00121450


	//   ....[228]....
        /*2f34*/ 	.word	0x00121490


	//   ....[229]....
        /*2f38*/ 	.word	0x001214f0


	//   ....[230]....
        /*2f3c*/ 	.word	0x00121530


	//   ....[231]....
        /*2f40*/ 	.word	0x00121590


	//   ....[232]....
        /*2f44*/ 	.word	0x001215d0


	//   ....[233]....
        /*2f48*/ 	.word	0x00121630


	//   ....[234]....
        /*2f4c*/ 	.word	0x00121670


	//   ....[235]....
        /*2f50*/ 	.word	0x001216d0


	//   ....[236]....
        /*2f54*/ 	.word	0x00121750


	//   ....[237]....
        /*2f58*/ 	.word	0x001217c0


	//   ....[238]....
        /*2f5c*/ 	.word	0x001218d0


	//   ....[239]....
        /*2f60*/ 	.word	0x001219f0


	//   ....[240]....
        /*2f64*/ 	.word	0x00121bd0


	//   ....[241]....
        /*2f68*/ 	.word	0x00121e10


	//   ....[242]....
        /*2f6c*/ 	.word	0x001222e0


	//   ....[243]....
        /*2f70*/ 	.word	0x00122710


	//   ....[244]....
        /*2f74*/ 	.word	0x00122c40


	//   ....[245]....
        /*2f78*/ 	.word	0x00123000


	//   ....[246]....
        /*2f7c*/ 	.word	0x001235d0


	//   ....[247]....
        /*2f80*/ 	.word	0x001238f0


	//   ....[248]....
        /*2f84*/ 	.word	0x00123d90


	//   ....[249]....
        /*2f88*/ 	.word	0x001241b0


	//   ....[250]....
        /*2f8c*/ 	.word	0x00124650


	//   ....[251]....
        /*2f90*/ 	.word	0x00124a90


	//   ....[252]....
        /*2f94*/ 	.word	0x001250b0


	//   ....[253]....
        /*2f98*/ 	.word	0x00125340


	//   ....[254]....
        /*2f9c*/ 	.word	0x00125840


	//   ....[255]....
        /*2fa0*/ 	.word	0x00125c60


	//   ....[0]....
        /*2fa4*/ 	.word	0x001260f0


	//   ....[1]....
        /*2fa8*/ 	.word	0x00126530


	//   ....[2]....
        /*2fac*/ 	.word	0x00126bd0


	//   ....[3]....
        /*2fb0*/ 	.word	0x00126e00


	//   ....[4]....
        /*2fb4*/ 	.word	0x00127340


	//   ....[5]....
        /*2fb8*/ 	.word	0x00127700


	//   ....[6]....
        /*2fbc*/ 	.word	0x00129410


	//   ....[7]....
        /*2fc0*/ 	.word	0x00129760


	//   ....[8]....
        /*2fc4*/ 	.word	0x001297a0


	//   ....[9]....
        /*2fc8*/ 	.word	0x001297c0


	//   ....[10]....
        /*2fcc*/ 	.word	0x00129840


	//   ....[11]....
        /*2fd0*/ 	.word	0x00129860


	//   ....[12]....
        /*2fd4*/ 	.word	0x001298e0


	//   ....[13]....
        /*2fd8*/ 	.word	0x00129900


	//   ....[14]....
        /*2fdc*/ 	.word	0x00129980


	//   ....[15]....
        /*2fe0*/ 	.word	0x001299a0


	//   ....[16]....
        /*2fe4*/ 	.word	0x00129a20


	//   ....[17]....
        /*2fe8*/ 	.word	0x00129a40


	//   ....[18]....
        /*2fec*/ 	.word	0x00129ac0


	//   ....[19]....
        /*2ff0*/ 	.word	0x00129ae0


	//   ....[20]....
        /*2ff4*/ 	.word	0x00129b60


	//   ....[21]....
        /*2ff8*/ 	.word	0x00129b80


	//   ....[22]....
        /*2ffc*/ 	.word	0x00129c00


	//   ....[23]....
        /*3000*/ 	.word	0x00129c20


	//   ....[24]....
        /*3004*/ 	.word	0x00129ca0


	//   ....[25]....
        /*3008*/ 	.word	0x00129cc0


	//   ....[26]....
        /*300c*/ 	.word	0x00129d40


	//   ....[27]....
        /*3010*/ 	.word	0x00129d60


	//   ....[28]....
        /*3014*/ 	.word	0x00129de0


	//   ....[29]....
        /*3018*/ 	.word	0x00129e00


	//   ....[30]....
        /*301c*/ 	.word	0x00129e80


	//   ....[31]....
        /*3020*/ 	.word	0x00129ea0


	//   ....[32]....
        /*3024*/ 	.word	0x00129f20


	//   ....[33]....
        /*3028*/ 	.word	0x00129f40


	//   ....[34]....
        /*302c*/ 	.word	0x00129fc0


	//   ....[35]....
        /*3030*/ 	.word	0x00129fe0


	//   ....[36]....
        /*3034*/ 	.word	0x0012a060


	//   ....[37]....
        /*3038*/ 	.word	0x0012a080


	//   ....[38]....
        /*303c*/ 	.word	0x0012a100


	//   ....[39]....
        /*3040*/ 	.word	0x0012a120


	//   ....[40]....
        /*3044*/ 	.word	0x0012a1a0


	//   ....[41]....
        /*3048*/ 	.word	0x0012a1c0


	//   ....[42]....
        /*304c*/ 	.word	0x0012a240


	//   ....[43]....
        /*3050*/ 	.word	0x0012a260


	//   ....[44]....
        /*3054*/ 	.word	0x0012a2e0


	//   ....[45]....
        /*3058*/ 	.word	0x0012a300


	//   ....[46]....
        /*305c*/ 	.word	0x0012a380


	//   ....[47]....
        /*3060*/ 	.word	0x0012a3a0


	//   ....[48]....
        /*3064*/ 	.word	0x0012a420


	//   ....[49]....
        /*3068*/ 	.word	0x0012a440


	//   ....[50]....
        /*306c*/ 	.word	0x0012a4c0


	//   ....[51]....
        /*3070*/ 	.word	0x0012a4e0


	//   ....[52]....
        /*3074*/ 	.word	0x0012a560


	//   ....[53]....
        /*3078*/ 	.word	0x0012a580


	//   ....[54]....
        /*307c*/ 	.word	0x0012a600


	//   ....[55]....
        /*3080*/ 	.word	0x0012a620


	//   ....[56]....
        /*3084*/ 	.word	0x0012a6a0


	//   ....[57]....
        /*3088*/ 	.word	0x0012a6c0


	//   ....[58]....
        /*308c*/ 	.word	0x0012a740


	//   ....[59]....
        /*3090*/ 	.word	0x0012a760


	//   ....[60]....
        /*3094*/ 	.word	0x0012a7e0


	//   ....[61]....
        /*3098*/ 	.word	0x0012a800


	//   ....[62]....
        /*309c*/ 	.word	0x0012a880


	//   ....[63]....
        /*30a0*/ 	.word	0x0012a8a0


	//   ....[64]....
        /*30a4*/ 	.word	0x0012a920


	//   ....[65]....
        /*30a8*/ 	.word	0x0012a940


	//   ....[66]....
        /*30ac*/ 	.word	0x0012a9c0


	//   ....[67]....
        /*30b0*/ 	.word	0x0012a9e0


	//   ....[68]....
        /*30b4*/ 	.word	0x0012aa60


	//   ....[69]....
        /*30b8*/ 	.word	0x0012aa80


	//   ....[70]....
        /*30bc*/ 	.word	0x0012ab00


	//   ....[71]....
        /*30c0*/ 	.word	0x0012ab20


	//   ....[72]....
        /*30c4*/ 	.word	0x0012aba0


	//   ....[73]....
        /*30c8*/ 	.word	0x0012abc0


	//   ....[74]....
        /*30cc*/ 	.word	0x0012ac40


	//   ....[75]....
        /*30d0*/ 	.word	0x0012ac60


	//   ....[76]....
        /*30d4*/ 	.word	0x0012ace0


	//   ....[77]....
        /*30d8*/ 	.word	0x0012ad00


	//   ....[78]....
        /*30dc*/ 	.word	0x0012ad80


	//   ....[79]....
        /*30e0*/ 	.word	0x0012ada0


	//   ....[80]....
        /*30e4*/ 	.word	0x0012ae20


	//   ....[81]....
        /*30e8*/ 	.word	0x0012ae40


	//   ....[82]....
        /*30ec*/ 	.word	0x0012aec0


	//   ....[83]....
        /*30f0*/ 	.word	0x0012aee0


	//   ....[84]....
        /*30f4*/ 	.word	0x0012af60


	//   ....[85]....
        /*30f8*/ 	.word	0x0012af80


	//   ....[86]....
        /*30fc*/ 	.word	0x0012b000


	//   ....[87]....
        /*3100*/ 	.word	0x0012b020


	//   ....[88]....
        /*3104*/ 	.word	0x0012b0a0


	//   ....[89]....
        /*3108*/ 	.word	0x0012b0c0


	//   ....[90]....
        /*310c*/ 	.word	0x0012b140


	//   ....[91]....
        /*3110*/ 	.word	0x0012b160


	//   ....[92]....
        /*3114*/ 	.word	0x0012b1e0


	//   ....[93]....
        /*3118*/ 	.word	0x0012b200


	//   ....[94]....
        /*311c*/ 	.word	0x0012b280


	//   ....[95]....
        /*3120*/ 	.word	0x0012b2a0


	//   ....[96]....
        /*3124*/ 	.word	0x0012b320


	//   ....[97]....
        /*3128*/ 	.word	0x0012b340


	//   ....[98]....
        /*312c*/ 	.word	0x0012b3c0


	//   ....[99]....
        /*3130*/ 	.word	0x0012b3e0


	//   ....[100]....
        /*3134*/ 	.word	0x0012b460


	//   ....[101]....
        /*3138*/ 	.word	0x0012b480


	//   ....[102]....
        /*313c*/ 	.word	0x0012b500


	//   ....[103]....
        /*3140*/ 	.word	0x0012b520


	//   ....[104]....
        /*3144*/ 	.word	0x0012b5a0


	//   ....[105]....
        /*3148*/ 	.word	0x0012b5c0


	//   ....[106]....
        /*314c*/ 	.word	0x0012b640


	//   ....[107]....
        /*3150*/ 	.word	0x0012b660


	//   ....[108]....
        /*3154*/ 	.word	0x0012b6e0


	//   ....[109]....
        /*3158*/ 	.word	0x0012b700


	//   ....[110]....
        /*315c*/ 	.word	0x0012b780


	//   ....[111]....
        /*3160*/ 	.word	0x0012b7a0


	//   ....[112]....
        /*3164*/ 	.word	0x0012b820


	//   ....[113]....
        /*3168*/ 	.word	0x0012b840


	//   ....[114]....
        /*316c*/ 	.word	0x0012b8c0


	//   ....[115]....
        /*3170*/ 	.word	0x0012b8e0


	//   ....[116]....
        /*3174*/ 	.word	0x0012b960


	//   ....[117]....
        /*3178*/ 	.word	0x0012b980


	//   ....[118]....
        /*317c*/ 	.word	0x0012ba00


	//   ....[119]....
        /*3180*/ 	.word	0x0012ba20


	//   ....[120]....
        /*3184*/ 	.word	0x0012baa0


	//   ....[121]....
        /*3188*/ 	.word	0x0012bac0


	//   ....[122]....
        /*318c*/ 	.word	0x0012bb40


	//   ....[123]....
        /*3190*/ 	.word	0x0012bb60


	//   ....[124]....
        /*3194*/ 	.word	0x0012bbe0


	//   ....[125]....
        /*3198*/ 	.word	0x0012bc00


	//   ....[126]....
        /*319c*/ 	.word	0x0012bc80


	//   ....[127]....
        /*31a0*/ 	.word	0x0012bca0


	//   ....[128]....
        /*31a4*/ 	.word	0x0012bd20


	//   ....[129]....
        /*31a8*/ 	.word	0x0012bd40


	//   ....[130]....
        /*31ac*/ 	.word	0x0012bdc0


	//   ....[131]....
        /*31b0*/ 	.word	0x0012bde0


	//   ....[132]....
        /*31b4*/ 	.word	0x0012be60


	//   ....[133]....
        /*31b8*/ 	.word	0x0012be80


	//   ....[134]....
        /*31bc*/ 	.word	0x0012bf00


	//   ....[135]....
        /*31c0*/ 	.word	0x0012bf20


	//   ....[136]....
        /*31c4*/ 	.word	0x0012bfa0


	//   ....[137]....
        /*31c8*/ 	.word	0x0012bfc0


	//   ....[138]....
        /*31cc*/ 	.word	0x0012c040


	//   ....[139]....
        /*31d0*/ 	.word	0x0012c060


	//   ....[140]....
        /*31d4*/ 	.word	0x0012c0e0


	//   ....[141]....
        /*31d8*/ 	.word	0x0012c100


	//   ....[142]....
        /*31dc*/ 	.word	0x0012c180


	//   ....[143]....
        /*31e0*/ 	.word	0x0012c1a0


	//   ....[144]....
        /*31e4*/ 	.word	0x0012c220


	//   ....[145]....
        /*31e8*/ 	.word	0x0012c240


	//   ....[146]....
        /*31ec*/ 	.word	0x0012c2c0


	//   ....[147]....
        /*31f0*/ 	.word	0x0012c2e0


	//   ....[148]....
        /*31f4*/ 	.word	0x0012c360


	//   ....[149]....
        /*31f8*/ 	.word	0x0012c380


	//   ....[150]....
        /*31fc*/ 	.word	0x0012c400


	//   ....[151]....
        /*3200*/ 	.word	0x0012c420


	//   ....[152]....
        /*3204*/ 	.word	0x0012c4a0


	//   ....[153]....
        /*3208*/ 	.word	0x0012c4c0


	//   ....[154]....
        /*320c*/ 	.word	0x0012c540


	//   ....[155]....
        /*3210*/ 	.word	0x0012c560


	//   ....[156]....
        /*3214*/ 	.word	0x0012c5e0


	//   ....[157]....
        /*3218*/ 	.word	0x0012c600


	//   ....[158]....
        /*321c*/ 	.word	0x0012c680


	//   ....[159]....
        /*3220*/ 	.word	0x0012c6a0


	//   ....[160]....
        /*3224*/ 	.word	0x0012c720


	//   ....[161]....
        /*3228*/ 	.word	0x0012c740


	//   ....[162]....
        /*322c*/ 	.word	0x0012c7c0


	//   ....[163]....
        /*3230*/ 	.word	0x0012c7e0


	//   ....[164]....
        /*3234*/ 	.word	0x0012c860


	//   ....[165]....
        /*3238*/ 	.word	0x0012c880


	//   ....[166]....
        /*323c*/ 	.word	0x0012c900


	//   ....[167]....
        /*3240*/ 	.word	0x0012c920


	//   ....[168]....
        /*3244*/ 	.word	0x0012c9a0


	//   ....[169]....
        /*3248*/ 	.word	0x0012c9c0


	//   ....[170]....
        /*324c*/ 	.word	0x0012ca40


	//   ....[171]....
        /*3250*/ 	.word	0x0012ca60


	//   ....[172]....
        /*3254*/ 	.word	0x0012cae0


	//   ....[173]....
        /*3258*/ 	.word	0x0012cb00


	//   ....[174]....
        /*325c*/ 	.word	0x0012cb80


	//   ....[175]....
        /*3260*/ 	.word	0x0012cba0


	//   ....[176]....
        /*3264*/ 	.word	0x0012cc20


	//   ....[177]....
        /*3268*/ 	.word	0x0012cc40


	//   ....[178]....
        /*326c*/ 	.word	0x0012ccc0


	//   ....[179]....
        /*3270*/ 	.word	0x0012cce0


	//   ....[180]....
        /*3274*/ 	.word	0x0012cd60


	//   ....[181]....
        /*3278*/ 	.word	0x0012cd80


	//   ....[182]....
        /*327c*/ 	.word	0x0012ce00


	//   ....[183]....
        /*3280*/ 	.word	0x0012ce20


	//   ....[184]....
        /*3284*/ 	.word	0x0012cea0


	//   ....[185]....
        /*3288*/ 	.word	0x0012cec0


	//   ....[186]....
        /*328c*/ 	.word	0x0012cf40


	//   ....[187]....
        /*3290*/ 	.word	0x0012cf60


	//   ....[188]....
        /*3294*/ 	.word	0x0012cfe0


	//   ....[189]....
        /*3298*/ 	.word	0x0012d000


	//   ....[190]....
        /*329c*/ 	.word	0x0012d080


	//   ....[191]....
        /*32a0*/ 	.word	0x0012d0a0


	//   ....[192]....
        /*32a4*/ 	.word	0x0012d120


	//   ....[193]....
        /*32a8*/ 	.word	0x0012d140


	//   ....[194]....
        /*32ac*/ 	.word	0x0012d1c0


	//   ....[195]....
        /*32b0*/ 	.word	0x0012d1e0


	//   ....[196]....
        /*32b4*/ 	.word	0x0012d260


	//   ....[197]....
        /*32b8*/ 	.word	0x0012d280


	//   ....[198]....
        /*32bc*/ 	.word	0x0012d300


	//   ....[199]....
        /*32c0*/ 	.word	0x0012d320


	//   ....[200]....
        /*32c4*/ 	.word	0x0012d3a0


	//   ....[201]....
        /*32c8*/ 	.word	0x0012d3c0


	//   ....[202]....
        /*32cc*/ 	.word	0x0012d440


	//   ....[203]....
        /*32d0*/ 	.word	0x0012d460


	//   ....[204]....
        /*32d4*/ 	.word	0x0012d4e0


	//   ....[205]....
        /*32d8*/ 	.word	0x0012d500


	//   ....[206]....
        /*32dc*/ 	.word	0x0012d580


	//   ....[207]....
        /*32e0*/ 	.word	0x0012d5a0


	//   ....[208]....
        /*32e4*/ 	.word	0x0012d620


	//   ....[209]....
        /*32e8*/ 	.word	0x0012d640


	//   ....[210]....
        /*32ec*/ 	.word	0x0012d6c0


	//   ....[211]....
        /*32f0*/ 	.word	0x0012d6e0


	//   ....[212]....
        /*32f4*/ 	.word	0x0012d760


	//   ....[213]....
        /*32f8*/ 	.word	0x0012d780


	//   ....[214]....
        /*32fc*/ 	.word	0x0012d800


	//   ....[215]....
        /*3300*/ 	.word	0x0012d820


	//   ....[216]....
        /*3304*/ 	.word	0x0012d8a0


	//   ....[217]....
        /*3308*/ 	.word	0x0012d8c0


	//   ....[218]....
        /*330c*/ 	.word	0x0012d940


	//   ....[219]....
        /*3310*/ 	.word	0x0012d960


	//   ....[220]....
        /*3314*/ 	.word	0x0012d9e0


	//   ....[221]....
        /*3318*/ 	.word	0x0012da00


	//   ....[222]....
        /*331c*/ 	.word	0x0012da80


	//   ....[223]....
        /*3320*/ 	.word	0x0012daa0


	//   ....[224]....
        /*3324*/ 	.word	0x0012db20


	//   ....[225]....
        /*3328*/ 	.word	0x0012db40


	//   ....[226]....
        /*332c*/ 	.word	0x0012dbc0


	//   ....[227]....
        /*3330*/ 	.word	0x0012dbe0


	//   ....[228]....
        /*3334*/ 	.word	0x0012dc60


	//   ....[229]....
        /*3338*/ 	.word	0x0012dc80


	//   ....[230]....
        /*333c*/ 	.word	0x0012dd00


	//   ....[231]....
        /*3340*/ 	.word	0x0012dd20


	//   ....[232]....
        /*3344*/ 	.word	0x0012dda0


	//   ....[233]....
        /*3348*/ 	.word	0x0012ddc0


	//   ....[234]....
        /*334c*/ 	.word	0x0012de40


	//   ....[235]....
        /*3350*/ 	.word	0x0012de60


	//   ....[236]....
        /*3354*/ 	.word	0x0012dee0


	//   ....[237]....
        /*3358*/ 	.word	0x0012df00


	//   ....[238]....
        /*335c*/ 	.word	0x0012df80


	//   ....[239]....
        /*3360*/ 	.word	0x0012dfa0


	//   ....[240]....
        /*3364*/ 	.word	0x0012e020


	//   ....[241]....
        /*3368*/ 	.word	0x0012e040


	//   ....[242]....
        /*336c*/ 	.word	0x0012e0c0


	//   ....[243]....
        /*3370*/ 	.word	0x0012e0e0


	//   ....[244]....
        /*3374*/ 	.word	0x0012e160


	//   ....[245]....
        /*3378*/ 	.word	0x0012e180


	//   ....[246]....
        /*337c*/ 	.word	0x0012e200


	//   ....[247]....
        /*3380*/ 	.word	0x0012e220


	//   ....[248]....
        /*3384*/ 	.word	0x0012e2a0


	//   ....[249]....
        /*3388*/ 	.word	0x0012e2c0


	//   ....[250]....
        /*338c*/ 	.word	0x0012e340


	//   ....[251]....
        /*3390*/ 	.word	0x0012e360


	//   ....[252]....
        /*3394*/ 	.word	0x0012e3e0


	//   ....[253]....
        /*3398*/ 	.word	0x0012e400


	//   ....[254]....
        /*339c*/ 	.word	0x0012e480


	//   ....[255]....
        /*33a0*/ 	.word	0x0012e4a0


	//   ....[0]....
        /*33a4*/ 	.word	0x0012e520


	//   ....[1]....
        /*33a8*/ 	.word	0x0012e540


	//   ....[2]....
        /*33ac*/ 	.word	0x0012e5c0


	//   ....[3]....
        /*33b0*/ 	.word	0x0012e5e0


	//   ....[4]....
        /*33b4*/ 	.word	0x0012e660


	//   ....[5]....
        /*33b8*/ 	.word	0x0012e680


	//   ....[6]....
        /*33bc*/ 	.word	0x0012e700


	//   ....[7]....
        /*33c0*/ 	.word	0x0012e720


	//   ....[8]....
        /*33c4*/ 	.word	0x0012e7a0


	//   ....[9]....
        /*33c8*/ 	.word	0x0012e7c0


	//   ....[10]....
        /*33cc*/ 	.word	0x0012e840


	//   ....[11]....
        /*33d0*/ 	.word	0x0012e860


	//   ....[12]....
        /*33d4*/ 	.word	0x0012e8e0


	//   ....[13]....
        /*33d8*/ 	.word	0x0012e900


	//   ....[14]....
        /*33dc*/ 	.word	0x0012e980


	//   ....[15]....
        /*33e0*/ 	.word	0x0012e9a0


	//   ....[16]....
        /*33e4*/ 	.word	0x0012ea20


	//   ....[17]....
        /*33e8*/ 	.word	0x0012ea40


	//   ....[18]....
        /*33ec*/ 	.word	0x0012eac0


	//   ....[19]....
        /*33f0*/ 	.word	0x0012eae0


	//   ....[20]....
        /*33f4*/ 	.word	0x0012eb60


	//   ....[21]....
        /*33f8*/ 	.word	0x0012eb80


	//   ....[22]....
        /*33fc*/ 	.word	0x0012ec00


	//   ....[23]....
        /*3400*/ 	.word	0x0012ec20


	//   ....[24]....
        /*3404*/ 	.word	0x0012eca0


	//   ....[25]....
        /*3408*/ 	.word	0x0012ecc0


	//   ....[26]....
        /*340c*/ 	.word	0x0012ed40


	//   ....[27]....
        /*3410*/ 	.word	0x0012ed60


	//   ....[28]....
        /*3414*/ 	.word	0x0012ede0


	//   ....[29]....
        /*3418*/ 	.word	0x0012ee00


	//   ....[30]....
        /*341c*/ 	.word	0x0012ee80


	//   ....[31]....
        /*3420*/ 	.word	0x0012eea0


	//   ....[32]....
        /*3424*/ 	.word	0x0012ef20


	//   ....[33]....
        /*3428*/ 	.word	0x0012ef40


	//   ....[34]....
        /*342c*/ 	.word	0x0012efc0


	//   ....[35]....
        /*3430*/ 	.word	0x0012efe0


	//   ....[36]....
        /*3434*/ 	.word	0x0012f060


	//   ....[37]....
        /*3438*/ 	.word	0x0012f080


	//   ....[38]....
        /*343c*/ 	.word	0x0012f100


	//   ....[39]....
        /*3440*/ 	.word	0x0012f120


	//   ....[40]....
        /*3444*/ 	.word	0x0012f1a0


	//   ....[41]....
        /*3448*/ 	.word	0x0012f1c0


	//   ....[42]....
        /*344c*/ 	.word	0x0012f240


	//   ....[43]....
        /*3450*/ 	.word	0x0012f260


	//   ....[44]....
        /*3454*/ 	.word	0x0012f2e0


	//   ....[45]....
        /*3458*/ 	.word	0x0012f300


	//   ....[46]....
        /*345c*/ 	.word	0x0012f380


	//   ....[47]....
        /*3460*/ 	.word	0x0012f3a0


	//   ....[48]....
        /*3464*/ 	.word	0x0012f420


	//   ....[49]....
        /*3468*/ 	.word	0x0012f440


	//   ....[50]....
        /*346c*/ 	.word	0x0012f4c0


	//   ....[51]....
        /*3470*/ 	.word	0x0012f4e0


	//   ....[52]....
        /*3474*/ 	.word	0x0012f560


	//   ....[53]....
        /*3478*/ 	.word	0x0012f580


	//   ....[54]....
        /*347c*/ 	.word	0x0012f600


	//   ....[55]....
        /*3480*/ 	.word	0x0012f620


	//   ....[56]....
        /*3484*/ 	.word	0x0012f6a0


	//   ....[57]....
        /*3488*/ 	.word	0x0012f6c0


	//   ....[58]....
        /*348c*/ 	.word	0x0012f740


	//   ....[59]....
        /*3490*/ 	.word	0x0012f760


	//   ....[60]....
        /*3494*/ 	.word	0x0012f7e0


	//   ....[61]....
        /*3498*/ 	.word	0x0012f800


	//   ....[62]....
        /*349c*/ 	.word	0x0012f880


	//   ....[63]....
        /*34a0*/ 	.word	0x0012f8a0


	//   ....[64]....
        /*34a4*/ 	.word	0x0012f920


	//   ....[65]....
        /*34a8*/ 	.word	0x0012f940


	//   ....[66]....
        /*34ac*/ 	.word	0x0012f9c0


	//   ....[67]....
        /*34b0*/ 	.word	0x0012f9e0


	//   ....[68]....
        /*34b4*/ 	.word	0x0012fa60


	//   ....[69]....
        /*34b8*/ 	.word	0x0012fa80


	//   ....[70]....
        /*34bc*/ 	.word	0x0012fb00


	//   ....[71]....
        /*34c0*/ 	.word	0x0012fb20


	//   ....[72]....
        /*34c4*/ 	.word	0x0012fba0


	//   ....[73]....
        /*34c8*/ 	.word	0x0012fbc0


	//   ....[74]....
        /*34cc*/ 	.word	0x0012fc40


	//   ....[75]....
        /*34d0*/ 	.word	0x0012fc60


	//   ....[76]....
        /*34d4*/ 	.word	0x0012fce0


	//   ....[77]....
        /*34d8*/ 	.word	0x0012fd00


	//   ....[78]....
        /*34dc*/ 	.word	0x0012fd80


	//   ....[79]....
        /*34e0*/ 	.word	0x0012fda0


	//   ....[80]....
        /*34e4*/ 	.word	0x0012fe20


	//   ....[81]....
        /*34e8*/ 	.word	0x0012fe40


	//   ....[82]....
        /*34ec*/ 	.word	0x0012fec0


	//   ....[83]....
        /*34f0*/ 	.word	0x0012fee0


	//   ....[84]....
        /*34f4*/ 	.word	0x0012ff60


	//   ....[85]....
        /*34f8*/ 	.word	0x0012ff80


	//   ....[86]....
        /*34fc*/ 	.word	0x00130000


	//   ....[87]....
        /*3500*/ 	.word	0x00130020


	//   ....[88]....
        /*3504*/ 	.word	0x001300a0


	//   ....[89]....
        /*3508*/ 	.word	0x001300c0


	//   ....[90]....
        /*350c*/ 	.word	0x00130140


	//   ....[91]....
        /*3510*/ 	.word	0x00130160


	//   ....[92]....
        /*3514*/ 	.word	0x001301e0


	//   ....[93]....
        /*3518*/ 	.word	0x00130200


	//   ....[94]....
        /*351c*/ 	.word	0x00130280


	//   ....[95]....
        /*3520*/ 	.word	0x001302a0


	//   ....[96]....
        /*3524*/ 	.word	0x00130320


	//   ....[97]....
        /*3528*/ 	.word	0x00130340


	//   ....[98]....
        /*352c*/ 	.word	0x001303c0


	//   ....[99]....
        /*3530*/ 	.word	0x001303e0


	//   ....[100]....
        /*3534*/ 	.word	0x00130460


	//   ....[101]....
        /*3538*/ 	.word	0x00130480


	//   ....[102]....
        /*353c*/ 	.word	0x00130500


	//   ....[103]....
        /*3540*/ 	.word	0x00130520


	//   ....[104]....
        /*3544*/ 	.word	0x001305a0


	//   ....[105]....
        /*3548*/ 	.word	0x001305c0


	//   ....[106]....
        /*354c*/ 	.word	0x00130640


	//   ....[107]....
        /*3550*/ 	.word	0x00130660


	//   ....[108]....
        /*3554*/ 	.word	0x001306e0


	//   ....[109]....
        /*3558*/ 	.word	0x00130700


	//   ....[110]....
        /*355c*/ 	.word	0x00130780


	//   ....[111]....
        /*3560*/ 	.word	0x001307a0


	//   ....[112]....
        /*3564*/ 	.word	0x00130820


	//   ....[113]....
        /*3568*/ 	.word	0x00130840


	//   ....[114]....
        /*356c*/ 	.word	0x001308c0


	//   ....[115]....
        /*3570*/ 	.word	0x001308e0


	//   ....[116]....
        /*3574*/ 	.word	0x00130960


	//   ....[117]....
        /*3578*/ 	.word	0x00130980


	//   ....[118]....
        /*357c*/ 	.word	0x00130a00


	//   ....[119]....
        /*3580*/ 	.word	0x00130a20


	//   ....[120]....
        /*3584*/ 	.word	0x00130aa0


	//   ....[121]....
        /*3588*/ 	.word	0x00130ac0


	//   ....[122]....
        /*358c*/ 	.word	0x00130b40


	//   ....[123]....
        /*3590*/ 	.word	0x00130b60


	//   ....[124]....
        /*3594*/ 	.word	0x00130be0


	//   ....[125]....
        /*3598*/ 	.word	0x00130c00


	//   ....[126]....
        /*359c*/ 	.word	0x00130c80


	//   ....[127]....
        /*35a0*/ 	.word	0x00130ca0


	//   ....[128]....
        /*35a4*/ 	.word	0x00130d20


	//   ....[129]....
        /*35a8*/ 	.word	0x00130d40


	//   ....[130]....
        /*35ac*/ 	.word	0x00130dc0


	//   ....[131]....
        /*35b0*/ 	.word	0x00130de0


	//   ....[132]....
        /*35b4*/ 	.word	0x00130e60


	//   ....[133]....
        /*35b8*/ 	.word	0x00130e80


	//   ....[134]....
        /*35bc*/ 	.word	0x00130f00


	//   ....[135]....
        /*35c0*/ 	.word	0x00130f20


	//   ....[136]....
        /*35c4*/ 	.word	0x00130fa0


	//   ....[137]....
        /*35c8*/ 	.word	0x00130fc0


	//   ....[138]....
        /*35cc*/ 	.word	0x00131040


	//   ....[139]....
        /*35d0*/ 	.word	0x00131060


	//   ....[140]....
        /*35d4*/ 	.word	0x001310e0


	//   ....[141]....
        /*35d8*/ 	.word	0x00131100


	//   ....[142]....
        /*35dc*/ 	.word	0x00131180


	//   ....[143]....
        /*35e0*/ 	.word	0x001311a0


	//   ....[144]....
        /*35e4*/ 	.word	0x00131220


	//   ....[145]....
        /*35e8*/ 	.word	0x00131240


	//   ....[146]....
        /*35ec*/ 	.word	0x001312c0


	//   ....[147]....
        /*35f0*/ 	.word	0x001312e0


	//   ....[148]....
        /*35f4*/ 	.word	0x00131360


	//   ....[149]....
        /*35f8*/ 	.word	0x00131380


	//   ....[150]....
        /*35fc*/ 	.word	0x00131400


	//   ....[151]....
        /*3600*/ 	.word	0x00131420


	//   ....[152]....
        /*3604*/ 	.word	0x001314a0


	//   ....[153]....
        /*3608*/ 	.word	0x001314c0


	//   ....[154]....
        /*360c*/ 	.word	0x00131540


	//   ....[155]....
        /*3610*/ 	.word	0x00131560


	//   ....[156]....
        /*3614*/ 	.word	0x001315e0


	//   ....[157]....
        /*3618*/ 	.word	0x00131600


	//   ....[158]....
        /*361c*/ 	.word	0x00131680


	//   ....[159]....
        /*3620*/ 	.word	0x001316a0


	//   ....[160]....
        /*3624*/ 	.word	0x00131720


	//   ....[161]....
        /*3628*/ 	.word	0x00131740


	//   ....[162]....
        /*362c*/ 	.word	0x001317c0


	//   ....[163]....
        /*3630*/ 	.word	0x001317e0


	//   ....[164]....
        /*3634*/ 	.word	0x00131860


	//   ....[165]....
        /*3638*/ 	.word	0x00131880


	//   ....[166]....
        /*363c*/ 	.word	0x00131900


	//   ....[167]....
        /*3640*/ 	.word	0x00131920


	//   ....[168]....
        /*3644*/ 	.word	0x001319a0


	//   ....[169]....
        /*3648*/ 	.word	0x001319c0


	//   ....[170]....
        /*364c*/ 	.word	0x00131a40


	//   ....[171]....
        /*3650*/ 	.word	0x00131a60


	//   ....[172]....
        /*3654*/ 	.word	0x00131ae0


	//   ....[173]....
        /*3658*/ 	.word	0x00131b00


	//   ....[174]....
        /*365c*/ 	.word	0x00131b80


	//   ....[175]....
        /*3660*/ 	.word	0x00131ba0


	//   ....[176]....
        /*3664*/ 	.word	0x00131c20


	//   ....[177]....
        /*3668*/ 	.word	0x00131c40


	//   ....[178]....
        /*366c*/ 	.word	0x00131cc0


	//   ....[179]....
        /*3670*/ 	.word	0x00131ce0


	//   ....[180]....
        /*3674*/ 	.word	0x00131d60


	//   ....[181]....
        /*3678*/ 	.word	0x00131d80


	//   ....[182]....
        /*367c*/ 	.word	0x00131e00


	//   ....[183]....
        /*3680*/ 	.word	0x00131e20


	//   ....[184]....
        /*3684*/ 	.word	0x00131ea0


	//   ....[185]....
        /*3688*/ 	.word	0x00131ec0


	//   ....[186]....
        /*368c*/ 	.word	0x00131f40


	//   ....[187]....
        /*3690*/ 	.word	0x00131f60


	//   ....[188]....
        /*3694*/ 	.word	0x00131fe0


	//   ....[189]....
        /*3698*/ 	.word	0x00132000


	//   ....[190]....
        /*369c*/ 	.word	0x00132080


	//   ....[191]....
        /*36a0*/ 	.word	0x001320a0


	//   ....[192]....
        /*36a4*/ 	.word	0x00132120


	//   ....[193]....
        /*36a8*/ 	.word	0x00132140


	//   ....[194]....
        /*36ac*/ 	.word	0x001321c0


	//   ....[195]....
        /*36b0*/ 	.word	0x001321e0


	//   ....[196]....
        /*36b4*/ 	.word	0x00132260


	//   ....[197]....
        /*36b8*/ 	.word	0x00132280


	//   ....[198]....
        /*36bc*/ 	.word	0x00132300


	//   ....[199]....
        /*36c0*/ 	.word	0x00132320


	//   ....[200]....
        /*36c4*/ 	.word	0x001323a0


	//   ....[201]....
        /*36c8*/ 	.word	0x001323c0


	//   ....[202]....
        /*36cc*/ 	.word	0x00132440


	//   ....[203]....
        /*36d0*/ 	.word	0x00132460


	//   ....[204]....
        /*36d4*/ 	.word	0x001324e0


	//   ....[205]....
        /*36d8*/ 	.word	0x00132500


	//   ....[206]....
        /*36dc*/ 	.word	0x00132580


	//   ....[207]....
        /*36e0*/ 	.word	0x001325a0


	//   ....[208]....
        /*36e4*/ 	.word	0x00132620


	//   ....[209]....
        /*36e8*/ 	.word	0x00132640


	//   ....[210]....
        /*36ec*/ 	.word	0x001326c0


	//   ....[211]....
        /*36f0*/ 	.word	0x001326e0


	//   ....[212]....
        /*36f4*/ 	.word	0x00132760


	//   ....[213]....
        /*36f8*/ 	.word	0x00132780


	//   ....[214]....
        /*36fc*/ 	.word	0x00132800


	//   ....[215]....
        /*3700*/ 	.word	0x00132820


	//   ....[216]....
        /*3704*/ 	.word	0x001328a0


	//   ....[217]....
        /*3708*/ 	.word	0x001328c0


	//   ....[218]....
        /*370c*/ 	.word	0x00132940


	//   ....[219]....
        /*3710*/ 	.word	0x00132960


	//   ....[220]....
        /*3714*/ 	.word	0x001329e0


	//   ....[221]....
        /*3718*/ 	.word	0x00132a00


	//   ....[222]....
        /*371c*/ 	.word	0x00132a80


	//   ....[223]....
        /*3720*/ 	.word	0x00132aa0


	//   ....[224]....
        /*3724*/ 	.word	0x00132b20


	//   ....[225]....
        /*3728*/ 	.word	0x00132b40


	//   ....[226]....
        /*372c*/ 	.word	0x00132bc0


	//   ....[227]....
        /*3730*/ 	.word	0x00132be0


	//   ....[228]....
        /*3734*/ 	.word	0x00132c60


	//   ....[229]....
        /*3738*/ 	.word	0x00132c80


	//   ....[230]....
        /*373c*/ 	.word	0x00132d00


	//   ....[231]....
        /*3740*/ 	.word	0x00132d20


	//   ....[232]....
        /*3744*/ 	.word	0x00132da0


	//   ....[233]....
        /*3748*/ 	.word	0x00132dc0


	//   ....[234]....
        /*374c*/ 	.word	0x00132e40


	//   ....[235]....
        /*3750*/ 	.word	0x00132e60


	//   ....[236]....
        /*3754*/ 	.word	0x00132ee0


	//   ....[237]....
        /*3758*/ 	.word	0x00132f00


	//   ....[238]....
        /*375c*/ 	.word	0x00132f80


	//   ....[239]....
        /*3760*/ 	.word	0x00132fa0


	//   ....[240]....
        /*3764*/ 	.word	0x00133020


	//   ....[241]....
        /*3768*/ 	.word	0x00133040


	//   ....[242]....
        /*376c*/ 	.word	0x001330c0


	//   ....[243]....
        /*3770*/ 	.word	0x001330e0


	//   ....[244]....
        /*3774*/ 	.word	0x00133160


	//   ....[245]....
        /*3778*/ 	.word	0x00133180


	//   ....[246]....
        /*377c*/ 	.word	0x00133200


	//   ....[247]....
        /*3780*/ 	.word	0x00133220


	//   ....[248]....
        /*3784*/ 	.word	0x001332a0


	//   ....[249]....
        /*3788*/ 	.word	0x001332c0


	//   ....[250]....
        /*378c*/ 	.word	0x00133340


	//   ....[251]....
        /*3790*/ 	.word	0x00133360


	//   ....[252]....
        /*3794*/ 	.word	0x001333e0


	//   ....[253]....
        /*3798*/ 	.word	0x00133400


	//   ....[254]....
        /*379c*/ 	.word	0x00133480


	//   ....[255]....
        /*37a0*/ 	.word	0x001334a0


	//   ....[0]....
        /*37a4*/ 	.word	0x00133520


	//   ....[1]....
        /*37a8*/ 	.word	0x00133540


	//   ....[2]....
        /*37ac*/ 	.word	0x001335c0


	//   ....[3]....
        /*37b0*/ 	.word	0x001335e0


	//   ....[4]....
        /*37b4*/ 	.word	0x00133660


	//   ....[5]....
        /*37b8*/ 	.word	0x00133680


	//   ....[6]....
        /*37bc*/ 	.word	0x00133700


	//   ....[7]....
        /*37c0*/ 	.word	0x00133720


	//   ....[8]....
        /*37c4*/ 	.word	0x001337a0


	//   ....[9]....
        /*37c8*/ 	.word	0x001337c0


	//   ....[10]....
        /*37cc*/ 	.word	0x00133840


	//   ....[11]....
        /*37d0*/ 	.word	0x00133860


	//   ....[12]....
        /*37d4*/ 	.word	0x001338e0


	//   ....[13]....
        /*37d8*/ 	.word	0x00133900


	//   ....[14]....
        /*37dc*/ 	.word	0x00133980


	//   ....[15]....
        /*37e0*/ 	.word	0x001339a0


	//   ....[16]....
        /*37e4*/ 	.word	0x00133a20


	//   ....[17]....
        /*37e8*/ 	.word	0x00133a40


	//   ....[18]....
        /*37ec*/ 	.word	0x00133ac0


	//   ....[19]....
        /*37f0*/ 	.word	0x00133ae0


	//   ....[20]....
        /*37f4*/ 	.word	0x00133b60


	//   ....[21]....
        /*37f8*/ 	.word	0x00133b80


	//   ....[22]....
        /*37fc*/ 	.word	0x00133c00


	//   ....[23]....
        /*3800*/ 	.word	0x00133c20


	//   ....[24]....
        /*3804*/ 	.word	0x00133ca0


	//   ....[25]....
        /*3808*/ 	.word	0x00133cc0


	//   ....[26]....
        /*380c*/ 	.word	0x00133d40


	//   ....[27]....
        /*3810*/ 	.word	0x00133d60


	//   ....[28]....
        /*3814*/ 	.word	0x00133de0


	//   ....[29]....
        /*3818*/ 	.word	0x00133e00


	//   ....[30]....
        /*381c*/ 	.word	0x00133e80


	//   ....[31]....
        /*3820*/ 	.word	0x00133ea0


	//   ....[32]....
        /*3824*/ 	.word	0x00133f20


	//   ....[33]....
        /*3828*/ 	.word	0x00133f40


	//   ....[34]....
        /*382c*/ 	.word	0x00133fc0


	//   ....[35]....
        /*3830*/ 	.word	0x00133fe0


	//   ....[36]....
        /*3834*/ 	.word	0x00134060


	//   ....[37]....
        /*3838*/ 	.word	0x00134080


	//   ....[38]....
        /*383c*/ 	.word	0x00134100


	//   ....[39]....
        /*3840*/ 	.word	0x00134120


	//   ....[40]....
        /*3844*/ 	.word	0x001341a0


	//   ....[41]....
        /*3848*/ 	.word	0x001341c0


	//   ....[42]....
        /*384c*/ 	.word	0x00134240


	//   ....[43]....
        /*3850*/ 	.word	0x00134260


	//   ....[44]....
        /*3854*/ 	.word	0x001342e0


	//   ....[45]....
        /*3858*/ 	.word	0x00134300


	//   ....[46]....
        /*385c*/ 	.word	0x00134380


	//   ....[47]....
        /*3860*/ 	.word	0x001343a0


	//   ....[48]....
        /*3864*/ 	.word	0x00134420


	//   ....[49]....
        /*3868*/ 	.word	0x00134440


	//   ....[50]....
        /*386c*/ 	.word	0x001344c0


	//   ....[51]....
        /*3870*/ 	.word	0x001344e0


	//   ....[52]....
        /*3874*/ 	.word	0x00134560


	//   ....[53]....
        /*3878*/ 	.word	0x00134580


	//   ....[54]....
        /*387c*/ 	.word	0x00134600


	//   ....[55]....
        /*3880*/ 	.word	0x00134620


	//   ....[56]....
        /*3884*/ 	.word	0x001346a0


	//   ....[57]....
        /*3888*/ 	.word	0x001346c0


	//   ....[58]....
        /*388c*/ 	.word	0x00134740


	//   ....[59]....
        /*3890*/ 	.word	0x00134760


	//   ....[60]....
        /*3894*/ 	.word	0x001347e0


	//   ....[61]....
        /*3898*/ 	.word	0x00134800


	//   ....[62]....
        /*389c*/ 	.word	0x00134880


	//   ....[63]....
        /*38a0*/ 	.word	0x001348a0


	//   ....[64]....
        /*38a4*/ 	.word	0x00134920


	//   ....[65]....
        /*38a8*/ 	.word	0x00134940


	//   ....[66]....
        /*38ac*/ 	.word	0x001349c0


	//   ....[67]....
        /*38b0*/ 	.word	0x001349e0


	//   ....[68]....
        /*38b4*/ 	.word	0x00134a60


	//   ....[69]....
        /*38b8*/ 	.word	0x00134a80


	//   ....[70]....
        /*38bc*/ 	.word	0x00134b00


	//   ....[71]....
        /*38c0*/ 	.word	0x00134b20


	//   ....[72]....
        /*38c4*/ 	.word	0x00134ba0


	//   ....[73]....
        /*38c8*/ 	.word	0x00134bc0


	//   ....[74]....
        /*38cc*/ 	.word	0x00134c40


	//   ....[75]....
        /*38d0*/ 	.word	0x00134c60


	//   ....[76]....
        /*38d4*/ 	.word	0x00134ce0


	//   ....[77]....
        /*38d8*/ 	.word	0x00134d00


	//   ....[78]....
        /*38dc*/ 	.word	0x00134d80


	//   ....[79]....
        /*38e0*/ 	.word	0x00134da0


	//   ....[80]....
        /*38e4*/ 	.word	0x00134e20


	//   ....[81]....
        /*38e8*/ 	.word	0x00134e40


	//   ....[82]....
        /*38ec*/ 	.word	0x00134ec0


	//   ....[83]....
        /*38f0*/ 	.word	0x00134ee0


	//   ....[84]....
        /*38f4*/ 	.word	0x00134f60


	//   ....[85]....
        /*38f8*/ 	.word	0x00134f80


	//   ....[86]....
        /*38fc*/ 	.word	0x00135000


	//   ....[87]....
        /*3900*/ 	.word	0x00135020


	//   ....[88]....
        /*3904*/ 	.word	0x001350a0


	//   ....[89]....
        /*3908*/ 	.word	0x001350c0


	//   ....[90]....
        /*390c*/ 	.word	0x00135140


	//   ....[91]....
        /*3910*/ 	.word	0x00135160


	//   ....[92]....
        /*3914*/ 	.word	0x001351e0


	//   ....[93]....
        /*3918*/ 	.word	0x00135200


	//   ....[94]....
        /*391c*/ 	.word	0x00135280


	//   ....[95]....
        /*3920*/ 	.word	0x001352a0


	//   ....[96]....
        /*3924*/ 	.word	0x00135320


	//   ....[97]....
        /*3928*/ 	.word	0x00135340


	//   ....[98]....
        /*392c*/ 	.word	0x001353c0


	//   ....[99]....
        /*3930*/ 	.word	0x001353e0


	//   ....[100]....
        /*3934*/ 	.word	0x00135460


	//   ....[101]....
        /*3938*/ 	.word	0x00135480


	//   ....[102]....
        /*393c*/ 	.word	0x00135500


	//   ....[103]....
        /*3940*/ 	.word	0x00135520


	//   ....[104]....
        /*3944*/ 	.word	0x001355a0


	//   ....[105]....
        /*3948*/ 	.word	0x001355c0


	//   ....[106]....
        /*394c*/ 	.word	0x00135640


	//   ....[107]....
        /*3950*/ 	.word	0x00135660


	//   ....[108]....
        /*3954*/ 	.word	0x001356e0


	//   ....[109]....
        /*3958*/ 	.word	0x00135700


	//   ....[110]....
        /*395c*/ 	.word	0x00135780


	//   ....[111]....
        /*3960*/ 	.word	0x001357a0


	//   ....[112]....
        /*3964*/ 	.word	0x00135820


	//   ....[113]....
        /*3968*/ 	.word	0x00135840


	//   ....[114]....
        /*396c*/ 	.word	0x001358c0


	//   ....[115]....
        /*3970*/ 	.word	0x001358e0


	//   ....[116]....
        /*3974*/ 	.word	0x00135960


	//   ....[117]....
        /*3978*/ 	.word	0x00135980


	//   ....[118]....
        /*397c*/ 	.word	0x00135a00


	//   ....[119]....
        /*3980*/ 	.word	0x00135a20


	//   ....[120]....
        /*3984*/ 	.word	0x00135aa0


	//   ....[121]....
        /*3988*/ 	.word	0x00135ac0


	//   ....[122]....
        /*398c*/ 	.word	0x00135b40


	//   ....[123]....
        /*3990*/ 	.word	0x00135b60


	//   ....[124]....
        /*3994*/ 	.word	0x00135be0


	//   ....[125]....
        /*3998*/ 	.word	0x00135c00


	//   ....[126]....
        /*399c*/ 	.word	0x00135c80


	//   ....[127]....
        /*39a0*/ 	.word	0x00135ca0


	//   ....[128]....
        /*39a4*/ 	.word	0x00135d20


	//   ....[129]....
        /*39a8*/ 	.word	0x00135d40


	//   ....[130]....
        /*39ac*/ 	.word	0x00135dc0


	//   ....[131]....
        /*39b0*/ 	.word	0x00135de0


	//   ....[132]....
        /*39b4*/ 	.word	0x00135e60


	//   ....[133]....
        /*39b8*/ 	.word	0x00135e80


	//   ....[134]....
        /*39bc*/ 	.word	0x00135f00


	//   ....[135]....
        /*39c0*/ 	.word	0x00135f20


	//   ....[136]....
        /*39c4*/ 	.word	0x00135fa0


	//   ....[137]....
        /*39c8*/ 	.word	0x00135fc0


	//   ....[138]....
        /*39cc*/ 	.word	0x00136040


	//   ....[139]....
        /*39d0*/ 	.word	0x00136060


	//   ....[140]....
        /*39d4*/ 	.word	0x001360e0


	//   ....[141]....
        /*39d8*/ 	.word	0x00136100


	//   ....[142]....
        /*39dc*/ 	.word	0x00136180


	//   ....[143]....
        /*39e0*/ 	.word	0x001361a0


	//   ....[144]....
        /*39e4*/ 	.word	0x00136220


	//   ....[145]....
        /*39e8*/ 	.word	0x00136240


	//   ....[146]....
        /*39ec*/ 	.word	0x001362c0


	//   ....[147]....
        /*39f0*/ 	.word	0x001362e0


	//   ....[148]....
        /*39f4*/ 	.word	0x00136360


	//   ....[149]....
        /*39f8*/ 	.word	0x00136380


	//   ....[150]....
        /*39fc*/ 	.word	0x00136400


	//   ....[151]....
        /*3a00*/ 	.word	0x00136420


	//   ....[152]....
        /*3a04*/ 	.word	0x001364a0


	//   ....[153]....
        /*3a08*/ 	.word	0x001364c0


	//   ....[154]....
        /*3a0c*/ 	.word	0x00136540


	//   ....[155]....
        /*3a10*/ 	.word	0x00136560


	//   ....[156]....
        /*3a14*/ 	.word	0x001365e0


	//   ....[157]....
        /*3a18*/ 	.word	0x00136600


	//   ....[158]....
        /*3a1c*/ 	.word	0x00136680


	//   ....[159]....
        /*3a20*/ 	.word	0x001366a0


	//   ....[160]....
        /*3a24*/ 	.word	0x00136720


	//   ....[161]....
        /*3a28*/ 	.word	0x00136740


	//   ....[162]....
        /*3a2c*/ 	.word	0x001367c0


	//   ....[163]....
        /*3a30*/ 	.word	0x001367e0


	//   ....[164]....
        /*3a34*/ 	.word	0x00136860


	//   ....[165]....
        /*3a38*/ 	.word	0x00136880


	//   ....[166]....
        /*3a3c*/ 	.word	0x00136900


	//   ....[167]....
        /*3a40*/ 	.word	0x00136920


	//   ....[168]....
        /*3a44*/ 	.word	0x001369a0


	//   ....[169]....
        /*3a48*/ 	.word	0x001369c0


	//   ....[170]....
        /*3a4c*/ 	.word	0x00136a40


	//   ....[171]....
        /*3a50*/ 	.word	0x00136a60


	//   ....[172]....
        /*3a54*/ 	.word	0x00136ae0


	//   ....[173]....
        /*3a58*/ 	.word	0x00136b00


	//   ....[174]....
        /*3a5c*/ 	.word	0x00136b80


	//   ....[175]....
        /*3a60*/ 	.word	0x00136ba0


	//   ....[176]....
        /*3a64*/ 	.word	0x00136c20


	//   ....[177]....
        /*3a68*/ 	.word	0x00136c40


	//   ....[178]....
        /*3a6c*/ 	.word	0x00136cc0


	//   ....[179]....
        /*3a70*/ 	.word	0x00136ce0


	//   ....[180]....
        /*3a74*/ 	.word	0x00136d60


	//   ....[181]....
        /*3a78*/ 	.word	0x00136d80


	//   ....[182]....
        /*3a7c*/ 	.word	0x00136e00


	//   ....[183]....
        /*3a80*/ 	.word	0x00136e20


	//   ....[184]....
        /*3a84*/ 	.word	0x00136ea0


	//   ....[185]....
        /*3a88*/ 	.word	0x00136ec0


	//   ....[186]....
        /*3a8c*/ 	.word	0x00136f40


	//   ....[187]....
        /*3a90*/ 	.word	0x00136f60


	//   ....[188]....
        /*3a94*/ 	.word	0x00136fe0


	//   ....[189]....
        /*3a98*/ 	.word	0x00137000


	//   ....[190]....
        /*3a9c*/ 	.word	0x00137080


	//   ....[191]....
        /*3aa0*/ 	.word	0x001370a0


	//   ....[192]....
        /*3aa4*/ 	.word	0x00137120


	//   ....[193]....
        /*3aa8*/ 	.word	0x00137140


	//   ....[194]....
        /*3aac*/ 	.word	0x001371c0


	//   ....[195]....
        /*3ab0*/ 	.word	0x001371e0


	//   ....[196]....
        /*3ab4*/ 	.word	0x00137260


	//   ....[197]....
        /*3ab8*/ 	.word	0x00137280


	//   ....[198]....
        /*3abc*/ 	.word	0x00137300


	//   ....[199]....
        /*3ac0*/ 	.word	0x00137320


	//   ....[200]....
        /*3ac4*/ 	.word	0x001373a0


	//   ....[201]....
        /*3ac8*/ 	.word	0x001373c0


	//   ....[202]....
        /*3acc*/ 	.word	0x00137440


	//   ....[203]....
        /*3ad0*/ 	.word	0x00137460


	//   ....[204]....
        /*3ad4*/ 	.word	0x001374e0


	//   ....[205]....
        /*3ad8*/ 	.word	0x00137500


	//   ....[206]....
        /*3adc*/ 	.word	0x00137580


	//   ....[207]....
        /*3ae0*/ 	.word	0x001375a0


	//   ....[208]....
        /*3ae4*/ 	.word	0x00137620


	//   ....[209]....
        /*3ae8*/ 	.word	0x00137640


	//   ....[210]....
        /*3aec*/ 	.word	0x001376c0


	//   ....[211]....
        /*3af0*/ 	.word	0x001376e0


	//   ....[212]....
        /*3af4*/ 	.word	0x00137760


	//   ....[213]....
        /*3af8*/ 	.word	0x00137780


	//   ....[214]....
        /*3afc*/ 	.word	0x00137800


	//   ....[215]....
        /*3b00*/ 	.word	0x00137820


	//   ....[216]....
        /*3b04*/ 	.word	0x001378a0


	//   ....[217]....
        /*3b08*/ 	.word	0x001378c0


	//   ....[218]....
        /*3b0c*/ 	.word	0x00137940


	//   ....[219]....
        /*3b10*/ 	.word	0x00137960


	//   ....[220]....
        /*3b14*/ 	.word	0x001379e0


	//   ....[221]....
        /*3b18*/ 	.word	0x00137a00


	//   ....[222]....
        /*3b1c*/ 	.word	0x00137a80


	//   ....[223]....
        /*3b20*/ 	.word	0x00137aa0


	//   ....[224]....
        /*3b24*/ 	.word	0x00137b20


	//   ....[225]....
        /*3b28*/ 	.word	0x00137b40


	//   ....[226]....
        /*3b2c*/ 	.word	0x00137bc0


	//   ....[227]....
        /*3b30*/ 	.word	0x00137be0


	//   ....[228]....
        /*3b34*/ 	.word	0x00137c60


	//   ....[229]....
        /*3b38*/ 	.word	0x00137c80


	//   ....[230]....
        /*3b3c*/ 	.word	0x00137d00


	//   ....[231]....
        /*3b40*/ 	.word	0x00137d20


	//   ....[232]....
        /*3b44*/ 	.word	0x00137da0


	//   ....[233]....
        /*3b48*/ 	.word	0x00137dc0


	//   ....[234]....
        /*3b4c*/ 	.word	0x00137e40


	//   ....[235]....
        /*3b50*/ 	.word	0x00137e60


	//   ....[236]....
        /*3b54*/ 	.word	0x00137ee0


	//   ....[237]....
        /*3b58*/ 	.word	0x00137f00


	//   ....[238]....
        /*3b5c*/ 	.word	0x00137f80


	//   ....[239]....
        /*3b60*/ 	.word	0x00137fa0


	//   ....[240]....
        /*3b64*/ 	.word	0x00138020


	//   ....[241]....
        /*3b68*/ 	.word	0x00138040


	//   ....[242]....
        /*3b6c*/ 	.word	0x001380c0


	//   ....[243]....
        /*3b70*/ 	.word	0x001380e0


	//   ....[244]....
        /*3b74*/ 	.word	0x00138160


	//   ....[245]....
        /*3b78*/ 	.word	0x00138180


	//   ....[246]....
        /*3b7c*/ 	.word	0x00138200


	//   ....[247]....
        /*3b80*/ 	.word	0x00138220


	//   ....[248]....
        /*3b84*/ 	.word	0x001382a0


	//   ....[249]....
        /*3b88*/ 	.word	0x001382c0


	//   ....[250]....
        /*3b8c*/ 	.word	0x00138340


	//   ....[251]....
        /*3b90*/ 	.word	0x00138360


	//   ....[252]....
        /*3b94*/ 	.word	0x001383e0


	//   ....[253]....
        /*3b98*/ 	.word	0x00138400


	//   ....[254]....
        /*3b9c*/ 	.word	0x00138480


	//   ....[255]....
        /*3ba0*/ 	.word	0x001384a0


	//   ....[0]....
        /*3ba4*/ 	.word	0x00138520


	//   ....[1]....
        /*3ba8*/ 	.word	0x00138540


	//   ....[2]....
        /*3bac*/ 	.word	0x001385c0


	//   ....[3]....
        /*3bb0*/ 	.word	0x001385e0


	//   ....[4]....
        /*3bb4*/ 	.word	0x00138660


	//   ....[5]....
        /*3bb8*/ 	.word	0x00138680


	//   ....[6]....
        /*3bbc*/ 	.word	0x00138700


	//   ....[7]....
        /*3bc0*/ 	.word	0x00138720


	//   ....[8]....
        /*3bc4*/ 	.word	0x001387a0


	//   ....[9]....
        /*3bc8*/ 	.word	0x001387c0


	//   ....[10]....
        /*3bcc*/ 	.word	0x00138840


	//   ....[11]....
        /*3bd0*/ 	.word	0x00138860


	//   ....[12]....
        /*3bd4*/ 	.word	0x001388e0


	//   ....[13]....
        /*3bd8*/ 	.word	0x00138900


	//   ....[14]....
        /*3bdc*/ 	.word	0x00138980


	//   ....[15]....
        /*3be0*/ 	.word	0x001389a0


	//   ....[16]....
        /*3be4*/ 	.word	0x00138a20


	//   ....[17]....
        /*3be8*/ 	.word	0x00138a40


	//   ....[18]....
        /*3bec*/ 	.word	0x00138ac0


	//   ....[19]....
        /*3bf0*/ 	.word	0x00138ae0


	//   ....[20]....
        /*3bf4*/ 	.word	0x00138b60


	//   ....[21]....
        /*3bf8*/ 	.word	0x00138b80


	//   ....[22]....
        /*3bfc*/ 	.word	0x00138c00


	//   ....[23]....
        /*3c00*/ 	.word	0x00138c20


	//   ....[24]....
        /*3c04*/ 	.word	0x00138ca0


	//   ....[25]....
        /*3c08*/ 	.word	0x00138cc0


	//   ....[26]....
        /*3c0c*/ 	.word	0x00138d40


	//   ....[27]....
        /*3c10*/ 	.word	0x00138d60


	//   ....[28]....
        /*3c14*/ 	.word	0x00138de0


	//   ....[29]....
        /*3c18*/ 	.word	0x00138e00


	//   ....[30]....
        /*3c1c*/ 	.word	0x00138e80


	//   ....[31]....
        /*3c20*/ 	.word	0x00138ea0


	//   ....[32]....
        /*3c24*/ 	.word	0x00138f20


	//   ....[33]....
        /*3c28*/ 	.word	0x00138f40


	//   ....[34]....
        /*3c2c*/ 	.word	0x00138fc0


	//   ....[35]....
        /*3c30*/ 	.word	0x00138fe0


	//   ....[36]....
        /*3c34*/ 	.word	0x00139060


	//   ....[37]....
        /*3c38*/ 	.word	0x00139080


	//   ....[38]....
        /*3c3c*/ 	.word	0x00139100


	//   ....[39]....
        /*3c40*/ 	.word	0x00139120


	//   ....[40]....
        /*3c44*/ 	.word	0x001391a0


	//   ....[41]....
        /*3c48*/ 	.word	0x001391c0


	//   ....[42]....
        /*3c4c*/ 	.word	0x00139240


	//   ....[43]....
        /*3c50*/ 	.word	0x00139260


	//   ....[44]....
        /*3c54*/ 	.word	0x001392e0


	//   ....[45]....
        /*3c58*/ 	.word	0x00139300


	//   ....[46]....
        /*3c5c*/ 	.word	0x00139380


	//   ....[47]....
        /*3c60*/ 	.word	0x001393a0


	//   ....[48]....
        /*3c64*/ 	.word	0x00139420


	//   ....[49]....
        /*3c68*/ 	.word	0x00139440


	//   ....[50]....
        /*3c6c*/ 	.word	0x001394c0


	//   ....[51]....
        /*3c70*/ 	.word	0x001394e0


	//   ....[52]....
        /*3c74*/ 	.word	0x00139560


	//   ....[53]....
        /*3c78*/ 	.word	0x00139580


	//   ....[54]....
        /*3c7c*/ 	.word	0x00139600


	//   ....[55]....
        /*3c80*/ 	.word	0x00139620


	//   ....[56]....
        /*3c84*/ 	.word	0x001396a0


	//   ....[57]....
        /*3c88*/ 	.word	0x001396c0


	//   ....[58]....
        /*3c8c*/ 	.word	0x00139740


	//   ....[59]....
        /*3c90*/ 	.word	0x00139760


	//   ....[60]....
        /*3c94*/ 	.word	0x001397e0


	//   ....[61]....
        /*3c98*/ 	.word	0x00139800


	//   ....[62]....
        /*3c9c*/ 	.word	0x00139880


	//   ....[63]....
        /*3ca0*/ 	.word	0x001398a0


	//   ....[64]....
        /*3ca4*/ 	.word	0x00139920


	//   ....[65]....
        /*3ca8*/ 	.word	0x00139940


	//   ....[66]....
        /*3cac*/ 	.word	0x001399c0


	//   ....[67]....
        /*3cb0*/ 	.word	0x001399e0


	//   ....[68]....
        /*3cb4*/ 	.word	0x00139a60


	//   ....[69]....
        /*3cb8*/ 	.word	0x00139a80


	//   ....[70]....
        /*3cbc*/ 	.word	0x00139b00


	//   ....[71]....
        /*3cc0*/ 	.word	0x00139b20


	//   ....[72]....
        /*3cc4*/ 	.word	0x00139ba0


	//   ....[73]....
        /*3cc8*/ 	.word	0x00139bc0


	//   ....[74]....
        /*3ccc*/ 	.word	0x00139c40


	//   ....[75]....
        /*3cd0*/ 	.word	0x00139c60


	//   ....[76]....
        /*3cd4*/ 	.word	0x00139ce0


	//   ....[77]....
        /*3cd8*/ 	.word	0x00139d00


	//   ....[78]....
        /*3cdc*/ 	.word	0x00139d80


	//   ....[79]....
        /*3ce0*/ 	.word	0x00139da0


	//   ....[80]....
        /*3ce4*/ 	.word	0x00139e20


	//   ....[81]....
        /*3ce8*/ 	.word	0x00139e40


	//   ....[82]....
        /*3cec*/ 	.word	0x00139ec0


	//   ....[83]....
        /*3cf0*/ 	.word	0x00139ee0


	//   ....[84]....
        /*3cf4*/ 	.word	0x00139f60


	//   ....[85]....
        /*3cf8*/ 	.word	0x00139f80


	//   ....[86]....
        /*3cfc*/ 	.word	0x0013a000


	//   ....[87]....
        /*3d00*/ 	.word	0x0013a020


	//   ....[88]....
        /*3d04*/ 	.word	0x0013a0a0


	//   ....[89]....
        /*3d08*/ 	.word	0x0013a0c0


	//   ....[90]....
        /*3d0c*/ 	.word	0x0013a140


	//   ....[91]....
        /*3d10*/ 	.word	0x0013a160


	//   ....[92]....
        /*3d14*/ 	.word	0x0013a1e0


	//   ....[93]....
        /*3d18*/ 	.word	0x0013a200


	//   ....[94]....
        /*3d1c*/ 	.word	0x0013a280


	//   ....[95]....
        /*3d20*/ 	.word	0x0013a2a0


	//   ....[96]....
        /*3d24*/ 	.word	0x0013a320


	//   ....[97]....
        /*3d28*/ 	.word	0x0013a340


	//   ....[98]....
        /*3d2c*/ 	.word	0x0013a3c0


	//   ....[99]....
        /*3d30*/ 	.word	0x0013a3e0


	//   ....[100]....
        /*3d34*/ 	.word	0x0013a460


	//   ....[101]....
        /*3d38*/ 	.word	0x0013a480


	//   ....[102]....
        /*3d3c*/ 	.word	0x0013a500


	//   ....[103]....
        /*3d40*/ 	.word	0x0013a520


	//   ....[104]....
        /*3d44*/ 	.word	0x0013a5a0


	//   ....[105]....
        /*3d48*/ 	.word	0x0013a5c0


	//   ....[106]....
        /*3d4c*/ 	.word	0x0013a640


	//   ....[107]....
        /*3d50*/ 	.word	0x0013a660


	//   ....[108]....
        /*3d54*/ 	.word	0x0013a6e0


	//   ....[109]....
        /*3d58*/ 	.word	0x0013a700


	//   ....[110]....
        /*3d5c*/ 	.word	0x0013a780


	//   ....[111]....
        /*3d60*/ 	.word	0x0013a7a0


	//   ....[112]....
        /*3d64*/ 	.word	0x0013a820


	//   ....[113]....
        /*3d68*/ 	.word	0x0013a840


	//   ....[114]....
        /*3d6c*/ 	.word	0x0013a8c0


	//   ....[115]....
        /*3d70*/ 	.word	0x0013a8e0


	//   ....[116]....
        /*3d74*/ 	.word	0x0013a960


	//   ....[117]....
        /*3d78*/ 	.word	0x0013a980


	//   ....[118]....
        /*3d7c*/ 	.word	0x0013aa00


	//   ....[119]....
        /*3d80*/ 	.word	0x0013aa20


	//   ....[120]....
        /*3d84*/ 	.word	0x0013aaa0


	//   ....[121]....
        /*3d88*/ 	.word	0x0013aac0


	//   ....[122]....
        /*3d8c*/ 	.word	0x0013ab40


	//   ....[123]....
        /*3d90*/ 	.word	0x0013ab60


	//   ....[124]....
        /*3d94*/ 	.word	0x0013abe0


	//   ....[125]....
        /*3d98*/ 	.word	0x0013ac00


	//   ....[126]....
        /*3d9c*/ 	.word	0x0013ac80


	//   ....[127]....
        /*3da0*/ 	.word	0x0013aca0


	//   ....[128]....
        /*3da4*/ 	.word	0x0013ad20


	//   ....[129]....
        /*3da8*/ 	.word	0x0013ad40


	//   ....[130]....
        /*3dac*/ 	.word	0x0013adc0


	//   ....[131]....
        /*3db0*/ 	.word	0x0013ade0


	//   ....[132]....
        /*3db4*/ 	.word	0x0013ae60


	//   ....[133]....
        /*3db8*/ 	.word	0x0013ae80


	//   ....[134]....
        /*3dbc*/ 	.word	0x0013af00


	//   ....[135]....
        /*3dc0*/ 	.word	0x0013af20


	//   ....[136]....
        /*3dc4*/ 	.word	0x0013afa0


	//   ....[137]....
        /*3dc8*/ 	.word	0x0013afc0


	//   ....[138]....
        /*3dcc*/ 	.word	0x0013b040


	//   ....[139]....
        /*3dd0*/ 	.word	0x0013b060


	//   ....[140]....
        /*3dd4*/ 	.word	0x0013b0e0


	//   ....[141]....
        /*3dd8*/ 	.word	0x0013b100


	//   ....[142]....
        /*3ddc*/ 	.word	0x0013b180


	//   ....[143]....
        /*3de0*/ 	.word	0x0013b1a0


	//   ....[144]....
        /*3de4*/ 	.word	0x0013b220


	//   ....[145]....
        /*3de8*/ 	.word	0x0013b240


	//   ....[146]....
        /*3dec*/ 	.word	0x0013b2c0


	//   ....[147]....
        /*3df0*/ 	.word	0x0013b2e0


	//   ....[148]....
        /*3df4*/ 	.word	0x0013b360


	//   ....[149]....
        /*3df8*/ 	.word	0x0013b380


	//   ....[150]....
        /*3dfc*/ 	.word	0x0013b400


	//   ....[151]....
        /*3e00*/ 	.word	0x0013b420


	//   ....[152]....
        /*3e04*/ 	.word	0x0013b4a0


	//   ....[153]....
        /*3e08*/ 	.word	0x0013b4c0


	//   ....[154]....
        /*3e0c*/ 	.word	0x0013b540


	//   ....[155]....
        /*3e10*/ 	.word	0x0013b560


	//   ....[156]....
        /*3e14*/ 	.word	0x0013b5e0


	//   ....[157]....
        /*3e18*/ 	.word	0x0013b600


	//   ....[158]....
        /*3e1c*/ 	.word	0x0013b680


	//   ....[159]....
        /*3e20*/ 	.word	0x0013b6a0


	//   ....[160]....
        /*3e24*/ 	.word	0x0013b720


	//   ....[161]....
        /*3e28*/ 	.word	0x0013b740


	//   ....[162]....
        /*3e2c*/ 	.word	0x0013b7c0


	//   ....[163]....
        /*3e30*/ 	.word	0x0013b7e0


	//   ....[164]....
        /*3e34*/ 	.word	0x0013b860


	//   ....[165]....
        /*3e38*/ 	.word	0x0013b880


	//   ....[166]....
        /*3e3c*/ 	.word	0x0013b900


	//   ....[167]....
        /*3e40*/ 	.word	0x0013b920


	//   ....[168]....
        /*3e44*/ 	.word	0x0013b9a0


	//   ....[169]....
        /*3e48*/ 	.word	0x0013b9c0


	//   ....[170]....
        /*3e4c*/ 	.word	0x0013ba40


	//   ....[171]....
        /*3e50*/ 	.word	0x0013ba60


	//   ....[172]....
        /*3e54*/ 	.word	0x0013bae0


	//   ....[173]....
        /*3e58*/ 	.word	0x0013bb00


	//   ....[174]....
        /*3e5c*/ 	.word	0x0013bb80


	//   ....[175]....
        /*3e60*/ 	.word	0x0013bba0


	//   ....[176]....
        /*3e64*/ 	.word	0x0013bc20


	//   ....[177]....
        /*3e68*/ 	.word	0x0013bc40


	//   ....[178]....
        /*3e6c*/ 	.word	0x0013bcc0


	//   ....[179]....
        /*3e70*/ 	.word	0x0013bce0


	//   ....[180]....
        /*3e74*/ 	.word	0x0013bd60


	//   ....[181]....
        /*3e78*/ 	.word	0x0013bd80


	//   ....[182]....
        /*3e7c*/ 	.word	0x0013be00


	//   ....[183]....
        /*3e80*/ 	.word	0x0013be20


	//   ....[184]....
        /*3e84*/ 	.word	0x0013bea0


	//   ....[185]....
        /*3e88*/ 	.word	0x0013bec0


	//   ....[186]....
        /*3e8c*/ 	.word	0x0013bf40


	//   ....[187]....
        /*3e90*/ 	.word	0x0013bf60


	//   ....[188]....
        /*3e94*/ 	.word	0x0013bfe0


	//   ....[189]....
        /*3e98*/ 	.word	0x0013c000


	//   ....[190]....
        /*3e9c*/ 	.word	0x0013c080


	//   ....[191]....
        /*3ea0*/ 	.word	0x0013c0a0


	//   ....[192]....
        /*3ea4*/ 	.word	0x0013c120


	//   ....[193]....
        /*3ea8*/ 	.word	0x0013c140


	//   ....[194]....
        /*3eac*/ 	.word	0x0013c1c0


	//   ....[195]....
        /*3eb0*/ 	.word	0x0013c1e0


	//   ....[196]....
        /*3eb4*/ 	.word	0x0013c260


	//   ....[197]....
        /*3eb8*/ 	.word	0x0013c280


	//   ....[198]....
        /*3ebc*/ 	.word	0x0013c300


	//   ....[199]....
        /*3ec0*/ 	.word	0x0013c320


	//   ....[200]....
        /*3ec4*/ 	.word	0x0013c3a0


	//   ....[201]....
        /*3ec8*/ 	.word	0x0013c3c0


	//   ....[202]....
        /*3ecc*/ 	.word	0x0013c440


	//   ....[203]....
        /*3ed0*/ 	.word	0x0013c460


	//   ....[204]....
        /*3ed4*/ 	.word	0x0013c4e0


	//   ....[205]....
        /*3ed8*/ 	.word	0x0013c500


	//   ....[206]....
        /*3edc*/ 	.word	0x0013c580


	//   ....[207]....
        /*3ee0*/ 	.word	0x0013c5a0


	//   ....[208]....
        /*3ee4*/ 	.word	0x0013c620


	//   ....[209]....
        /*3ee8*/ 	.word	0x0013c640


	//   ....[210]....
        /*3eec*/ 	.word	0x0013c6c0


	//   ....[211]....
        /*3ef0*/ 	.word	0x0013c6e0


	//   ....[212]....
        /*3ef4*/ 	.word	0x0013c760


	//   ....[213]....
        /*3ef8*/ 	.word	0x0013c780


	//   ....[214]....
        /*3efc*/ 	.word	0x0013c800


	//   ....[215]....
        /*3f00*/ 	.word	0x0013c820


	//   ....[216]....
        /*3f04*/ 	.word	0x0013c8a0


	//   ....[217]....
        /*3f08*/ 	.word	0x0013c8c0


	//   ....[218]....
        /*3f0c*/ 	.word	0x0013c940


	//   ....[219]....
        /*3f10*/ 	.word	0x0013c960


	//   ....[220]....
        /*3f14*/ 	.word	0x0013c9e0


	//   ....[221]....
        /*3f18*/ 	.word	0x0013ca00


	//   ....[222]....
        /*3f1c*/ 	.word	0x0013ca80


	//   ....[223]....
        /*3f20*/ 	.word	0x0013caa0


	//   ....[224]....
        /*3f24*/ 	.word	0x0013cb20


	//   ....[225]....
        /*3f28*/ 	.word	0x0013cb40


	//   ....[226]....
        /*3f2c*/ 	.word	0x0013cbc0


	//   ....[227]....
        /*3f30*/ 	.word	0x0013cbe0


	//   ....[228]....
        /*3f34*/ 	.word	0x0013cc60


	//   ....[229]....
        /*3f38*/ 	.word	0x0013cc80


	//   ....[230]....
        /*3f3c*/ 	.word	0x0013cd00


	//   ....[231]....
        /*3f40*/ 	.word	0x0013cd20


	//   ....[232]....
        /*3f44*/ 	.word	0x0013cda0


	//   ....[233]....
        /*3f48*/ 	.word	0x0013cdc0


	//   ....[234]....
        /*3f4c*/ 	.word	0x0013ce40


	//   ....[235]....
        /*3f50*/ 	.word	0x0013ce60


	//   ....[236]....
        /*3f54*/ 	.word	0x0013cee0


	//   ....[237]....
        /*3f58*/ 	.word	0x0013cf00


	//   ....[238]....
        /*3f5c*/ 	.word	0x0013cf80


	//   ....[239]....
        /*3f60*/ 	.word	0x0013cfa0


	//   ....[240]....
        /*3f64*/ 	.word	0x0013d020


	//   ....[241]....
        /*3f68*/ 	.word	0x0013d040


	//   ....[242]....
        /*3f6c*/ 	.word	0x0013d0c0


	//   ....[243]....
        /*3f70*/ 	.word	0x0013d0e0


	//   ....[244]....
        /*3f74*/ 	.word	0x0013d160


	//   ....[245]....
        /*3f78*/ 	.word	0x0013d180


	//   ....[246]....
        /*3f7c*/ 	.word	0x0013d200


	//   ....[247]....
        /*3f80*/ 	.word	0x0013d220


	//   ....[248]....
        /*3f84*/ 	.word	0x0013d2a0


	//   ....[249]....
        /*3f88*/ 	.word	0x0013d2c0


	//   ....[250]....
        /*3f8c*/ 	.word	0x0013d340


	//   ....[251]....
        /*3f90*/ 	.word	0x0013d360


	//   ....[252]....
        /*3f94*/ 	.word	0x0013d3e0


	//   ....[253]....
        /*3f98*/ 	.word	0x0013d400


	//   ....[254]....
        /*3f9c*/ 	.word	0x0013d4a0


	//   ....[255]....
        /*3fa0*/ 	.word	0x0013d4c0


	//   ....[0]....
        /*3fa4*/ 	.word	0x0013d520


	//   ....[1]....
        /*3fa8*/ 	.word	0x0013d540


	//   ....[2]....
        /*3fac*/ 	.word	0x0013d5e0


	//   ....[3]....
        /*3fb0*/ 	.word	0x0013d600


	//   ....[4]....
        /*3fb4*/ 	.word	0x0013d660


	//   ....[5]....
        /*3fb8*/ 	.word	0x0013d680


	//   ....[6]....
        /*3fbc*/ 	.word	0x0013d6c0


	//   ....[7]....
        /*3fc0*/ 	.word	0x0013d800


	//   ....[8]....
        /*3fc4*/ 	.word	0x0013d880


	//   ....[9]....
        /*3fc8*/ 	.word	0x0013d8a0


	//   ....[10]....
        /*3fcc*/ 	.word	0x0013d8f0


	//   ....[11]....
        /*3fd0*/ 	.word	0x0013d940


	//   ....[12]....
        /*3fd4*/ 	.word	0x0013d9c0


	//   ....[13]....
        /*3fd8*/ 	.word	0x0013d9e0


	//   ....[14]....
        /*3fdc*/ 	.word	0x0013da30


	//   ....[15]....
        /*3fe0*/ 	.word	0x0013da80


	//   ....[16]....
        /*3fe4*/ 	.word	0x0013db00


	//   ....[17]....
        /*3fe8*/ 	.word	0x0013db20


	//   ....[18]....
        /*3fec*/ 	.word	0x0013db70


	//   ....[19]....
        /*3ff0*/ 	.word	0x0013dbc0


	//   ....[20]....
        /*3ff4*/ 	.word	0x0013dc40


	//   ....[21]....
        /*3ff8*/ 	.word	0x0013dc60


	//   ....[22]....
        /*3ffc*/ 	.word	0x0013dcb0


	//   ....[23]....
        /*4000*/ 	.word	0x0013dd00


	//   ....[24]....
        /*4004*/ 	.word	0x0013dd90


	//   ....[25]....
        /*4008*/ 	.word	0x0013ddb0


	//   ....[26]....
        /*400c*/ 	.word	0x0013ddf0


	//   ....[27]....
        /*4010*/ 	.word	0x0013de40


	//   ....[28]....
        /*4014*/ 	.word	0x0013ded0


	//   ....[29]....
        /*4018*/ 	.word	0x0013def0


	//   ....[30]....
        /*401c*/ 	.word	0x0013df30


	//   ....[31]....
        /*4020*/ 	.word	0x0013df80


	//   ....[32]....
        /*4024*/ 	.word	0x0013e000


	//   ....[33]....
        /*4028*/ 	.word	0x0013e020


	//   ....[34]....
        /*402c*/ 	.word	0x0013e070


	//   ....[35]....
        /*4030*/ 	.word	0x0013e0c0


	//   ....[36]....
        /*4034*/ 	.word	0x0013e140


	//   ....[37]....
        /*4038*/ 	.word	0x0013e160


	//   ....[38]....
        /*403c*/ 	.word	0x0013e1b0


	//   ....[39]....
        /*4040*/ 	.word	0x0013e200


	//   ....[40]....
        /*4044*/ 	.word	0x0013e280


	//   ....[41]....
        /*4048*/ 	.word	0x0013e2a0


	//   ....[42]....
        /*404c*/ 	.word	0x0013e2f0


	//   ....[43]....
        /*4050*/ 	.word	0x0013e340


	//   ....[44]....
        /*4054*/ 	.word	0x0013e3c0


	//   ....[45]....
        /*4058*/ 	.word	0x0013e3e0


	//   ....[46]....
        /*405c*/ 	.word	0x0013e430


	//   ....[47]....
        /*4060*/ 	.word	0x0013e480


	//   ....[48]....
        /*4064*/ 	.word	0x0013e500


	//   ....[49]....
        /*4068*/ 	.word	0x0013e520


	//   ....[50]....
        /*406c*/ 	.word	0x0013e570


	//   ....[51]....
        /*4070*/ 	.word	0x0013e5c0


	//   ....[52]....
        /*4074*/ 	.word	0x0013e640


	//   ....[53]....
        /*4078*/ 	.word	0x0013e660


	//   ....[54]....
        /*407c*/ 	.word	0x0013e6b0


	//   ....[55]....
        /*4080*/ 	.word	0x0013e700


	//   ....[56]....
        /*4084*/ 	.word	0x0013e780


	//   ....[57]....
        /*4088*/ 	.word	0x0013e7a0


	//   ....[58]....
        /*408c*/ 	.word	0x0013e7f0


	//   ....[59]....
        /*4090*/ 	.word	0x0013e840


	//   ....[60]....
        /*4094*/ 	.word	0x0013e8c0


	//   ....[61]....
        /*4098*/ 	.word	0x0013e8e0


	//   ....[62]....
        /*409c*/ 	.word	0x0013e930


	//   ....[63]....
        /*40a0*/ 	.word	0x0013e980


	//   ....[64]....
        /*40a4*/ 	.word	0x0013ea00


	//   ....[65]....
        /*40a8*/ 	.word	0x0013ea20


	//   ....[66]....
        /*40ac*/ 	.word	0x0013ea70


	//   ....[67]....
        /*40b0*/ 	.word	0x0013eac0


	//   ....[68]....
        /*40b4*/ 	.word	0x0013eb40


	//   ....[69]....
        /*40b8*/ 	.word	0x0013eb60


	//   ....[70]....
        /*40bc*/ 	.word	0x0013ebb0


	//   ....[71]....
        /*40c0*/ 	.word	0x0013ec00


	//   ....[72]....
        /*40c4*/ 	.word	0x0013ec80


	//   ....[73]....
        /*40c8*/ 	.word	0x0013eca0


	//   ....[74]....
        /*40cc*/ 	.word	0x0013ecf0


	//   ....[75]....
        /*40d0*/ 	.word	0x0013ed40


	//   ....[76]....
        /*40d4*/ 	.word	0x0013edc0


	//   ....[77]....
        /*40d8*/ 	.word	0x0013ede0


	//   ....[78]....
        /*40dc*/ 	.word	0x0013ee30


	//   ....[79]....
        /*40e0*/ 	.word	0x0013ee80


	//   ....[80]....
        /*40e4*/ 	.word	0x0013ef00


	//   ....[81]....
        /*40e8*/ 	.word	0x0013ef20


	//   ....[82]....
        /*40ec*/ 	.word	0x0013ef70


	//   ....[83]....
        /*40f0*/ 	.word	0x0013efc0


	//   ....[84]....
        /*40f4*/ 	.word	0x0013f040


	//   ....[85]....
        /*40f8*/ 	.word	0x0013f060


	//   ....[86]....
        /*40fc*/ 	.word	0x0013f0b0


	//   ....[87]....
        /*4100*/ 	.word	0x0013f100


	//   ....[88]....
        /*4104*/ 	.word	0x0013f180


	//   ....[89]....
        /*4108*/ 	.word	0x0013f1a0


	//   ....[90]....
        /*410c*/ 	.word	0x0013f1f0


	//   ....[91]....
        /*4110*/ 	.word	0x0013f240


	//   ....[92]....
        /*4114*/ 	.word	0x0013f2c0


	//   ....[93]....
        /*4118*/ 	.word	0x0013f2e0


	//   ....[94]....
        /*411c*/ 	.word	0x0013f330


	//   ....[95]....
        /*4120*/ 	.word	0x0013f380


	//   ....[96]....
        /*4124*/ 	.word	0x0013f400


	//   ....[97]....
        /*4128*/ 	.word	0x0013f420


	//   ....[98]....
        /*412c*/ 	.word	0x0013f470


	//   ....[99]....
        /*4130*/ 	.word	0x0013f4c0


	//   ....[100]....
        /*4134*/ 	.word	0x0013f540


	//   ....[101]....
        /*4138*/ 	.word	0x0013f560


	//   ....[102]....
        /*413c*/ 	.word	0x0013f5b0


	//   ....[103]....
        /*4140*/ 	.word	0x0013f600


	//   ....[104]....
        /*4144*/ 	.word	0x0013f680


	//   ....[105]....
        /*4148*/ 	.word	0x0013f6a0


	//   ....[106]....
        /*414c*/ 	.word	0x0013f6f0


	//   ....[107]....
        /*4150*/ 	.word	0x0013f740


	//   ....[108]....
        /*4154*/ 	.word	0x0013f7c0


	//   ....[109]....
        /*4158*/ 	.word	0x0013f7e0


	//   ....[110]....
        /*415c*/ 	.word	0x0013f830


	//   ....[111]....
        /*4160*/ 	.word	0x0013f880


	//   ....[112]....
        /*4164*/ 	.word	0x0013f900


	//   ....[113]....
        /*4168*/ 	.word	0x0013f920


	//   ....[114]....
        /*416c*/ 	.word	0x0013f970


	//   ....[115]....
        /*4170*/ 	.word	0x0013f9c0


	//   ....[116]....
        /*4174*/ 	.word	0x0013fa40


	//   ....[117]....
        /*4178*/ 	.word	0x0013fa60


	//   ....[118]....
        /*417c*/ 	.word	0x0013fab0


	//   ....[119]....
        /*4180*/ 	.word	0x0013fb00


	//   ....[120]....
        /*4184*/ 	.word	0x0013fb80


	//   ....[121]....
        /*4188*/ 	.word	0x0013fba0


	//   ....[122]....
        /*418c*/ 	.word	0x0013fbf0


	//   ....[123]....
        /*4190*/ 	.word	0x0013fc40


	//   ....[124]....
        /*4194*/ 	.word	0x0013fcc0


	//   ....[125]....
        /*4198*/ 	.word	0x0013fce0


	//   ....[126]....
        /*419c*/ 	.word	0x0013fd30


	//   ....[127]....
        /*41a0*/ 	.word	0x0013fd80


	//   ....[128]....
        /*41a4*/ 	.word	0x0013fe00


	//   ....[129]....
        /*41a8*/ 	.word	0x0013fe20


	//   ....[130]....
        /*41ac*/ 	.word	0x0013fe70


	//   ....[131]....
        /*41b0*/ 	.word	0x0013fec0


	//   ....[132]....
        /*41b4*/ 	.word	0x0013ff40


	//   ....[133]....
        /*41b8*/ 	.word	0x0013ff60


	//   ....[134]....
        /*41bc*/ 	.word	0x0013ffb0


	//   ....[135]....
        /*41c0*/ 	.word	0x00140000


	//   ....[136]....
        /*41c4*/ 	.word	0x00140080


	//   ....[137]....
        /*41c8*/ 	.word	0x001400a0


	//   ....[138]....
        /*41cc*/ 	.word	0x001400f0


	//   ....[139]....
        /*41d0*/ 	.word	0x00140140


	//   ....[140]....
        /*41d4*/ 	.word	0x001401c0


	//   ....[141]....
        /*41d8*/ 	.word	0x001401e0


	//   ....[142]....
        /*41dc*/ 	.word	0x00140230


	//   ....[143]....
        /*41e0*/ 	.word	0x00140280


	//   ....[144]....
        /*41e4*/ 	.word	0x00140300


	//   ....[145]....
        /*41e8*/ 	.word	0x00140320


	//   ....[146]....
        /*41ec*/ 	.word	0x00140370


	//   ....[147]....
        /*41f0*/ 	.word	0x001403c0


	//   ....[148]....
        /*41f4*/ 	.word	0x00140440


	//   ....[149]....
        /*41f8*/ 	.word	0x00140460


	//   ....[150]....
        /*41fc*/ 	.word	0x001404b0


	//   ....[151]....
        /*4200*/ 	.word	0x00140500


	//   ....[152]....
        /*4204*/ 	.word	0x00140580


	//   ....[153]....
        /*4208*/ 	.word	0x001405a0


	//   ....[154]....
        /*420c*/ 	.word	0x001405f0


	//   ....[155]....
        /*4210*/ 	.word	0x00140640


	//   ....[156]....
        /*4214*/ 	.word	0x001406c0


	//   ....[157]....
        /*4218*/ 	.word	0x001406e0


	//   ....[158]....
        /*421c*/ 	.word	0x00140730


	//   ....[159]....
        /*4220*/ 	.word	0x00140780


	//   ....[160]....
        /*4224*/ 	.word	0x00140800


	//   ....[161]....
        /*4228*/ 	.word	0x00140820


	//   ....[162]....
        /*422c*/ 	.word	0x00140870


	//   ....[163]....
        /*4230*/ 	.word	0x001408c0


	//   ....[164]....
        /*4234*/ 	.word	0x00140940


	//   ....[165]....
        /*4238*/ 	.word	0x00140960


	//   ....[166]....
        /*423c*/ 	.word	0x001409b0


	//   ....[167]....
        /*4240*/ 	.word	0x00140a00


	//   ....[168]....
        /*4244*/ 	.word	0x00140a80


	//   ....[169]....
        /*4248*/ 	.word	0x00140aa0


	//   ....[170]....
        /*424c*/ 	.word	0x00140af0


	//   ....[171]....
        /*4250*/ 	.word	0x00140b40


	//   ....[172]....
        /*4254*/ 	.word	0x00140bc0


	//   ....[173]....
        /*4258*/ 	.word	0x00140be0


	//   ....[174]....
        /*425c*/ 	.word	0x00140c30


	//   ....[175]....
        /*4260*/ 	.word	0x00140c80


	//   ....[176]....
        /*4264*/ 	.word	0x00140d00


	//   ....[177]....
        /*4268*/ 	.word	0x00140d20


	//   ....[178]....
        /*426c*/ 	.word	0x00140d70


	//   ....[179]....
        /*4270*/ 	.word	0x00140dc0


	//   ....[180]....
        /*4274*/ 	.word	0x00140e40


	//   ....[181]....
        /*4278*/ 	.word	0x00140e60


	//   ....[182]....
        /*427c*/ 	.word	0x00140eb0


	//   ....[183]....
        /*4280*/ 	.word	0x00140f00


	//   ....[184]....
        /*4284*/ 	.word	0x00140f80


	//   ....[185]....
        /*4288*/ 	.word	0x00140fa0


	//   ....[186]....
        /*428c*/ 	.word	0x00140ff0


	//   ....[187]....
        /*4290*/ 	.word	0x00141040


	//   ....[188]....
        /*4294*/ 	.word	0x001410c0


	//   ....[189]....
        /*4298*/ 	.word	0x001410e0


	//   ....[190]....
        /*429c*/ 	.word	0x00141130


	//   ....[191]....
        /*42a0*/ 	.word	0x00141180


	//   ....[192]....
        /*42a4*/ 	.word	0x00141200


	//   ....[193]....
        /*42a8*/ 	.word	0x00141220


	//   ....[194]....
        /*42ac*/ 	.word	0x00141270


	//   ....[195]....
        /*42b0*/ 	.word	0x001412c0


	//   ....[196]....
        /*42b4*/ 	.word	0x00141340


	//   ....[197]....
        /*42b8*/ 	.word	0x00141360


	//   ....[198]....
        /*42bc*/ 	.word	0x001413b0


	//   ....[199]....
        /*42c0*/ 	.word	0x00141400


	//   ....[200]....
        /*42c4*/ 	.word	0x00141480


	//   ....[201]....
        /*42c8*/ 	.word	0x001414a0


	//   ....[202]....
        /*42cc*/ 	.word	0x001414f0


	//   ....[203]....
        /*42d0*/ 	.word	0x00141540


	//   ....[204]....
        /*42d4*/ 	.word	0x001415c0


	//   ....[205]....
        /*42d8*/ 	.word	0x001415e0


	//   ....[206]....
        /*42dc*/ 	.word	0x00141630


	//   ....[207]....
        /*42e0*/ 	.word	0x00141680


	//   ....[208]....
        /*42e4*/ 	.word	0x00141700


	//   ....[209]....
        /*42e8*/ 	.word	0x00141720


	//   ....[210]....
        /*42ec*/ 	.word	0x00141770


	//   ....[211]....
        /*42f0*/ 	.word	0x001417c0


	//   ....[212]....
        /*42f4*/ 	.word	0x00141840


	//   ....[213]....
        /*42f8*/ 	.word	0x00141860


	//   ....[214]....
        /*42fc*/ 	.word	0x001418b0


	//   ....[215]....
        /*4300*/ 	.word	0x00141900


	//   ....[216]....
        /*4304*/ 	.word	0x00141980


	//   ....[217]....
        /*4308*/ 	.word	0x001419a0


	//   ....[218]....
        /*430c*/ 	.word	0x001419f0


	//   ....[219]....
        /*4310*/ 	.word	0x00141a40


	//   ....[220]....
        /*4314*/ 	.word	0x00141ad0


	//   ....[221]....
        /*4318*/ 	.word	0x00141af0


	//   ....[222]....
        /*431c*/ 	.word	0x00141b20


	//   ....[223]....
        /*4320*/ 	.word	0x00141b80


	//   ....[224]....
        /*4324*/ 	.word	0x00141c00


	//   ....[225]....
        /*4328*/ 	.word	0x00141c20


	//   ....[226]....
        /*432c*/ 	.word	0x00141c70


	//   ....[227]....
        /*4330*/ 	.word	0x00141cc0


	//   ....[228]....
        /*4334*/ 	.word	0x00141d40


	//   ....[229]....
        /*4338*/ 	.word	0x00141d60


	//   ....[230]....
        /*433c*/ 	.word	0x00141db0


	//   ....[231]....
        /*4340*/ 	.word	0x00141e00


	//   ....[232]....
        /*4344*/ 	.word	0x00141e80


	//   ....[233]....
        /*4348*/ 	.word	0x00141ea0


	//   ....[234]....
        /*434c*/ 	.word	0x00141ef0


	//   ....[235]....
        /*4350*/ 	.word	0x00141f40


	//   ....[236]....
        /*4354*/ 	.word	0x00141fc0


	//   ....[237]....
        /*4358*/ 	.word	0x00141fe0


	//   ....[238]....
        /*435c*/ 	.word	0x00142030


	//   ....[239]....
        /*4360*/ 	.word	0x00142080


	//   ....[240]....
        /*4364*/ 	.word	0x00142100


	//   ....[241]....
        /*4368*/ 	.word	0x00142120


	//   ....[242]....
        /*436c*/ 	.word	0x00142170


	//   ....[243]....
        /*4370*/ 	.word	0x001421c0


	//   ....[244]....
        /*4374*/ 	.word	0x00142240


	//   ....[245]....
        /*4378*/ 	.word	0x00142260


	//   ....[246]....
        /*437c*/ 	.word	0x001422c0


	//   ....[247]....
        /*4380*/ 	.word	0x00142310


	//   ....[248]....
        /*4384*/ 	.word	0x001423b0


	//   ....[249]....
        /*4388*/ 	.word	0x001423d0


	//   ....[250]....
        /*438c*/ 	.word	0x00142430


	//   ....[251]....
        /*4390*/ 	.word	0x00142480


	//   ....[252]....
        /*4394*/ 	.word	0x00142540


	//   ....[253]....
        /*4398*/ 	.word	0x00142560


	//   ....[254]....
        /*439c*/ 	.word	0x00142590


	//----- nvinfo : EIATTR_VRC_CTA_INIT_COUNT
	.align		4
.L_41:
        /*43a0*/ 	.byte	0x02, 0x4a
	.zero		1
	.zero		1


	//----- nvinfo : EIATTR_EXIT_INSTR_OFFSETS
	.align		4
        /*43a4*/ 	.byte	0x04, 0x1c
        /*43a6*/ 	.short	(.L_43 - .L_42)


	//   ....[0]....
.L_42:
        /*43a8*/ 	.word	0x00194fa0


	//   ....[1]....
        /*43ac*/ 	.word	0x00194fc0


	//----- nvinfo : EIATTR_REQNTID
	.align		4
.L_43:
        /*43b0*/ 	.byte	0x04, 0x10
        /*43b2*/ 	.short	(.L_45 - .L_44)
.L_44:
        /*43b4*/ 	.word	0x00000020
        /*43b8*/ 	.word	0x00000001
        /*43bc*/ 	.word	0x00000001


	//----- nvinfo : EIATTR_CBANK_PARAM_SIZE
	.align		4
.L_45:
        /*43c0*/ 	.byte	0x03, 0x19
        /*43c2*/ 	.short	0x0050


	//----- nvinfo : EIATTR_PARAM_CBANK
	.align		4
        /*43c4*/ 	.byte	0x04, 0x0a
        /*43c6*/ 	.short	(.L_47 - .L_46)
	.align		4
.L_46:
        /*43c8*/ 	.word	index@(.nv.constant0.matmul_kernel)
        /*43cc*/ 	.short	0x0380
        /*43ce*/ 	.short	0x0050


	//----- nvinfo : EIATTR_SW_WAR
	.align		4
.L_47:
        /*43d0*/ 	.byte	0x04, 0x36
        /*43d2*/ 	.short	(.L_49 - .L_48)
.L_48:
        /*43d4*/ 	.word	0x00000008
.L_49:


//--------------------- .nv.compat                --------------------------
	.section	.nv.compat,"",@"SHT_CUDA_COMPAT_INFO"
	.align	4
        /*0000*/ 	.byte	0x02, 0x02, 0x01, 0x00, 0x02, 0x05, 0x05, 0x00, 0x02, 0x03, 0x00, 0x00, 0x02, 0x06, 0x01, 0x00


//--------------------- .nv.callgraph             --------------------------
	.section	.nv.callgraph,"",@"SHT_CUDA_CALLGRAPH"
	.align	4
	.sectionentsize	8
	.align		4
        /*0000*/ 	.word	0x00000000
	.align		4
        /*0004*/ 	.word	0xffffffff
	.align		4
        /*0008*/ 	.word	0x00000000
	.align		4
        /*000c*/ 	.word	0xfffffffe
	.align		4
        /*0010*/ 	.word	0x00000000
	.align		4
        /*0014*/ 	.word	0xfffffffd
	.align		4
        /*0018*/ 	.word	0x00000000
	.align		4
        /*001c*/ 	.word	0xfffffffc


//--------------------- .text.matmul_kernel       --------------------------
	.section	.text.matmul_kernel,"ax",@progbits
	.align	128
        .global         matmul_kernel
        .type           matmul_kernel,@function
        .size           matmul_kernel,(.L_x_3 - matmul_kernel)
        .other          matmul_kernel,@"STO_CUDA_ENTRY STV_DEFAULT"
matmul_kernel:
.text.matmul_kernel:
[----:B------:R-:W1:Y:S08]  /*0000*/  LDC R1, c[0x0][0x37c] ;  /* 0x0000df00ff017b82 */ /* 0x000e700000000800 */
[----:B------:R-:W2:Y:S01]  /*0010*/  LDC.64 R2, c[0x0][0x398] ;  /* 0x0000e600ff027b82 */ /* 0x000ea20000000a00 */
[----:B-1----:R-:W-:Y:S01]  /*0020*/  VIADD R1, R1, 0xffff7a58 ;  /* 0xffff7a5801017836 */ /* 0x002fe20000000000 */
[----:B------:R-:W1:Y:S01]  /*0030*/  S2R R7, SR_CTAID.X ;  /* 0x0000000000077919 */ /* 0x000e620000002500 */
[----:B------:R-:W3:Y:S01]  /*0040*/  LDCU.128 UR24, c[0x0][0x380] ;  /* 0x00007000ff1877ac */ /* 0x000ee20008000c00 */
[----:B------:R-:W4:Y:S01]  /*0050*/  S2R R111, SR_TID.X ;  /* 0x00000000006f7919 */ /* 0x000f220000002100 */
[----:B------:R-:W1:Y:S01]  /*0060*/  LDCU UR46, c[0x0][0x3b0] ;  /* 0x00007600ff2e77ac */ /* 0x000e620008000800 */
[----:B------:R-:W1:Y:S01]  /*0070*/  LDCU UR45, c[0x0][0x3b0] ;  /* 0x00007600ff2d77ac */ /* 0x000e620008000800 */
[----:B------:R-:W1:Y:S01]  /*0080*/  LDCU UR44, c[0x0][0x3b0] ;  /* 0x00007600ff2c77ac */ /* 0x000e620008000800 */
[----:B------:R-:W1:Y:S01]  /*0090*/  LDCU UR43, c[0x0][0x3b0] ;  /* 0x00007600ff2b77ac */ /* 0x000e620008000800 */
[----:B------:R-:W1:Y:S01]  /*00a0*/  LDCU UR42, c[0x0][0x3b0] ;  /* 0x00007600ff2a77ac */ /* 0x000e620008000800 */
[----:B--2---:R-:W-:Y:S01]  /*00b0*/  IMAD.MOV.U32 R12, RZ, RZ, R3 ;  /* 0x000000ffff0c7224 */ /* 0x004fe200078e0003 */
[----:B------:R2:W-:Y:S01]  /*00c0*/  STL.64 [R1+0x7228], R2 ;  /* 0x0072280201007387 */ /* 0x0005e20000100a00 */
[----:B------:R-:W-:Y:S01]  /*00d0*/  IMAD.MOV.U32 R130, RZ, RZ, R2 ;  /* 0x000000ffff827224 */ /* 0x000fe200078e0002 */
[----:B------:R-:W1:Y:S01]  /*00e0*/  LDCU UR41, c[0x0][0x3b0] ;  /* 0x00007600ff2977ac */ /* 0x000e620008000800 */
[----:B------:R-:W-:-:S03]  /*00f0*/  VIADD R0, R12, 0xff ;  /* 0x000000ff0c007836 */ /* 0x000fc60000000000 */
[----:B------:R-:W-:Y:S01]  /*0100*/  IABS R124, R130 ;  /* 0x00000082007c7213 */ /* 0x000fe20000000000 */
[----:B------:R-:W2:Y:S01]  /*0110*/  LDCU UR40, c[0x0][0x3b0] ;  /* 0x00007600ff2877ac */ /* 0x000ea20008000800 */
[----:B-1----:R-:W-:Y:S01]  /*0120*/  IABS R8, R7 ;  /* 0x0000000700087213 */ /* 0x002fe20000000000 */
[----:B------:R-:W1:Y:S01]  /*0130*/  LDCU UR39, c[0x0][0x3b0] ;  /* 0x00007600ff2777ac */ /* 0x000e620008000800 */
[----:B--2---:R-:W-:Y:S01]  /*0140*/  SHF.R.S32.HI R3, RZ, 0x1f, R0 ;  /* 0x0000001fff037819 */ /* 0x004fe20000011400 */
[----:B------:R-:W2:Y:S03]  /*0150*/  LDCU UR38, c[0x0][0x3b0] ;  /* 0x00007600ff2677ac */ /* 0x000ea60008000800 */
[----:B------:R-:W-:Y:S01]  /*0160*/  LEA.HI R3, R3, R0, RZ, 0x8 ;  /* 0x0000000003037211 */ /* 0x000fe200078f40ff */
[----:B------:R-:W1:Y:S03]  /*0170*/  LDCU UR37, c[0x0][0x3b0] ;  /* 0x00007600ff2577ac */ /* 0x000e660008000800 */
[----:B------:R-:W-:Y:S01]  /*0180*/  SHF.R.S32.HI R3, RZ, 0x8, R3 ;  /* 0x00000008ff037819 */ /* 0x000fe20000011403 */
[----:B------:R-:W1:Y:S04]  /*0190*/  LDCU UR36, c[0x0][0x3b0] ;  /* 0x00007600ff2477ac */ /* 0x000e680008000800 */
[----:B------:R-:W-:Y:S01]  /*01a0*/  IMAD.SHL.U32 R4, R3, 0x8, RZ ;  /* 0x0000000803047824 */ /* 0x000fe200078e00ff */
[----:B------:R-:W1:Y:S04]  /*01b0*/  LDCU UR35, c[0x0][0x3b0] ;  /* 0x00007600ff2377ac */ /* 0x000e680008000800 */
[-C--:B------:R-:W-:Y:S01]  /*01c0*/  IABS R5, R4.reuse ;  /* 0x0000000400057213 */ /* 0x080fe20000000000 */
[----:B------:R-:W1:Y:S01]  /*01d0*/  LDCU UR34, c[0x0][0x3b0] ;  /* 0x00007600ff2277ac */ /* 0x000e620008000800 */
[----:B------:R-:W-:-:S02]  /*01e0*/  IABS R10, R4 ;  /* 0x00000004000a7213 */ /* 0x000fc40000000000 */
[----:B------:R-:W1:Y:S01]  /*01f0*/  I2F.RP R0, R5 ;  /* 0x0000000500007306 */ /* 0x000e620000209400 */
[----:B------:R-:W2:Y:S01]  /*0200*/  LDCU UR33, c[0x0][0x3b0] ;  /* 0x00007600ff2177ac */ /* 0x000ea20008000800 */
[----:B------:R-:W2:Y:S01]  /*0210*/  LDCU UR32, c[0x0][0x3b0] ;  /* 0x00007600ff2077ac */ /* 0x000ea20008000800 */
[----:B------:R-:W2:Y:S01]  /*0220*/  LDCU UR31, c[0x0][0x3b0] ;  /* 0x00007600ff1f77ac */ /* 0x000ea20008000800 */
[----:B------:R-:W2:Y:S04]  /*0230*/  LDCU UR30, c[0x0][0x3b0] ;  /* 0x00007600ff1e77ac */ /* 0x000ea80008000800 */
[----:B-1----:R-:W1:Y:S01]  /*0240*/  MUFU.RCP R0, R0 ;  /* 0x0000000000007308 */ /* 0x002e620000001000 */
[----:B------:R-:W2:Y:S01]  /*0250*/  LDCU UR29, c[0x0][0x3b0] ;  /* 0x00007600ff1d77ac */ /* 0x000ea20008000800 */
[----:B------:R-:W2:Y:S01]  /*0260*/  LDCU UR28, c[0x0][0x3b0] ;  /* 0x00007600ff1c77ac */ /* 0x000ea20008000800 */
[----:B------:R-:W2:Y:S01]  /*0270*/  LDCU UR23, c[0x0][0x3b0] ;  /* 0x00007600ff1777ac */ /* 0x000ea20008000800 */
[----:B------:R-:W2:Y:S01]  /*0280*/  LDCU UR22, c[0x0][0x3b0] ;  /* 0x00007600ff1677ac */ /* 0x000ea20008000800 */
[----:B-1----:R-:W-:Y:S01]  /*0290*/  VIADD R2, R0, 0xffffffe ;  /* 0x0ffffffe00027836 */ /* 0x002fe20000000000 */
[----:B------:R-:W1:Y:S01]  /*02a0*/  LDCU UR21, c[0x0][0x3b0] ;  /* 0x00007600ff1577ac */ /* 0x000e620008000800 */
[----:B------:R-:W-:-:S02]  /*02b0*/  IMAD.MOV R0, RZ, RZ, -R10 ;  /* 0x000000ffff007224 */ /* 0x000fc400078e0a0a */
[----:B------:R2:W1:Y:S01]  /*02c0*/  F2I.FTZ.U32.TRUNC.NTZ R3, R2 ;  /* 0x0000000200037305 */ /* 0x000462000021f000 */
[----:B------:R-:W3:Y:S01]  /*02d0*/  LDCU UR20, c[0x0][0x3b0] ;  /* 0x00007600ff1477ac */ /* 0x000ee20008000800 */
[----:B------:R-:W3:Y:S01]  /*02e0*/  LDCU UR19, c[0x0][0x3b0] ;  /* 0x00007600ff1377ac */ /* 0x000ee20008000800 */
[----:B--2---:R-:W-:Y:S01]  /*02f0*/  IMAD.MOV.U32 R2, RZ, RZ, RZ ;  /* 0x000000ffff027224 */ /* 0x004fe200078e00ff */
[----:B------:R-:W2:Y:S01]  /*0300*/  LDCU UR18, c[0x0][0x3b0] ;  /* 0x00007600ff1277ac */ /* 0x000ea20008000800 */
[----:B------:R-:W2:Y:S01]  /*0310*/  LDCU UR17, c[0x0][0x3b0] ;  /* 0x00007600ff1177ac */ /* 0x000ea20008000800 */
[----:B-1----:R-:W-:Y:S01]  /*0320*/  IMAD.MOV R6, RZ, RZ, -R3 ;  /* 0x000000ffff067224 */ /* 0x002fe200078e0a03 */
[----:B------:R-:W1:Y:S03]  /*0330*/  LDCU UR16, c[0x0][0x3b0] ;  /* 0x00007600ff1077ac */ /* 0x000e660008000800 */
[----:B------:R-:W-:-:S02]  /*0340*/  IMAD R9, R6, R5, RZ ;  /* 0x0000000506097224 */ /* 0x000fc400078e02ff */
[----:B------:R-:W-:Y:S01]  /*0350*/  IMAD.MOV.U32 R6, RZ, RZ, R8 ;  /* 0x000000ffff067224 */ /* 0x000fe200078e0008 */
[----:B------:R-:W-:Y:S01]  /*0360*/  IABS R8, R12 ;  /* 0x0000000c00087213 */ /* 0x000fe20000000000 */
[----:B------:R-:W-:Y:S01]  /*0370*/  IMAD.HI.U32 R3, R3, R9, R2 ;  /* 0x0000000903037227 */ /* 0x000fe200078e0002 */
[----:B------:R-:W1:Y:S01]  /*0380*/  LDCU UR15, c[0x0][0x3b0] ;  /* 0x00007600ff0f77ac */ /* 0x000e620008000800 */
[----:B------:R-:W1:Y:S04]  /*0390*/  LDCU UR14, c[0x0][0x3b0] ;  /* 0x00007600ff0e77ac */ /* 0x000e680008000800 */
[----:B------:R-:W-:Y:S01]  /*03a0*/  IMAD.HI.U32 R3, R3, R6, RZ ;  /* 0x0000000603037227 */ /* 0x000fe200078e00ff */
[----:B------:R-:W1:Y:S03]  /*03b0*/  LDCU UR13, c[0x0][0x3b0] ;  /* 0x00007600ff0d77ac */ /* 0x000e660008000800 */
[----:B------:R-:W-:Y:S01]  /*03c0*/  IMAD R0, R3, R0, R6 ;  /* 0x0000000003007224 */ /* 0x000fe200078e0206 */
[----:B------:R-:W1:Y:S04]  /*03d0*/  LDCU UR12, c[0x0][0x3b0] ;  /* 0x00007600ff0c77ac */ /* 0x000e680008000800 */
[----:B------:R-:W-:Y:S01]  /*03e0*/  ISETP.GT.U32.AND P1, PT, R5, R0, PT ;  /* 0x000000000500720c */ /* 0x000fe20003f24070 */
[----:B------:R-:W1:Y:S01]  /*03f0*/  LDCU UR10, c[0x0][0x3b0] ;  /* 0x00007600ff0a77ac */ /* 0x000e620008000800 */
[----:B------:R-:W1:Y:S01]  /*0400*/  LDCU UR11, c[0x0][0x3b0] ;  /* 0x00007600ff0b77ac */ /* 0x000e620008000800 */
[----:B------:R-:W1:Y:S10]  /*0410*/  LDCU UR4, c[0x0][0x3b0] ;  /* 0x00007600ff0477ac */ /* 0x000e740008000800 */
[----:B------:R-:W-:Y:S01]  /*0420*/  @!P1 IMAD.IADD R0, R0, 0x1, -R5 ;  /* 0x0000000100009824 */ /* 0x000fe200078e0a05 */
[----:B------:R-:W1:Y:S01]  /*0430*/  LDCU UR9, c[0x0][0x3b0] ;  /* 0x00007600ff0977ac */ /* 0x000e620008000800 */
[----:B------:R-:W-:Y:S01]  /*0440*/  @!P1 VIADD R3, R3, 0x1 ;  /* 0x0000000103039836 */ /* 0x000fe20000000000 */
[----:B------:R-:W-:-:S02]  /*0450*/  ISETP.NE.AND P1, PT, R4, RZ, PT ;  /* 0x000000ff0400720c */ /* 0x000fc40003f25270 */
[----:B------:R-:W-:Y:S01]  /*0460*/  ISETP.GE.U32.AND P0, PT, R0, R5, PT ;  /* 0x000000050000720c */ /* 0x000fe20003f06070 */
[----:B------:R-:W1:Y:S01]  /*0470*/  LDCU UR8, c[0x0][0x3b0] ;  /* 0x00007600ff0877ac */ /* 0x000e620008000800 */
[-C--:B------:R-:W-:Y:S01]  /*0480*/  LOP3.LUT R0, R7, R4.reuse, RZ, 0x3c, !PT ;  /* 0x0000000407007212 */ /* 0x080fe200078e3cff */
[----:B------:R-:W1:Y:S03]  /*0490*/  LDCU UR7, c[0x0][0x3b0] ;  /* 0x00007600ff0777ac */ /* 0x000e660008000800 */
[----:B------:R-:W-:Y:S01]  /*04a0*/  ISETP.GE.AND P2, PT, R0, RZ, PT ;  /* 0x000000ff0000720c */ /* 0x000fe20003f46270 */
[----:B------:R-:W-:Y:S01]  /*04b0*/  VIADD R0, R130, 0x1ff ;  /* 0x000001ff82007836 */ /* 0x000fe20000000000 */
[----:B------:R-:W1:Y:S05]  /*04c0*/  LDCU UR5, c[0x0][0x3b0] ;  /* 0x00007600ff0577ac */ /* 0x000e6a0008000800 */
[----:B------:R-:W-:Y:S01]  /*04d0*/  @P0 VIADD R3, R3, 0x1 ;  /* 0x0000000103030836 */ /* 0x000fe20000000000 */
[----:B------:R-:W1:Y:S03]  /*04e0*/  LDCU UR6, c[0x0][0x3b0] ;  /* 0x00007600ff0677ac */ /* 0x000e660008000800 */
[----:B------:R-:W-:Y:S01]  /*04f0*/  IMAD.MOV.U32 R2, RZ, RZ, R3 ;  /* 0x000000ffff027224 */ /* 0x000fe200078e0003 */
[----:B------:R-:W-:Y:S01]  /*0500*/  SHF.R.S32.HI R3, RZ, 0x1f, R0 ;  /* 0x0000001fff037819 */ /* 0x000fe20000011400 */
[----:B------:R-:W1:Y:S02]  /*0510*/  LDCU UR47, c[0x0][0x3b0] ;  /* 0x00007600ff2f77ac */ /* 0x000e640008000800 */
[----:B------:R-:W-:Y:S01]  /*0520*/  @!P2 IMAD.MOV R2, RZ, RZ, -R2 ;  /* 0x000000ffff02a224 */ /* 0x000fe200078e0a02 */
[----:B------:R-:W-:Y:S01]  /*0530*/  @!P1 LOP3.LUT R2, RZ, R4, RZ, 0x33, !PT ;  /* 0x00000004ff029212 */ /* 0x000fe200078e33ff */
[----:B------:R-:W1:Y:S01]  /*0540*/  LDCU UR48, c[0x0][0x3b0] ;  /* 0x00007600ff3077ac */ /* 0x000e620008000800 */
[----:B------:R-:W-:-:S03]  /*0550*/  LEA.HI R3, R3, R0, RZ, 0x9 ;  /* 0x0000000003037211 */ /* 0x000fc600078f48ff */
[----:B------:R-:W-:Y:S01]  /*0560*/  IMAD.SHL.U32 R10, R2, 0x8, RZ ;  /* 0x00000008020a7824 */ /* 0x000fe200078e00ff */
[----:B------:R-:W1:Y:S04]  /*0570*/  LDCU UR77, c[0x0][0x3b0] ;  /* 0x00007600ff4d77ac */ /* 0x000e680008000800 */
[----:B------:R-:W-:Y:S01]  /*0580*/  LEA.HI.SX32 R3, R3, -R10, 0x17 ;  /* 0x8000000a03037211 */ /* 0x000fe200078fbaff */
[----:B------:R-:W1:Y:S03]  /*0590*/  LDCU UR76, c[0x0][0x3b0] ;  /* 0x00007600ff4c77ac */ /* 0x000e660008000800 */
[----:B------:R-:W-:Y:S01]  /*05a0*/  VIMNMX R11, PT, PT, R3, 0x8, PT ;  /* 0x00000008030b7848 */ /* 0x000fe20003fe0100 */
[----:B------:R-:W-:Y:S01]  /*05b0*/  IMAD.MOV R3, RZ, RZ, -R2 ;  /* 0x000000ffff037224 */ /* 0x000fe200078e0a02 */
[----:B------:R-:W1:Y:S01]  /*05c0*/  LDCU UR75, c[0x0][0x3b0] ;  /* 0x00007600ff4b77ac */ /* 0x000e620008000800 */
[----:B------:R-:W-:Y:S01]  /*05d0*/  IMAD.MOV.U32 R2, RZ, RZ, R8 ;  /* 0x000000ffff027224 */ /* 0x000fe200078e0008 */
[----:B------:R-:W-:Y:S01]  /*05e0*/  IABS R9, R11 ;  /* 0x0000000b00097213 */ /* 0x000fe20000000000 */
[----:B------:R-:W-:Y:S01]  /*05f0*/  IMAD R12, R4, R3, R7 ;  /* 0x00000003040c7224 */ /* 0x000fe200078e0207 */
[----:B------:R-:W1:Y:S01]  /*0600*/  LDCU UR69, c[0x0][0x3b0] ;  /* 0x00007600ff4577ac */ /* 0x000e620008000800 */
[----:B------:R-:W-:Y:S01]  /*0610*/  IMAD.MOV.U32 R4, RZ, RZ, RZ ;  /* 0x000000ffff047224 */ /* 0x000fe200078e00ff */
[----:B------:R-:W1:Y:S01]  /*0620*/  I2F.RP R0, R9 ;  /* 0x0000000900007306 */ /* 0x000e620000209400 */
[----:B------:R-:W2:Y:S01]  /*0630*/  LDCU UR57, c[0x0][0x3b0] ;  /* 0x00007600ff3977ac */ /* 0x000ea20008000800 */
[----:B------:R-:W2:Y:S06]  /*0640*/  LDCU UR56, c[0x0][0x3b0] ;  /* 0x00007600ff3877ac */ /* 0x000eac0008000800 */
[----:B------:R-:W2:Y:S01]  /*0650*/  I2F.RP R8, R2 ;  /* 0x0000000200087306 */ /* 0x000ea20000209400 */
[----:B------:R-:W3:Y:S01]  /*0660*/  LDCU UR55, c[0x0][0x3b0] ;  /* 0x00007600ff3777ac */ /* 0x000ee20008000800 */
[----:B------:R-:W3:Y:S06]  /*0670*/  LDCU UR53, c[0x0][0x3b0] ;  /* 0x00007600ff3577ac */ /* 0x000eec0008000800 */
[----:B-1----:R-:W1:Y:S01]  /*0680*/  MUFU.RCP R0, R0 ;  /* 0x0000000000007308 */ /* 0x002e620000001000 */
[----:B------:R-:W3:Y:S01]  /*0690*/  LDCU UR52, c[0x0][0x3b0] ;  /* 0x00007600ff3477ac */ /* 0x000ee20008000800 */
[----:B------:R-:W3:Y:S06]  /*06a0*/  LDCU UR51, c[0x0][0x3b0] ;  /* 0x00007600ff3377ac */ /* 0x000eec0008000800 */
[----:B--2---:R-:W-:Y:S01]  /*06b0*/  MUFU.RCP R8, R8 ;  /* 0x0000000800087308 */ /* 0x004fe20000001000 */
[----:B------:R-:W2:Y:S01]  /*06c0*/  LDCU UR49, c[0x0][0x3b0] ;  /* 0x00007600ff3177ac */ /* 0x000ea20008000800 */
[----:B------:R-:W2:Y:S01]  /*06d0*/  LDCU UR74, c[0x0][0x3b0] ;  /* 0x00007600ff4a77ac */ /* 0x000ea20008000800 */
[----:B-1----:R-:W-:Y:S01]  /*06e0*/  VIADD R5, R0, 0xffffffe ;  /* 0x0ffffffe00057836 */ /* 0x002fe20000000000 */
[----:B------:R-:W-:Y:S01]  /*06f0*/  IABS R0, R12 ;  /* 0x0000000c00007213 */ /* 0x000fe20000000000 */
[----:B------:R-:W1:Y:S04]  /*0700*/  LDCU UR73, c[0x0][0x3b0] ;  /* 0x00007600ff4977ac */ /* 0x000e680008000800 */
[----:B------:R-:W1:Y:S01]  /*0710*/  F2I.FTZ.U32.TRUNC.NTZ R5, R5 ;  /* 0x0000000500057305 */ /* 0x000e62000021f000 */
[----:B------:R-:W2:Y:S01]  /*0720*/  LDCU UR71, c[0x0][0x3b0] ;  /* 0x00007600ff4777ac */ /* 0x000ea20008000800 */
[----:B------:R-:W2:Y:S01]  /*0730*/  LDCU UR70, c[0x0][0x3b0] ;  /* 0x00007600ff4677ac */ /* 0x000ea20008000800 */
[----:B------:R-:W2:Y:S01]  /*0740*/  LDCU UR67, c[0x0][0x3b0] ;  /* 0x00007600ff4377ac */ /* 0x000ea20008000800 */
[----:B------:R-:W2:Y:S01]  /*0750*/  LDCU UR66, c[0x0][0x3b0] ;  /* 0x00007600ff4277ac */ /* 0x000ea20008000800 */
[--C-:B-1----:R-:W-:Y:S01]  /*0760*/  IMAD.MOV R6, RZ, RZ, -R5.reuse ;  /* 0x000000ffff067224 */ /* 0x102fe200078e0a05 */
[----:B------:R-:W1:Y:S03]  /*0770*/  LDCU UR65, c[0x0][0x3b0] ;  /* 0x00007600ff4177ac */ /* 0x000e660008000800 */
[----:B------:R-:W-:Y:S01]  /*0780*/  IMAD R3, R6, R9, RZ ;  /* 0x0000000906037224 */ /* 0x000fe200078e02ff */
[----:B------:R-:W-:Y:S01]  /*0790*/  IABS R6, R11 ;  /* 0x0000000b00067213 */ /* 0x000fe20000000000 */
[----:B------:R-:W1:Y:S02]  /*07a0*/  LDCU UR63, c[0x0][0x3b0] ;  /* 0x00007600ff3f77ac */ /* 0x000e640008000800 */
[----:B------:R-:W-:-:S02]  /*07b0*/  IMAD.HI.U32 R4, R5, R3, R4 ;  /* 0x0000000305047227 */ /* 0x000fc400078e0004 */
[----:B------:R-:W1:Y:S01]  /*07c0*/  I2F.RP R3, R124 ;  /* 0x0000007c00037306 */ /* 0x000e620000209400 */
[----:B------:R-:W2:Y:S01]  /*07d0*/  LDCU UR62, c[0x0][0x3b0] ;  /* 0x00007600ff3e77ac */ /* 0x000ea20008000800 */
[----:B------:R-:W-:Y:S02]  /*07e0*/  IMAD.MOV.U32 R5, RZ, RZ, R0 ;  /* 0x000000ffff057224 */ /* 0x000fe400078e0000 */
[----:B------:R-:W-:Y:S01]  /*07f0*/  IMAD.MOV R0, RZ, RZ, -R6 ;  /* 0x000000ffff007224 */ /* 0x000fe200078e0a06 */
[----:B------:R-:W2:Y:S01]  /*0800*/  LDCU UR61, c[0x0][0x3b0] ;  /* 0x00007600ff3d77ac */ /* 0x000ea20008000800 */
[----:B------:R-:W-:Y:S01]  /*0810*/  IMAD.HI.U32 R4, R4, R5, RZ ;  /* 0x0000000504047227 */ /* 0x000fe200078e00ff */
[----:B------:R-:W2:Y:S03]  /*0820*/  LDCU UR59, c[0x0][0x3b0] ;  /* 0x00007600ff3b77ac */ /* 0x000ea60008000800 */
[----:B------:R-:W-:-:S02]  /*0830*/  IMAD R0, R4, R0, R5 ;  /* 0x0000000004007224 */ /* 0x000fc400078e0205 */
[----:B------:R-:W-:Y:S01]  /*0840*/  VIADD R6, R8, 0xffffffe ;  /* 0x0ffffffe08067836 */ /* 0x000fe20000000000 */
[----:B------:R-:W2:Y:S02]  /*0850*/  LDCU UR58, c[0x0][0x3b0] ;  /* 0x00007600ff3a77ac */ /* 0x000ea40008000800 */
[----:B------:R-:W-:Y:S01]  /*0860*/  ISETP.GT.U32.AND P1, PT, R9, R0, PT ;  /* 0x000000000900720c */ /* 0x000fe20003f24070 */
[----:B-1----:R-:W1:Y:S01]  /*0870*/  MUFU.RCP R3, R3 ;  /* 0x0000000300037308 */ /* 0x002e620000001000 */
[----:B------:R-:W2:Y:S01]  /*0880*/  LDCU UR54, c[0x0][0x3b0] ;  /* 0x00007600ff3677ac */ /* 0x000ea20008000800 */
[----:B------:R-:W2:Y:S06]  /*0890*/  LDCU UR60, c[0x0][0x3b0] ;  /* 0x00007600ff3c77ac */ /* 0x000eac0008000800 */
[----:B------:R1:W2:Y:S01]  /*08a0*/  F2I.FTZ.U32.TRUNC.NTZ R7, R6 ;  /* 0x0000000600077305 */ /* 0x0002a2000021f000 */
[----:B------:R-:W3:Y:S03]  /*08b0*/  LDCU UR64, c[0x0][0x3b0] ;  /* 0x00007600ff4077ac */ /* 0x000ee60008000800 */
[----:B------:R-:W-:Y:S01]  /*08c0*/  @!P1 IMAD.IADD R0, R0, 0x1, -R9 ;  /* 0x0000000100009824 */ /* 0x000fe200078e0a09 */
[----:B------:R-:W3:Y:S01]  /*08d0*/  LDCU UR50, c[0x0][0x3b0] ;  /* 0x00007600ff3277ac */ /* 0x000ee20008000800 */
[----:B------:R-:W-:Y:S01]  /*08e0*/  @!P1 VIADD R4, R4, 0x1 ;  /* 0x0000000104049836 */ /* 0x000fe20000000000 */
[----:B------:R-:W-:-:S02]  /*08f0*/  ISETP.NE.AND P1, PT, R11, RZ, PT ;  /* 0x000000ff0b00720c */ /* 0x000fc40003f25270 */
[----:B------:R-:W-:Y:S01]  /*0900*/  ISETP.GE.U32.AND P0, PT, R0, R9, PT ;  /* 0x000000090000720c */ /* 0x000fe20003f06070 */
[----:B-1----:R-:W-:Y:S01]  /*0910*/  VIADD R5, R3, 0xffffffe ;  /* 0x0ffffffe03057836 */ /* 0x002fe20000000000 */
[----:B------:R-:W-:Y:S01]  /*0920*/  LOP3.LUT R0, R12, R11, RZ, 0x3c, !PT ;  /* 0x0000000b0c007212 */ /* 0x000fe200078e3cff */
[----:B------:R-:W-:Y:S01]  /*0930*/  IMAD.MOV.U32 R6, RZ, RZ, RZ ;  /* 0x000000ffff067224 */ /* 0x000fe200078e00ff */
[----:B------:R-:W1:Y:S02]  /*0940*/  LDCU UR72, c[0x0][0x3b0] ;  /* 0x00007600ff4877ac */ /* 0x000e640008000800 */
[----:B------:R-:W-:Y:S01]  /*0950*/  ISETP.GE.AND P2, PT, R0, RZ, PT ;  /* 0x000000ff0000720c */ /* 0x000fe20003f46270 */
[----:B------:R-:W1:Y:S01]  /*0960*/  F2I.FTZ.U32.TRUNC.NTZ R5, R5 ;  /* 0x0000000500057305 */ /* 0x000e62000021f000 */
[----:B--2---:R-:W-:Y:S01]  /*0970*/  IMAD.MOV R3, RZ, RZ, -R7 ;  /* 0x000000ffff037224 */ /* 0x004fe200078e0a07 */
[----:B------:R-:W2:Y:S03]  /*0980*/  LDCU UR68, c[0x0][0x3b0] ;  /* 0x00007600ff4477ac */ /* 0x000ea60008000800 */
[----:B------:R-:W-:-:S02]  /*0990*/  IMAD R3, R3, R2, RZ ;  /* 0x0000000203037224 */ /* 0x000fc400078e02ff */
[----:B------:R-:W-:Y:S02]  /*09a0*/  @P0 VIADD R4, R4, 0x1 ;  /* 0x0000000104040836 */ /* 0x000fe40000000000 */
[----:B------:R-:W-:-:S04]  /*09b0*/  IMAD.HI.U32 R0, R7, R3, R6 ;  /* 0x0000000307007227 */ /* 0x000fc800078e0006 */
[----:B------:R-:W-:Y:S02]  /*09c0*/  IMAD.MOV.U32 R110, RZ, RZ, R4 ;  /* 0x000000ffff6e7224 */ /* 0x000fe400078e0004 */
[----:B-1----:R-:W-:Y:S02]  /*09d0*/  IMAD.MOV R9, RZ, RZ, -R5 ;  /* 0x000000ffff097224 */ /* 0x002fe400078e0a05 */
[----:B------:R-:W-:Y:S01]  /*09e0*/  @!P2 IMAD.MOV R110, RZ, RZ, -R110 ;  /* 0x000000ffff6ea224 */ /* 0x000fe200078e0a6e */
[----:B------:R-:W-:Y:S01]  /*09f0*/  @!P1 LOP3.LUT R110, RZ, R11, RZ, 0x33, !PT ;  /* 0x0000000bff6e9212 */ /* 0x000fe200078e33ff */
[----:B------:R-:W-:Y:S02]  /*0a00*/  IMAD.MOV.U32 R4, RZ, RZ, RZ ;  /* 0x000000ffff047224 */ /* 0x000fe400078e00ff */
[----:B------:R-:W-:Y:S02]  /*0a10*/  IMAD R3, R9, R124, RZ ;  /* 0x0000007c09037224 */ /* 0x000fe400078e02ff */
[----:B------:R-:W-:-:S02]  /*0a20*/  IMAD.SHL.U32 R14, R110, 0x100, RZ ;  /* 0x000001006e0e7824 */ /* 0x000fc400078e00ff */
[----:B------:R-:W-:-:S03]  /*0a30*/  IMAD.HI.U32 R3, R5, R3, R4 ;  /* 0x0000000305037227 */ /* 0x000fc600078e0004 */
[----:B------:R-:W-:Y:S01]  /*0a40*/  IABS R7, R14 ;  /* 0x0000000e00077213 */ /* 0x000fe20000000000 */
[C---:B------:R-:W-:Y:S01]  /*0a50*/  VIADD R15, R14.reuse, 0xff ;  /* 0x000000ff0e0f7836 */ /* 0x040fe20000000000 */
[----:B------:R-:W-:Y:S01]  /*0a60*/  STL [R1+0x59c0], R14 ;  /* 0x0059c00e01007387 */ /* 0x000fe20000100800 */
[----:B------:R-:W-:Y:S02]  /*0a70*/  VIADD R13, R14, 0x1 ;  /* 0x000000010e0d7836 */ /* 0x000fe40000000000 */
[C---:B------:R-:W-:Y:S01]  /*0a80*/  IMAD.HI.U32 R4, R0.reuse, R7, RZ ;  /* 0x0000000700047227 */ /* 0x040fe200078e00ff */
[----:B------:R-:W-:Y:S01]  /*0a90*/  IABS R251, R15 ;  /* 0x0000000f00fb7213 */ /* 0x000fe20000000000 */
[----:B------:R-:W-:Y:S01]  /*0aa0*/  STL [R1+0x7628], R15 ;  /* 0x0076280f01007387 */ /* 0x000fe20000100800 */
[----:B------:R-:W-:Y:S01]  /*0ab0*/  IABS R9, R13 ;  /* 0x0000000d00097213 */ /* 0x000fe20000000000 */
[----:B------:R-:W-:Y:S02]  /*0ac0*/  IMAD.MOV R4, RZ, RZ, -R4 ;  /* 0x000000ffff047224 */ /* 0x000fe400078e0a04 */
[----:B------:R-:W-:Y:S01]  /*0ad0*/  IMAD.HI.U32 R6, R0, R251, RZ ;  /* 0x000000fb00067227 */ /* 0x000fe200078e00ff */
[----:B------:R-:W-:Y:S03]  /*0ae0*/  STL [R1+0x75ac], R13 ;  /* 0x0075ac0d01007387 */ /* 0x000fe60000100800 */
[----:B------:R-:W-:-:S02]  /*0af0*/  IMAD.MOV R6, RZ, RZ, -R6 ;  /* 0x000000ffff067224 */ /* 0x000fc400078e0a06 */
[----:B------:R-:W-:Y:S02]  /*0b00*/  VIADD R8, R14, 0x2 ;  /* 0x000000020e087836 */ /* 0x000fe40000000000 */
[----:B------:R-:W-:-:S03]  /*0b10*/  IMAD.HI.U32 R5, R0, R9, RZ ;  /* 0x0000000900057227 */ /* 0x000fc600078e00ff */
[----:B------:R1:W-:Y:S01]  /*0b20*/  STL [R1+0x75a8], R8 ;  /* 0x0075a80801007387 */ /* 0x0003e20000100800 */
[C---:B------:R-:W-:Y:S02]  /*0b30*/  IMAD R251, R2.reuse, R6, R251 ;  /* 0x0000000602fb7224 */ /* 0x040fe400078e02fb */
[----:B------:R-:W-:Y:S02]  /*0b40*/  IMAD R4, R2, R4, R7 ;  /* 0x0000000402047224 */ /* 0x000fe400078e0207 */
[----:B------:R-:W-:Y:S01]  /*0b50*/  IMAD.MOV R5, RZ, RZ, -R5 ;  /* 0x000000ffff057224 */ /* 0x000fe200078e0a05 */
[----:B------:R-:W-:Y:S01]  /*0b60*/  STL [R1+0x7768], R251 ;  /* 0x007768fb01007387 */ /* 0x000fe20000100800 */
[----:B------:R-:W-:Y:S02]  /*0b70*/  IMAD.MOV R110, RZ, RZ, -R110 ;  /* 0x000000ffff6e7224 */ /* 0x000fe400078e0a6e */
[----:B------:R-:W-:Y:S01]  /*0b80*/  VIADD R6, R14, 0x6 ;  /* 0x000000060e067836 */ /* 0x000fe20000000000 */
[----:B-1----:R-:W-:Y:S01]  /*0b90*/  IABS R8, R8 ;  /* 0x0000000800087213 */ /* 0x002fe20000000000 */
[----:B------:R1:W-:Y:S01]  /*0ba0*/  STL [R1+0x8], R4 ;  /* 0x0000080401007387 */ /* 0x0003e20000100800 */
[----:B------:R-:W-:-:S02]  /*0bb0*/  IMAD R110, R11, R110, R12 ;  /* 0x0000006e0b6e7224 */ /* 0x000fc400078e020c */
[----:B------:R-:W-:Y:S01]  /*0bc0*/  VIADD R11, R14, 0x3 ;  /* 0x000000030e0b7836 */ /* 0x000fe20000000000 */
[----:B------:R-:W-:Y:S01]  /*0bd0*/  IABS R15, R6 ;  /* 0x00000006000f7213 */ /* 0x000fe20000000000 */
[----:B------:R-:W-:Y:S02]  /*0be0*/  IMAD.MOV.U32 R7, RZ, RZ, R8 ;  /* 0x000000ffff077224 */ /* 0x000fe400078e0008 */
[----:B------:R-:W-:Y:S02]  /*0bf0*/  IMAD.IADD R110, R10, 0x1, R110 ;  /* 0x000000010a6e7824 */ /* 0x000fe400078e026e */
[----:B------:R-:W-:Y:S02]  /*0c00*/  VIADD R10, R14, 0x4 ;  /* 0x000000040e0a7836 */ /* 0x000fe40000000000 */
[----:B-1----:R-:W-:Y:S01]  /*0c10*/  IMAD R4, R2, R5, R9 ;  /* 0x0000000502047224 */ /* 0x002fe200078e0209 */
[----:B------:R-:W-:Y:S01]  /*0c20*/  IABS R9, R11 ;  /* 0x0000000b00097213 */ /* 0x000fe20000000000 */
[----:B------:R-:W-:-:S02]  /*0c30*/  VIADD R8, R14, 0x5 ;  /* 0x000000050e087836 */ /* 0x000fc40000000000 */
[----:B------:R-:W-:Y:S01]  /*0c40*/  VIADD R12, R14, 0x1e ;  /* 0x0000001e0e0c7836 */ /* 0x000fe20000000000 */
[----:B------:R1:W-:Y:S02]  /*0c50*/  STL [R1+0x4], R4 ;  /* 0x0000040401007387 */ /* 0x0003e40000100800 */
[----:B------:R-:W-:Y:S02]  /*0c60*/  IABS R13, R8 ;  /* 0x00000008000d7213 */ /* 0x000fe40000000000 */
[----:B------:R2:W-:Y:S04]  /*0c70*/  STL [R1+0x75a4], R11 ;  /* 0x0075a40b01007387 */ /* 0x0005e80000100800 */
[----:B------:R-:W-:Y:S01]  /*0c80*/  STL [R1+0x75a0], R10 ;  /* 0x0075a00a01007387 */ /* 0x000fe20000100800 */
[----:B-1----:R-:W-:-:S03]  /*0c90*/  IMAD.HI.U32 R4, R0, R7, RZ ;  /* 0x0000000700047227 */ /* 0x002fc600078e00ff */
[----:B------:R-:W-:Y:S01]  /*0ca0*/  STL [R1+0x759c], R8 ;  /* 0x00759c0801007387 */ /* 0x000fe20000100800 */
[----:B------:R-:W-:Y:S01]  /*0cb0*/  IMAD.MOV R4, RZ, RZ, -R4 ;  /* 0x000000ffff047224 */ /* 0x000fe200078e0a04 */
[----:B--2---:R-:W-:Y:S02]  /*0cc0*/  IABS R11, R10 ;  /* 0x0000000a000b7213 */ /* 0x004fe40000000000 */
[----:B------:R1:W-:Y:S01]  /*0cd0*/  STL [R1+0x7598], R6 ;  /* 0x0075980601007387 */ /* 0x0003e20000100800 */
[----:B------:R-:W-:Y:S02]  /*0ce0*/  IMAD R5, R2, R4, R7 ;  /* 0x0000000402057224 */ /* 0x000fe400078e0207 */
[----:B------:R-:W-:-:S03]  /*0cf0*/  IMAD.HI.U32 R4, R0, R9, RZ ;  /* 0x0000000900047227 */ /* 0x000fc600078e00ff */
[----:B------:R2:W-:Y:S01]  /*0d00*/  STL [R1], R5 ;  /* 0x0000000501007387 */ /* 0x0005e20000100800 */
[----:B------:R-:W-:Y:S02]  /*0d10*/  IMAD.MOV R4, RZ, RZ, -R4 ;  /* 0x000000ffff047224 */ /* 0x000fe400078e0a04 */
[----:B-1----:R-:W-:-:S04]  /*0d20*/  IMAD.HI.U32 R6, R0, R13, RZ ;  /* 0x0000000d00067227 */ /* 0x002fc800078e00ff */
[----:B------:R-:W-:Y:S02]  /*0d30*/  VIADD R8, R14, 0x7 ;  /* 0x000000070e087836 */ /* 0x000fe40000000000 */
[----:B------:R-:W-:-:S03]  /*0d40*/  IMAD.HI.U32 R7, R0, R15, RZ ;  /* 0x0000000f00077227 */ /* 0x000fc600078e00ff */
[----:B------:R1:W-:Y:S01]  /*0d50*/  STL [R1+0x7594], R8 ;  /* 0x0075940801007387 */ /* 0x0003e20000100800 */
[----:B--2---:R-:W-:-:S04]  /*0d60*/  IMAD.HI.U32 R5, R0, R11, RZ ;  /* 0x0000000b00057227 */ /* 0x004fc800078e00ff */
[----:B------:R-:W-:Y:S02]  /*0d70*/  IMAD.MOV R5, RZ, RZ, -R5 ;  /* 0x000000ffff057224 */ /* 0x000fe400078e0a05 */
[C---:B------:R-:W-:Y:S02]  /*0d80*/  IMAD R9, R2.reuse, R4, R9 ;  /* 0x0000000402097224 */ /* 0x040fe400078e0209 */
[C---:B------:R-:W-:Y:S01]  /*0d90*/  IMAD R4, R2.reuse, R5, R11 ;  /* 0x0000000502047224 */ /* 0x040fe200078e020b */
[----:B-1----:R-:W-:Y:S01]  /*0da0*/  IABS R8, R8 ;  /* 0x0000000800087213 */ /* 0x002fe20000000000 */
[----:B------:R-:W-:Y:S01]  /*0db0*/  IMAD.MOV R6, RZ, RZ, -R6 ;  /* 0x000000ffff067224 */ /* 0x000fe200078e0a06 */
[----:B------:R1:W-:Y:S01]  /*0dc0*/  STL [R1+0x1c], R9 ;  /* 0x00001c0901007387 */ /* 0x0003e20000100800 */
[----:B------:R-:W-:Y:S02]  /*0dd0*/  IMAD.MOV R7, RZ, RZ, -R7 ;  /* 0x000000ffff077224 */ /* 0x000fe400078e0a07 */
[----:B------:R-:W-:Y:S01]  /*0de0*/  IMAD R6, R2, R6, R13 ;  /* 0x0000000602067224 */ /* 0x000fe200078e020d */
[----:B------:R2:W-:Y:S01]  /*0df0*/  STL [R1+0x18], R4 ;  /* 0x0000180401007387 */ /* 0x0005e20000100800 */
[----:B------:R-:W-:-:S02]  /*0e00*/  IMAD.MOV.U32 R5, RZ, RZ, R8 ;  /* 0x000000ffff057224 */ /* 0x000fc400078e0008 */
[C---:B------:R-:W-:Y:S01]  /*0e10*/  VIADD R10, R14.reuse, 0x9 ;  /* 0x000000090e0a7836 */ /* 0x040fe20000000000 */
[----:B------:R3:W-:Y:S01]  /*0e20*/  STL [R1+0x14], R6 ;  /* 0x0000140601007387 */ /* 0x0007e20000100800 */
[C---:B------:R-:W-:Y:S02]  /*0e30*/  VIADD R8, R14.reuse, 0xa ;  /* 0x0000000a0e087836 */ /* 0x040fe40000000000 */
[----:B-1----:R-:W-:Y:S01]  /*0e40*/  VIADD R9, R14, 0x8 ;  /* 0x000000080e097836 */ /* 0x002fe20000000000 */
[----:B------:R-:W-:Y:S01]  /*0e50*/  IABS R11, R10 ;  /* 0x0000000a000b7213 */ /* 0x000fe20000000000 */
[----:B--2---:R-:W-:Y:S01]  /*0e60*/  IMAD R4, R2, R7, R15 ;  /* 0x0000000702047224 */ /* 0x004fe200078e020f */
[----:B------:R-:W-:Y:S01]  /*0e70*/  IABS R13, R8 ;  /* 0x00000008000d7213 */ /* 0x000fe20000000000 */
[----:B---3--:R-:W-:-:S03]  /*0e80*/  VIADD R6, R14, 0xb ;  /* 0x0000000b0e067836 */ /* 0x008fc60000000000 */
[----:B------:R1:W-:Y:S04]  /*0e90*/  STL [R1+0x10], R4 ;  /* 0x0000100401007387 */ /* 0x0003e80000100800 */
[----:B------:R2:W-:Y:S01]  /*0ea0*/  STL [R1+0x7590], R9 ;  /* 0x0075900901007387 */ /* 0x0005e20000100800 */
[----:B------:R-:W-:-:S03]  /*0eb0*/  IABS R15, R6 ;  /* 0x00000006000f7213 */ /* 0x000fc60000000000 */
[----:B------:R-:W-:Y:S01]  /*0ec0*/  STL [R1+0x758c], R10 ;  /* 0x00758c0a01007387 */ /* 0x000fe20000100800 */
[----:B-1----:R-:W-:-:S03]  /*0ed0*/  IMAD.HI.U32 R4, R0, R5, RZ ;  /* 0x0000000500047227 */ /* 0x002fc600078e00ff */
[----:B------:R-:W-:Y:S01]  /*0ee0*/  STL [R1+0x7588], R8 ;  /* 0x0075880801007387 */ /* 0x000fe20000100800 */
[----:B------:R-:W-:Y:S01]  /*0ef0*/  IMAD.MOV R4, RZ, RZ, -R4 ;  /* 0x000000ffff047224 */ /* 0x000fe200078e0a04 */
[----:B--2---:R-:W-:Y:S02]  /*0f00*/  IABS R9, R9 ;  /* 0x0000000900097213 */ /* 0x004fe40000000000 */
[----:B------:R1:W-:Y:S01]  /*0f10*/  STL [R1+0x7584], R6 ;  /* 0x0075840601007387 */ /* 0x0003e20000100800 */
[----:B------:R-:W-:-:S04]  /*0f20*/  IMAD.HI.U32 R7, R0, R15, RZ ;  /* 0x0000000f00077227 */ /* 0x000fc800078e00ff */
[----:B------:R-:W-:Y:S02]  /*0f30*/  IMAD R5, R2, R4, R5 ;  /* 0x0000000402057224 */ /* 0x000fe400078e0205 */
[----:B------:R-:W-:-:S03]  /*0f40*/  IMAD.HI.U32 R4, R0, R9, RZ ;  /* 0x0000000900047227 */ /* 0x000fc600078e00ff */
[----:B------:R2:W-:Y:S01]  /*0f50*/  STL [R1+0xc], R5 ;  /* 0x00000c0501007387 */ /* 0x0005e20000100800 */
[----:B------:R-:W-:Y:S02]  /*0f60*/  IMAD.MOV R4, RZ, RZ, -R4 ;  /* 0x000000ffff047224 */ /* 0x000fe400078e0a04 */
[----:B-1----:R-:W-:-:S04]  /*0f70*/  IMAD.HI.U32 R6, R0, R13, RZ ;  /* 0x0000000d00067227 */ /* 0x002fc800078e00ff */
[----:B------:R-:W-:Y:S02]  /*0f80*/  VIADD R8, R14, 0xc ;  /* 0x0000000c0e087836 */ /* 0x000fe40000000000 */
[----:B------:R-:W-:Y:S02]  /*0f90*/  IMAD R250, R2, R4, R9 ;  /* 0x0000000402fa7224 */ /* 0x000fe400078e0209 */
[----:B--2---:R-:W-:Y:S01]  /*0fa0*/  IMAD.HI.U32 R5, R0, R11, RZ ;  /* 0x0000000b00057227 */ /* 0x004fe200078e00ff */
[----:B------:R1:W-:Y:S03]  /*0fb0*/  STL [R1+0x7580], R8 ;  /* 0x0075800801007387 */ /* 0x0003e60000100800 */
[----:B------:R-:W-:Y:S01]  /*0fc0*/  IMAD.MOV R5, RZ, RZ, -R5 ;  /* 0x000000ffff057224 */ /* 0x000fe200078e0a05 */
[----:B------:R-:W-:Y:S01]  /*0fd0*/  STL [R1+0x7764], R250 ;  /* 0x007764fa01007387 */ /* 0x000fe20000100800 */
[----:B------:R-:W-:-:S02]  /*0fe0*/  IMAD.MOV R6, RZ, RZ, -R6 ;  /* 0x000000ffff067224 */ /* 0x000fc400078e0a06 */
[C---:B------:R-:W-:Y:S02]  /*0ff0*/  IMAD R4, R2.reuse, R5, R11 ;  /* 0x0000000502047224 */ /* 0x040fe400078e020b */
[----:B------:R-:W-:Y:S01]  /*1000*/  IMAD.MOV R7, RZ, RZ, -R7 ;  /* 0x000000ffff077224 */ /* 0x000fe200078e0a07 */
[----:B-1----:R-:W-:Y:S01]  /*1010*/  IABS R8, R8 ;  /* 0x0000000800087213 */ /* 0x002fe20000000000 */
[----:B------:R-:W-:Y:S01]  /*1020*/  IMAD R6, R2, R6, R13 ;  /* 0x0000000602067224 */ /* 0x000fe200078e020d */
[----:B------:R1:W-:Y:S01]  /*1030*/  STL [R1+0x30], R4 ;  /* 0x0000300401007387 */ /* 0x0003e20000100800 */
[C---:B------:R-:W-:Y:S02]  /*1040*/  VIADD R9, R14.reuse, 0xd ;  /* 0x0000000d0e097836 */ /* 0x040fe40000000000 */
[----:B------:R-:W-:Y:S01]  /*1050*/  IMAD.MOV.U32 R5, RZ, RZ, R8 ;  /* 0x000000ffff057224 */ /* 0x000fe200078e0008 */
[----:B------:R2:W-:Y:S01]  /*1060*/  STL [R1+0x2c], R6 ;  /* 0x00002c0601007387 */ /* 0x0005e20000100800 */
[----:B------:R-:W-:-:S02]  /*1070*/  VIADD R8, R14, 0xf ;  /* 0x0000000f0e087836 */ /* 0x000fc40000000000 */
[----:B------:R-:W-:Y:S02]  /*1080*/  VIADD R10, R14, 0xe ;  /* 0x0000000e0e0a7836 */ /* 0x000fe40000000000 */
[----:B-1----:R-:W-:Y:S01]  /*1090*/  IMAD R4, R2, R7, R15 ;  /* 0x0000000702047224 */ /* 0x002fe200078e020f */
[----:B------:R-:W-:Y:S02]  /*10a0*/  IABS R11, R8 ;  /* 0x00000008000b7213 */ /* 0x000fe40000000000 */
[----:B------:R-:W-:Y:S01]  /*10b0*/  IABS R249, R10 ;  /* 0x0000000a00f97213 */ /* 0x000fe20000000000 */
[----:B--2---:R-:W-:Y:S01]  /*10c0*/  VIADD R6, R14, 0x10 ;  /* 0x000000100e067836 */ /* 0x004fe20000000000 */
[----:B------:R1:W-:Y:S04]  /*10d0*/  STL [R1+0x28], R4 ;  /* 0x0000280401007387 */ /* 0x0003e80000100800 */
[----:B------:R2:W-:Y:S01]  /*10e0*/  STL [R1+0x757c], R9 ;  /* 0x00757c0901007387 */ /* 0x0005e20000100800 */
[----:B------:R-:W-:-:S03]  /*10f0*/  IABS R13, R6 ;  /* 0x00000006000d7213 */ /* 0x000fc60000000000 */
[----:B------:R-:W-:Y:S01]  /*1100*/  STL [R1+0x7578], R10 ;  /* 0x0075780a01007387 */ /* 0x000fe20000100800 */
[----:B-1----:R-:W-:-:S03]  /*1110*/  IMAD.HI.U32 R4, R0, R5, RZ ;  /* 0x0000000500047227 */ /* 0x002fc600078e00ff */
[----:B------:R-:W-:Y:S01]  /*1120*/  STL [R1+0x7574], R8 ;  /* 0x0075740801007387 */ /* 0x000fe20000100800 */
[----:B--2---:R-:W-:Y:S01]  /*1130*/  IABS R9, R9 ;  /* 0x0000000900097213 */ /* 0x004fe20000000000 */
[----:B------:R-:W-:Y:S02]  /*1140*/  IMAD.MOV R4, RZ, RZ, -R4 ;  /* 0x000000ffff047224 */ /* 0x000fe400078e0a04 */
        /* <DEDUP_REMOVED lines=12> */
[----:B------:R2:W-:Y:S01]  /*1210*/  STL [R1+0x20], R4 ;  /* 0x0000200401007387 */ /* 0x0005e20000100800 */
[----:B------:R-:W-:-:S02]  /*1220*/  IMAD.MOV R7, RZ, RZ, -R7 ;  /* 0x000000ffff077224 */ /* 0x000fc400078e0a07 */
[----:B------:R-:W-:Y:S02]  /*1230*/  IMAD.MOV R5, RZ, RZ, -R5 ;  /* 0x000000ffff057224 */ /* 0x000fe400078e0a05 */
[C---:B------:R-:W-:Y:S01]  /*1240*/  IMAD R6, R2.reuse, R6, R11 ;  /* 0x0000000602067224 */ /* 0x040fe200078e020b */
[----:B-1----:R-:W-:Y:S01]  /*1250*/  IABS R8, R8 ;  /* 0x0000000800087213 */ /* 0x002fe20000000000 */
[----:B------:R-:W-:Y:S02]  /*1260*/  IMAD R249, R2, R5, R249 ;  /* 0x0000000502f97224 */ /* 0x000fe400078e02f9 */
[----:B------:R-:W-:Y:S01]  /*1270*/  VIADD R9, R14, 0x12 ;  /* 0x000000120e097836 */ /* 0x000fe20000000000 */
[----:B------:R1:W-:Y:S01]  /*1280*/  STL [R1+0x44], R6 ;  /* 0x0000440601007387 */ /* 0x0003e20000100800 */
[----:B--2---:R-:W-:Y:S02]  /*1290*/  IMAD R4, R2, R7, R13 ;  /* 0x0000000702047224 */ /* 0x004fe400078e020d */
[----:B------:R-:W-:-:S02]  /*12a0*/  IMAD.MOV.U32 R5, RZ, RZ, R8 ;  /* 0x000000ffff057224 */ /* 0x000fc400078e0008 */
[C---:B------:R-:W-:Y:S01]  /*12b0*/  VIADD R10, R14.reuse, 0x13 ;  /* 0x000000130e0a7836 */ /* 0x040fe20000000000 */
[----:B------:R2:W-:Y:S01]  /*12c0*/  STL [R1+0x40], R4 ;  /* 0x0000400401007387 */ /* 0x0005e20000100800 */
[----:B------:R-:W-:-:S03]  /*12d0*/  VIADD R8, R14, 0x14 ;  /* 0x000000140e087836 */ /* 0x000fc60000000000 */
[----:B------:R3:W-:Y:S01]  /*12e0*/  STL [R1+0x7568], R9 ;  /* 0x0075680901007387 */ /* 0x0007e20000100800 */
[----:B-1----:R-:W-:Y:S01]  /*12f0*/  VIADD R6, R14, 0x15 ;  /* 0x000000150e067836 */ /* 0x002fe20000000000 */
[----:B------:R-:W-:Y:S02]  /*1300*/  IABS R11, R10 ;  /* 0x0000000a000b7213 */ /* 0x000fe40000000000 */
[----:B------:R-:W-:Y:S01]  /*1310*/  STL [R1+0x7564], R10 ;  /* 0x0075640a01007387 */ /* 0x000fe20000100800 */
[----:B------:R-:W-:Y:S01]  /*1320*/  IABS R13, R8 ;  /* 0x00000008000d7213 */ /* 0x000fe20000000000 */
[C---:B--2---:R-:W-:Y:S01]  /*1330*/  IMAD.HI.U32 R4, R0.reuse, R5, RZ ;  /* 0x0000000500047227 */ /* 0x044fe200078e00ff */
[----:B------:R-:W-:Y:S01]  /*1340*/  IABS R15, R6 ;  /* 0x00000006000f7213 */ /* 0x000fe20000000000 */
[----:B------:R1:W-:Y:S02]  /*1350*/  STL [R1+0x7560], R8 ;  /* 0x0075600801007387 */ /* 0x0003e40000100800 */
[----:B------:R-:W-:Y:S01]  /*1360*/  IMAD.MOV R4, RZ, RZ, -R4 ;  /* 0x000000ffff047224 */ /* 0x000fe200078e0a04 */
[----:B---3--:R-:W-:Y:S01]  /*1370*/  IABS R9, R9 ;  /* 0x0000000900097213 */ /* 0x008fe20000000000 */
[----:B------:R2:W-:Y:S01]  /*1380*/  STL [R1+0x755c], R6 ;  /* 0x00755c0601007387 */ /* 0x0005e20000100800 */
[----:B------:R-:W-:-:S04]  /*1390*/  IMAD.HI.U32 R7, R0, R15, RZ ;  /* 0x0000000f00077227 */ /* 0x000fc800078e00ff */
[----:B------:R-:W-:Y:S02]  /*13a0*/  IMAD R5, R2, R4, R5 ;  /* 0x0000000402057224 */ /* 0x000fe400078e0205 */
[----:B------:R-:W-:-:S03]  /*13b0*/  IMAD.HI.U32 R4, R0, R9, RZ ;  /* 0x0000000900047227 */ /* 0x000fc600078e00ff */
[----:B------:R3:W-:Y:S01]  /*13c0*/  STL [R1+0x3c], R5 ;  /* 0x00003c0501007387 */ /* 0x0007e20000100800 */
[----:B------:R-:W-:Y:S02]  /*13d0*/  IMAD.MOV R4, RZ, RZ, -R4 ;  /* 0x000000ffff047224 */ /* 0x000fe400078e0a04 */
[----:B-1----:R-:W-:Y:S02]  /*13e0*/  VIADD R8, R14, 0x16 ;  /* 0x000000160e087836 */ /* 0x002fe40000000000 */
[----:B------:R-:W-:Y:S02]  /*13f0*/  IMAD R9, R2, R4, R9 ;  /* 0x0000000402097224 */ /* 0x000fe400078e0209 */
[----:B------:R-:W-:Y:S01]  /*1400*/  IMAD.MOV R7, RZ, RZ, -R7 ;  /* 0x000000ffff077224 */ /* 0x000fe200078e0a07 */
[----:B------:R1:W-:Y:S01]  /*1410*/  STL [R1+0x7558], R8 ;  /* 0x0075580801007387 */ /* 0x0003e20000100800 */
[----:B--2---:R-:W-:-:S03]  /*1420*/  IMAD.HI.U32 R6, R0, R13, RZ ;  /* 0x0000000d00067227 */ /* 0x004fc600078e00ff */
[----:B------:R2:W-:Y:S01]  /*1430*/  STL [R1+0x38], R9 ;  /* 0x0000380901007387 */ /* 0x0005e20000100800 */
[----:B---3--:R-:W-:-:S04]  /*1440*/  IMAD.HI.U32 R5, R0, R11, RZ ;  /* 0x0000000b00057227 */ /* 0x008fc800078e00ff */
[----:B------:R-:W-:Y:S01]  /*1450*/  IMAD.MOV R5, RZ, RZ, -R5 ;  /* 0x000000ffff057224 */ /* 0x000fe200078e0a05 */
[----:B-1----:R-:W-:Y:S01]  /*1460*/  IABS R8, R8 ;  /* 0x0000000800087213 */ /* 0x002fe20000000000 */
[----:B------:R-:W-:Y:S02]  /*1470*/  IMAD.MOV R6, RZ, RZ, -R6 ;  /* 0x000000ffff067224 */ /* 0x000fe400078e0a06 */
[----:B------:R-:W-:Y:S02]  /*1480*/  IMAD R4, R2, R5, R11 ;  /* 0x0000000502047224 */ /* 0x000fe400078e020b */
[----:B------:R-:W-:Y:S02]  /*1490*/  IMAD.MOV.U32 R5, RZ, RZ, R8 ;  /* 0x000000ffff057224 */ /* 0x000fe400078e0008 */
[C---:B--2---:R-:W-:Y:S01]  /*14a0*/  VIADD R9, R14.reuse, 0x17 ;  /* 0x000000170e097836 */ /* 0x044fe20000000000 */
[----:B------:R1:W-:Y:S01]  /*14b0*/  STL [R1+0x34], R4 ;  /* 0x0000340401007387 */ /* 0x0003e20000100800 */
[----:B------:R-:W-:-:S02]  /*14c0*/  VIADD R10, R14, 0x18 ;  /* 0x000000180e0a7836 */ /* 0x000fc40000000000 */
[----:B------:R-:W-:Y:S02]  /*14d0*/  VIADD R8, R14, 0x19 ;  /* 0x000000190e087836 */ /* 0x000fe40000000000 */
[----:B------:R-:W-:Y:S01]  /*14e0*/  IMAD R248, R2, R6, R13 ;  /* 0x0000000602f87224 */ /* 0x000fe200078e020d */
[----:B------:R-:W-:Y:S01]  /*14f0*/  IABS R11, R10 ;  /* 0x0000000a000b7213 */ /* 0x000fe20000000000 */
[----:B------:R-:W-:Y:S01]  /*1500*/  VIADD R6, R14, 0x1a ;  /* 0x0000001a0e067836 */ /* 0x000fe20000000000 */
[----:B------:R-:W-:Y:S01]  /*1510*/  IABS R13, R8 ;  /* 0x00000008000d7213 */ /* 0x000fe20000000000 */
[----:B-1----:R-:W-:-:S03]  /*1520*/  IMAD R4, R2, R7, R15 ;  /* 0x0000000702047224 */ /* 0x002fc600078e020f */
[----:B------:R-:W-:Y:S02]  /*1530*/  IABS R247, R6 ;  /* 0x0000000600f77213 */ /* 0x000fe40000000000 */
[----:B------:R1:W-:Y:S03]  /*1540*/  STL [R1+0x58], R4 ;  /* 0x0000580401007387 */ /* 0x0003e60000100800 */
[C---:B------:R-:W-:Y:S01]  /*1550*/  IMAD.HI.U32 R7, R0.reuse, R247, RZ ;  /* 0x000000f700077227 */ /* 0x040fe200078e00ff */
[----:B------:R2:W-:Y:S03]  /*1560*/  STL [R1+0x7554], R9 ;  /* 0x0075540901007387 */ /* 0x0005e60000100800 */
[----:B------:R-:W-:Y:S01]  /*1570*/  IMAD.MOV R7, RZ, RZ, -R7 ;  /* 0x000000ffff077224 */ /* 0x000fe200078e0a07 */
[----:B------:R-:W-:Y:S01]  /*1580*/  STL [R1+0x7550], R10 ;  /* 0x0075500a01007387 */ /* 0x000fe20000100800 */
[----:B-1----:R-:W-:-:S03]  /*1590*/  IMAD.HI.U32 R4, R0, R5, RZ ;  /* 0x0000000500047227 */ /* 0x002fc600078e00ff */
[----:B------:R1:W-:Y:S01]  /*15a0*/  STL [R1+0x754c], R8 ;  /* 0x00754c0801007387 */ /* 0x0003e20000100800 */
[----:B------:R-:W-:Y:S01]  /*15b0*/  IMAD.MOV R4, RZ, RZ, -R4 ;  /* 0x000000ffff047224 */ /* 0x000fe200078e0a04 */
[----:B--2---:R-:W-:Y:S02]  /*15c0*/  IABS R9, R9 ;  /* 0x0000000900097213 */ /* 0x004fe40000000000 */
[----:B------:R2:W-:Y:S01]  /*15d0*/  STL [R1+0x7548], R6 ;  /* 0x0075480601007387 */ /* 0x0005e20000100800 */
[C---:B------:R-:W-:Y:S02]  /*15e0*/  IMAD R247, R2.reuse, R7, R247 ;  /* 0x0000000702f77224 */ /* 0x040fe400078e02f7 */
[----:B------:R-:W-:Y:S02]  /*15f0*/  IMAD R5, R2, R4, R5 ;  /* 0x0000000402057224 */ /* 0x000fe400078e0205 */
[----:B------:R-:W-:-:S03]  /*1600*/  IMAD.HI.U32 R4, R0, R9, RZ ;  /* 0x0000000900047227 */ /* 0x000fc600078e00ff */
[----:B------:R3:W-:Y:S01]  /*1610*/  STL [R1+0x54], R5 ;  /* 0x0000540501007387 */ /* 0x0007e20000100800 */
[----:B-1----:R-:W-:Y:S02]  /*1620*/  VIADD R8, R14, 0x1b ;  /* 0x0000001b0e087836 */ /* 0x002fe40000000000 */
[----:B--2---:R-:W-:-:S03]  /*1630*/  IMAD.HI.U32 R6, R0, R13, RZ ;  /* 0x0000000d00067227 */ /* 0x004fc600078e00ff */
[----:B------:R1:W-:Y:S01]  /*1640*/  STL [R1+0x7544], R8 ;  /* 0x0075440801007387 */ /* 0x0003e20000100800 */
[----:B------:R-:W-:Y:S02]  /*1650*/  IMAD.MOV R4, RZ, RZ, -R4 ;  /* 0x000000ffff047224 */ /* 0x000fe400078e0a04 */
[----:B------:R-:W-:Y:S02]  /*1660*/  IMAD.MOV R6, RZ, RZ, -R6 ;  /* 0x000000ffff067224 */ /* 0x000fe400078e0a06 */
[----:B---3--:R-:W-:-:S04]  /*1670*/  IMAD.HI.U32 R5, R0, R11, RZ ;  /* 0x0000000b00057227 */ /* 0x008fc800078e00ff */
[----:B------:R-:W-:Y:S01]  /*1680*/  IMAD.MOV R5, RZ, RZ, -R5 ;  /* 0x000000ffff057224 */ /* 0x000fe200078e0a05 */
[----:B-1----:R-:W-:Y:S01]  /*1690*/  IABS R8, R8 ;  /* 0x0000000800087213 */ /* 0x002fe20000000000 */
[C---:B------:R-:W-:Y:S02]  /*16a0*/  IMAD R10, R2.reuse, R4, R9 ;  /* 0x00000004020a7224 */ /* 0x040fe400078e0209 */
[C---:B------:R-:W-:Y:S02]  /*16b0*/  IMAD R9, R2.reuse, R5, R11 ;  /* 0x0000000502097224 */ /* 0x040fe400078e020b */
[----:B------:R-:W-:Y:S01]  /*16c0*/  IMAD R4, R2, R6, R13 ;  /* 0x0000000602047224 */ /* 0x000fe200078e020d */
[----:B------:R1:W-:Y:S01]  /*16d0*/  STL [R1+0x50], R10 ;  /* 0x0000500a01007387 */ /* 0x0003e20000100800 */
[----:B------:R-:W-:Y:S01]  /*16e0*/  IMAD.MOV.U32 R5, RZ, RZ, R8 ;  /* 0x000000ffff057224 */ /* 0x000fe200078e0008 */
[----:B------:R-:W-:Y:S01]  /*16f0*/  IABS R13, R12 ;  /* 0x0000000c000d7213 */ /* 0x000fe20000000000 */
[C---:B------:R-:W-:Y:S01]  /*1700*/  VIADD R11, R14.reuse, 0x1d ;  /* 0x0000001d0e0b7836 */ /* 0x040fe20000000000 */
[----:B------:R2:W-:Y:S01]  /*1710*/  STL [R1+0x4c], R9 ;  /* 0x00004c0901007387 */ /* 0x0005e20000100800 */
[----:B------:R-:W-:-:S02]  /*1720*/  VIADD R8, R14, 0x20 ;  /* 0x000000200e087836 */ /* 0x000fc40000000000 */
[----:B------:R-:W-:Y:S01]  /*1730*/  IMAD.HI.U32 R6, R0, R13, RZ ;  /* 0x0000000d00067227 */ /* 0x000fe200078e00ff */
[----:B------:R3:W-:Y:S03]  /*1740*/  STL [R1+0x48], R4 ;  /* 0x0000480401007387 */ /* 0x0007e60000100800 */
[C---:B-1----:R-:W-:Y:S02]  /*1750*/  VIADD R10, R14.reuse, 0x1f ;  /* 0x0000001f0e0a7836 */ /* 0x042fe40000000000 */
[----:B------:R-:W-:Y:S02]  /*1760*/  IMAD.MOV R6, RZ, RZ, -R6 ;  /* 0x000000ffff067224 */ /* 0x000fe400078e0a06 */
[----:B--2---:R-:W-:Y:S01]  /*1770*/  VIADD R9, R14, 0x1c ;  /* 0x0000001c0e097836 */ /* 0x004fe20000000000 */
[----:B------:R-:W-:Y:S01]  /*1780*/  IABS R15, R10 ;  /* 0x0000000a000f7213 */ /* 0x000fe20000000000 */
[----:B------:R-:W-:-:S02]  /*1790*/  IMAD R6, R2, R6, R13 ;  /* 0x0000000602067224 */ /* 0x000fc400078e020d */
[C---:B---3--:R-:W-:Y:S01]  /*17a0*/  IMAD.HI.U32 R4, R0.reuse, R5, RZ ;  /* 0x0000000500047227 */ /* 0x048fe200078e00ff */
[----:B------:R1:W-:Y:S03]  /*17b0*/  STL [R1+0x7540], R9 ;  /* 0x0075400901007387 */ /* 0x0003e60000100800 */
[----:B------:R-:W-:Y:S01]  /*17c0*/  IMAD.MOV R4, RZ, RZ, -R4 ;  /* 0x000000ffff047224 */ /* 0x000fe200078e0a04 */
[----:B------:R2:W-:Y:S01]  /*17d0*/  STL [R1+0x753c], R11 ;  /* 0x00753c0b01007387 */ /* 0x0005e20000100800 */
[----:B------:R-:W-:-:S03]  /*17e0*/  IMAD.HI.U32 R7, R0, R15, RZ ;  /* 0x0000000f00077227 */ /* 0x000fc600078e00ff */
[----:B------:R-:W-:Y:S01]  /*17f0*/  STL [R1+0x7538], R12 ;  /* 0x0075380c01007387 */ /* 0x000fe20000100800 */
[----:B------:R-:W-:Y:S01]  /*1800*/  IMAD R5, R2, R4, R5 ;  /* 0x0000000402057224 */ /* 0x000fe200078e0205 */
[----:B-1----:R-:W-:Y:S01]  /*1810*/  IABS R9, R9 ;  /* 0x0000000900097213 */ /* 0x002fe20000000000 */
[----:B------:R-:W-:Y:S01]  /*1820*/  IMAD.MOV R7, RZ, RZ, -R7 ;  /* 0x000000ffff077224 */ /* 0x000fe200078e0a07 */
[----:B------:R1:W-:Y:S01]  /*1830*/  STL [R1+0x7534], R10 ;  /* 0x0075340a01007387 */ /* 0x0003e20000100800 */
[----:B--2---:R-:W-:Y:S02]  /*1840*/  IABS R11, R11 ;  /* 0x0000000b000b7213 */ /* 0x004fe40000000000 */
[----:B------:R-:W-:Y:S01]  /*1850*/  IMAD.HI.U32 R4, R0, R9, RZ ;  /* 0x0000000900047227 */ /* 0x000fe200078e00ff */
[----:B------:R2:W-:Y:S03]  /*1860*/  STL [R1+0x6c], R5 ;  /* 0x00006c0501007387 */ /* 0x0005e60000100800 */
[----:B------:R-:W-:Y:S01]  /*1870*/  IMAD.MOV R4, RZ, RZ, -R4 ;  /* 0x000000ffff047224 */ /* 0x000fe200078e0a04 */
[----:B------:R3:W-:Y:S01]  /*1880*/  STL [R1+0x7530], R8 ;  /* 0x0075300801007387 */ /* 0x0007e20000100800 */
[----:B-1----:R-:W-:-:S02]  /*1890*/  VIADD R10, R14, 0x22 ;  /* 0x000000220e0a7836 */ /* 0x002fc40000000000 */
[----:B------:R-:W-:Y:S02]  /*18a0*/  IMAD R9, R2, R4, R9 ;  /* 0x0000000402097224 */ /* 0x000fe400078e0209 */
[----:B--2---:R-:W-:-:S03]  /*18b0*/  IMAD.HI.U32 R5, R0, R11, RZ ;  /* 0x0000000b00057227 */ /* 0x004fc600078e00ff */
[----:B------:R1:W-:Y:S01]  /*18c0*/  STL [R1+0x68], R9 ;  /* 0x0000680901007387 */ /* 0x0003e20000100800 */
[----:B------:R-:W-:Y:S01]  /*18d0*/  IMAD.MOV R5, RZ, RZ, -R5 ;  /* 0x000000ffff057224 */ /* 0x000fe200078e0a05 */
[----:B---3--:R-:W-:-:S03]  /*18e0*/  IABS R8, R8 ;  /* 0x0000000800087213 */ /* 0x008fc60000000000 */
[----:B------:R-:W-:Y:S01]  /*18f0*/  IMAD R4, R2, R5, R11 ;  /* 0x0000000502047224 */ /* 0x000fe200078e020b */
[----:B------:R-:W-:Y:S01]  /*1900*/  IABS R11, R10 ;  /* 0x0000000a000b7213 */ /* 0x000fe20000000000 */
[----:B------:R-:W-:Y:S02]  /*1910*/  IMAD.MOV.U32 R5, RZ, RZ, R8 ;  /* 0x000000ffff057224 */ /* 0x000fe400078e0008 */
[C---:B------:R-:W-:Y:S01]  /*1920*/  VIADD R8, R14.reuse, 0x23 ;  /* 0x000000230e087836 */ /* 0x040fe20000000000 */
[----:B------:R2:W-:Y:S01]  /*1930*/  STL [R1+0x64], R4 ;  /* 0x0000640401007387 */ /* 0x0005e20000100800 */
[----:B-1----:R-:W-:-:S03]  /*1940*/  VIADD R9, R14, 0x21 ;  /* 0x000000210e097836 */ /* 0x002fc60000000000 */
[----:B------:R1:W-:Y:S01]  /*1950*/  STL [R1+0x60], R6 ;  /* 0x0000600601007387 */ /* 0x0003e20000100800 */
[----:B------:R-:W-:Y:S01]  /*1960*/  IABS R13, R8 ;  /* 0x00000008000d7213 */ /* 0x000fe20000000000 */
[----:B--2---:R-:W-:Y:S02]  /*1970*/  IMAD R4, R2, R7, R15 ;  /* 0x0000000702047224 */ /* 0x004fe400078e020f */
[----:B-1----:R-:W-:-:S03]  /*1980*/  VIADD R6, R14, 0x24 ;  /* 0x000000240e067836 */ /* 0x002fc60000000000 */
        /* <DEDUP_REMOVED lines=11> */
[----:B------:R-:W-:-:S04]  /*1a40*/  IMAD.HI.U32 R4, R0, R9, RZ ;  /* 0x0000000900047227 */ /* 0x000fc800078e00ff */
[----:B------:R-:W-:-:S04]  /*1a50*/  IMAD.HI.U32 R5, R0, R11, RZ ;  /* 0x0000000b00057227 */ /* 0x000fc800078e00ff */
[----:B------:R-:W-:Y:S02]  /*1a60*/  IMAD.MOV R4, RZ, RZ, -R4 ;  /* 0x000000ffff047224 */ /* 0x000fe400078e0a04 */
[----:B------:R-:W-:Y:S02]  /*1a70*/  IMAD.MOV R5, RZ, RZ, -R5 ;  /* 0x000000ffff057224 */ /* 0x000fe400078e0a05 */
[----:B-1----:R-:W-:-:S04]  /*1a80*/  IMAD.HI.U32 R6, R0, R13, RZ ;  /* 0x0000000d00067227 */ /* 0x002fc800078e00ff */
[----:B------:R-:W-:Y:S02]  /*1a90*/  VIADD R8, R14, 0x25 ;  /* 0x000000250e087836 */ /* 0x000fe40000000000 */
[C---:B------:R-:W-:Y:S02]  /*1aa0*/  IMAD R9, R2.reuse, R4, R9 ;  /* 0x0000000402097224 */ /* 0x040fe400078e0209 */
[C---:B------:R-:W-:Y:S01]  /*1ab0*/  IMAD R4, R2.reuse, R5, R11 ;  /* 0x0000000502047224 */ /* 0x040fe200078e020b */
[----:B------:R1:W-:Y:S01]  /*1ac0*/  STL [R1+0x751c], R8 ;  /* 0x00751c0801007387 */ /* 0x0003e20000100800 */
[----:B------:R-:W-:Y:S02]  /*1ad0*/  IMAD.MOV R6, RZ, RZ, -R6 ;  /* 0x000000ffff067224 */ /* 0x000fe400078e0a06 */
[----:B------:R-:W-:Y:S01]  /*1ae0*/  IMAD.MOV R7, RZ, RZ, -R7 ;  /* 0x000000ffff077224 */ /* 0x000fe200078e0a07 */
[----:B------:R2:W-:Y:S01]  /*1af0*/  STL [R1+0x84], R9 ;  /* 0x0000840901007387 */ /* 0x0005e20000100800 */
[----:B------:R-:W-:-:S02]  /*1b00*/  IMAD R6, R2, R6, R13 ;  /* 0x0000000602067224 */ /* 0x000fc400078e020d */
[----:B------:R-:W-:Y:S01]  /*1b10*/  VIADD R10, R14, 0x27 ;  /* 0x000000270e0a7836 */ /* 0x000fe20000000000 */
[----:B------:R3:W-:Y:S01]  /*1b20*/  STL [R1+0x80], R4 ;  /* 0x0000800401007387 */ /* 0x0007e20000100800 */
[----:B-1----:R-:W-:-:S03]  /*1b30*/  IABS R8, R8 ;  /* 0x0000000800087213 */ /* 0x002fc60000000000 */
[----:B------:R1:W-:Y:S01]  /*1b40*/  STL [R1+0x7c], R6 ;  /* 0x00007c0601007387 */ /* 0x0003e20000100800 */
[----:B------:R-:W-:Y:S01]  /*1b50*/  IABS R11, R10 ;  /* 0x0000000a000b7213 */ /* 0x000fe20000000000 */
[----:B--2---:R-:W-:Y:S02]  /*1b60*/  VIADD R9, R14, 0x26 ;  /* 0x000000260e097836 */ /* 0x004fe40000000000 */
[----:B------:R-:W-:Y:S02]  /*1b70*/  IMAD.MOV.U32 R5, RZ, RZ, R8 ;  /* 0x000000ffff057224 */ /* 0x000fe400078e0008 */
[----:B---3--:R-:W-:Y:S02]  /*1b80*/  IMAD R4, R2, R7, R15 ;  /* 0x0000000702047224 */ /* 0x008fe400078e020f */
[C---:B------:R-:W-:Y:S02]  /*1b90*/  VIADD R8, R14.reuse, 0x28 ;  /* 0x000000280e087836 */ /* 0x040fe40000000000 */
[----:B-1----:R-:W-:Y:S01]  /*1ba0*/  VIADD R6, R14, 0x29 ;  /* 0x000000290e067836 */ /* 0x002fe20000000000 */
[----:B------:R1:W-:Y:S02]  /*1bb0*/  STL [R1+0x78], R4 ;  /* 0x0000780401007387 */ /* 0x0003e40000100800 */
[----:B------:R-:W-:-:S02]  /*1bc0*/  IABS R13, R8 ;  /* 0x00000008000d7213 */ /* 0x000fc40000000000 */
        /* <DEDUP_REMOVED lines=12> */
[----:B-1----:R-:W-:-:S04]  /*1c90*/  IMAD.HI.U32 R6, R0, R13, RZ ;  /* 0x0000000d00067227 */ /* 0x002fc800078e00ff */
[----:B------:R-:W-:Y:S02]  /*1ca0*/  IMAD.MOV R4, RZ, RZ, -R4 ;  /* 0x000000ffff047224 */ /* 0x000fe400078e0a04 */
[----:B------:R-:W-:Y:S02]  /*1cb0*/  IMAD.MOV R6, RZ, RZ, -R6 ;  /* 0x000000ffff067224 */ /* 0x000fe400078e0a06 */
[----:B------:R-:W-:Y:S02]  /*1cc0*/  VIADD R8, R14, 0x2a ;  /* 0x0000002a0e087836 */ /* 0x000fe40000000000 */
[----:B--2---:R-:W-:-:S03]  /*1cd0*/  IMAD.HI.U32 R5, R0, R11, RZ ;  /* 0x0000000b00057227 */ /* 0x004fc600078e00ff */
[----:B------:R1:W-:Y:S01]  /*1ce0*/  STL [R1+0x7508], R8 ;  /* 0x0075080801007387 */ /* 0x0003e20000100800 */
[----:B------:R-:W-:Y:S02]  /*1cf0*/  IMAD.MOV R5, RZ, RZ, -R5 ;  /* 0x000000ffff057224 */ /* 0x000fe400078e0a05 */
[----:B------:R-:W-:Y:S02]  /*1d00*/  IMAD.MOV R7, RZ, RZ, -R7 ;  /* 0x000000ffff077224 */ /* 0x000fe400078e0a07 */
[C---:B------:R-:W-:Y:S02]  /*1d10*/  IMAD R10, R2.reuse, R4, R9 ;  /* 0x00000004020a7224 */ /* 0x040fe400078e0209 */
[C---:B------:R-:W-:Y:S02]  /*1d20*/  IMAD R9, R2.reuse, R5, R11 ;  /* 0x0000000502097224 */ /* 0x040fe400078e020b */
[C---:B------:R-:W-:Y:S01]  /*1d30*/  IMAD R4, R2.reuse, R6, R13 ;  /* 0x0000000602047224 */ /* 0x040fe200078e020d */
[----:B------:R-:W-:Y:S01]  /*1d40*/  STL [R1+0x70], R10 ;  /* 0x0000700a01007387 */ /* 0x000fe20000100800 */
[----:B------:R-:W-:Y:S01]  /*1d50*/  IMAD R245, R2, R7, R245 ;  /* 0x0000000702f57224 */ /* 0x000fe200078e02f5 */
[----:B-1----:R-:W-:-:S02]  /*1d60*/  IABS R8, R8 ;  /* 0x0000000800087213 */ /* 0x002fc40000000000 */
[----:B------:R-:W-:Y:S03]  /*1d70*/  STL [R1+0x8c], R9 ;  /* 0x00008c0901007387 */ /* 0x000fe60000100800 */
[----:B------:R-:W-:Y:S01]  /*1d80*/  IMAD.MOV.U32 R5, RZ, RZ, R8 ;  /* 0x000000ffff057224 */ /* 0x000fe200078e0008 */
[----:B------:R-:W-:Y:S04]  /*1d90*/  STL [R1+0x88], R4 ;  /* 0x0000880401007387 */ /* 0x000fe80000100800 */
[----:B------:R1:W-:Y:S04]  /*1da0*/  STL [R1+0x7760], R245 ;  /* 0x007760f501007387 */ /* 0x0003e80000100800 */
[----:B-1----:R-:W2:Y:S01]  /*1db0*/  LDL R245, [R1+0x59c0] ;  /* 0x0059c00001f57983 */ /* 0x002ea20000100800 */
[----:B------:R-:W-:Y:S01]  /*1dc0*/  IMAD.HI.U32 R4, R0, R5, RZ ;  /* 0x0000000500047227 */ /* 0x000fe200078e00ff */
[----:B----4-:R-:W-:-:S03]  /*1dd0*/  LOP3.LUT R128, R111, 0x1f, RZ, 0xc0, !PT ;  /* 0x0000001f6f807812 */ /* 0x010fc600078ec0ff */
[----:B------:R-:W-:Y:S02]  /*1de0*/  IMAD.MOV R4, RZ, RZ, -R4 ;  /* 0x000000ffff047224 */ /* 0x000fe400078e0a04 */
[----:B------:R-:W-:Y:S02]  /*1df0*/  IMAD R141, R110, 0x200, R128 ;  /* 0x000002006e8d7824 */ /* 0x000fe400078e0280 */
[----:B------:R-:W-:Y:S02]  /*1e00*/  IMAD R244, R2, R4, R5 ;  /* 0x0000000402f47224 */ /* 0x000fe400078e0205 */
[C---:B------:R-:W-:Y:S02]  /*1e10*/  VIADD R142, R141.reuse, 0x40 ;  /* 0x000000408d8e7836 */ /* 0x040fe40000000000 */
[C---:B------:R-:W-:Y:S02]  /*1e20*/  VIADD R251, R141.reuse, 0x60 ;  /* 0x000000608dfb7836 */ /* 0x040fe40000000000 */
[C---:B------:R-:W-:Y:S01]  /*1e30*/  VIADD R140, R141.reuse, 0x20 ;  /* 0x000000208d8c7836 */ /* 0x040fe20000000000 */
[----:B------:R-:W-:Y:S01]  /*1e40*/  IABS R110, R142 ;  /* 0x0000008e006e7213 */ /* 0x000fe20000000000 */
[C---:B------:R-:W-:Y:S01]  /*1e50*/  VIADD R139, R141.reuse, 0xc0 ;  /* 0x000000c08d8b7836 */ /* 0x040fe20000000000 */
[----:B------:R-:W-:Y:S01]  /*1e60*/  IABS R111, R251 ;  /* 0x000000fb006f7213 */ /* 0x000fe20000000000 */
[----:B------:R-:W-:-:S02]  /*1e70*/  VIADD R138, R141, 0xe0 ;  /* 0x000000e08d8a7836 */ /* 0x000fc40000000000 */
[C---:B------:R-:W-:Y:S01]  /*1e80*/  IMAD.HI.U32 R112, R3.reuse, R110, RZ ;  /* 0x0000006e03707227 */ /* 0x040fe200078e00ff */
[----:B------:R-:W-:Y:S02]  /*1e90*/  IABS R114, R139 ;  /* 0x0000008b00727213 */ /* 0x000fe40000000000 */
[----:B------:R-:W-:Y:S01]  /*1ea0*/  IABS R115, R138 ;  /* 0x0000008a00737213 */ /* 0x000fe20000000000 */
[----:B------:R-:W-:-:S04]  /*1eb0*/  IMAD.HI.U32 R113, R3, R111, RZ ;  /* 0x0000006f03717227 */ /* 0x000fc800078e00ff */
[----:B------:R-:W-:Y:S02]  /*1ec0*/  IMAD.MOV R112, RZ, RZ, -R112 ;  /* 0x000000ffff707224 */ /* 0x000fe400078e0a70 */
[C---:B------:R-:W-:Y:S02]  /*1ed0*/  VIADD R252, R141.reuse, 0x80 ;  /* 0x000000808dfc7836 */ /* 0x040fe40000000000 */
[----:B------:R-:W-:Y:S02]  /*1ee0*/  IMAD.MOV R113, RZ, RZ, -R113 ;  /* 0x000000ffff717224 */ /* 0x000fe400078e0a71 */
[C---:B------:R-:W-:Y:S02]  /*1ef0*/  VIADD R250, R141.reuse, 0xa0 ;  /* 0x000000a08dfa7836 */ /* 0x040fe40000000000 */
[----:B------:R-:W-:Y:S01]  /*1f00*/  IMAD R110, R124, R112, R110 ;  /* 0x000000707c6e7224 */ /* 0x000fe200078e026e */
[----:B------:R-:W-:Y:S01]  /*1f10*/  IABS R112, R252 ;  /* 0x000000fc00707213 */ /* 0x000fe20000000000 */
[----:B------:R-:W-:-:S02]  /*1f20*/  VIADD R135, R141, 0x140 ;  /* 0x000001408d877836 */ /* 0x000fc40000000000 */
[----:B------:R-:W-:-:S03]  /*1f30*/  IMAD.HI.U32 R116, R3, R114, RZ ;  /* 0x0000007203747227 */ /* 0x000fc600078e00ff */
[----:B------:R-:W-:Y:S01]  /*1f40*/  IABS R118, R135 ;  /* 0x0000008700767213 */ /* 0x000fe20000000000 */
[----:B------:R-:W-:Y:S01]  /*1f50*/  IMAD R111, R124, R113, R111 ;  /* 0x000000717c6f7224 */ /* 0x000fe200078e026f */
[----:B------:R-:W-:Y:S01]  /*1f60*/  IABS R113, R250 ;  /* 0x000000fa00717213 */ /* 0x000fe20000000000 */
[----:B------:R-:W-:Y:S02]  /*1f70*/  VIADD R134, R141, 0x160 ;  /* 0x000001608d867836 */ /* 0x000fe40000000000 */
[----:B------:R-:W-:-:S03]  /*1f80*/  IMAD.HI.U32 R117, R3, R115, RZ ;  /* 0x0000007303757227 */ /* 0x000fc600078e00ff */
[----:B------:R-:W-:Y:S01]  /*1f90*/  IABS R119, R134 ;  /* 0x0000008600777213 */ /* 0x000fe20000000000 */
[----:B------:R-:W-:Y:S02]  /*1fa0*/  IMAD.MOV R116, RZ, RZ, -R116 ;  /* 0x000000ffff747224 */ /* 0x000fe400078e0a74 */
[C---:B------:R-:W-:Y:S02]  /*1fb0*/  VIADD R137, R141.reuse, 0x100 ;  /* 0x000001008d897836 */ /* 0x040fe40000000000 */
[----:B------:R-:W-:Y:S02]  /*1fc0*/  IMAD.MOV R117, RZ, RZ, -R117 ;  /* 0x000000ffff757224 */ /* 0x000fe400078e0a75 */
[----:B------:R-:W-:Y:S02]  /*1fd0*/  VIADD R136, R141, 0x120 ;  /* 0x000001208d887836 */ /* 0x000fe40000000000 */
[----:B------:R-:W-:Y:S01]  /*1fe0*/  IMAD R114, R124, R116, R114 ;  /* 0x000000747c727224 */ /* 0x000fe200078e0272 */
[----:B------:R-:W-:Y:S01]  /*1ff0*/  IABS R116, R137 ;  /* 0x0000008900747213 */ /* 0x000fe20000000000 */
[----:B------:R-:W-:-:S04]  /*2000*/  IMAD.HI.U32 R120, R3, R118, RZ ;  /* 0x0000007603787227 */ /* 0x000fc800078e00ff */
[----:B------:R-:W-:Y:S01]  /*2010*/  IMAD R115, R124, R117, R115 ;  /* 0x000000757c737224 */ /* 0x000fe200078e0273 */
[----:B------:R-:W-:Y:S01]  /*2020*/  IABS R117, R136 ;  /* 0x0000008800757213 */ /* 0x000fe20000000000 */
[----:B------:R-:W-:-:S04]  /*2030*/  IMAD.HI.U32 R121, R3, R119, RZ ;  /* 0x0000007703797227 */ /* 0x000fc800078e00ff */
[----:B------:R-:W-:Y:S02]  /*2040*/  IMAD.MOV R120, RZ, RZ, -R120 ;  /* 0x000000ffff787224 */ /* 0x000fe400078e0a78 */
[C---:B------:R-:W-:Y:S02]  /*2050*/  VIADD R131, R141.reuse, 0x1e0 ;  /* 0x000001e08d837836 */ /* 0x040fe40000000000 */
[----:B------:R-:W-:Y:S02]  /*2060*/  IMAD.MOV R121, RZ, RZ, -R121 ;  /* 0x000000ffff797224 */ /* 0x000fe400078e0a79 */
[C---:B------:R-:W-:Y:S02]  /*2070*/  VIADD R133, R141.reuse, 0x180 ;  /* 0x000001808d857836 */ /* 0x040fe40000000000 */
[C---:B------:R-:W-:Y:S02]  /*2080*/  VIADD R132, R141.reuse, 0x1a0 ;  /* 0x000001a08d847836 */ /* 0x040fe40000000000 */
[----:B------:R-:W-:-:S02]  /*2090*/  VIADD R129, R141, 0x1c0 ;  /* 0x000001c08d817836 */ /* 0x000fc40000000000 */
[C---:B------:R-:W-:Y:S01]  /*20a0*/  IMAD R118, R124.reuse, R120, R118 ;  /* 0x000000787c767224 */ /* 0x040fe200078e0276 */
[----:B------:R-:W-:Y:S01]  /*20b0*/  IABS R120, R131 ;  /* 0x0000008300787213 */ /* 0x000fe20000000000 */
[----:B------:R-:W-:Y:S01]  /*20c0*/  IMAD R119, R124, R121, R119 ;  /* 0x000000797c777224 */ /* 0x000fe200078e0277 */
[----:B------:R-:W-:Y:S02]  /*20d0*/  IABS R121, R133 ;  /* 0x0000008500797213 */ /* 0x000fe40000000000 */
[----:B------:R-:W-:Y:S02]  /*20e0*/  IABS R122, R132 ;  /* 0x00000084007a7213 */ /* 0x000fe40000000000 */
[----:B------:R-:W-:Y:S01]  /*20f0*/  IABS R123, R129 ;  /* 0x00000081007b7213 */ /* 0x000fe20000000000 */
[----:B------:R-:W-:-:S04]  /*2100*/  IMAD.HI.U32 R125, R3, R121, RZ ;  /* 0x00000079037d7227 */ /* 0x000fc800078e00ff */
[----:B------:R-:W-:-:S04]  /*2110*/  IMAD.HI.U32 R126, R3, R122, RZ ;  /* 0x0000007a037e7227 */ /* 0x000fc800078e00ff */
[C---:B--2---:R-:W-:Y:S02]  /*2120*/  VIADD R12, R245.reuse, 0x2b ;  /* 0x0000002bf50c7836 */ /* 0x044fe40000000000 */
[C---:B------:R-:W-:Y:S02]  /*2130*/  VIADD R9, R245.reuse, 0x2c ;  /* 0x0000002cf5097836 */ /* 0x040fe40000000000 */
[C---:B------:R-:W-:Y:S01]  /*2140*/  VIADD R11, R245.reuse, 0x2d ;  /* 0x0000002df50b7836 */ /* 0x040fe20000000000 */
[----:B------:R-:W-:Y:S01]  /*2150*/  IABS R243, R12 ;  /* 0x0000000c00f37213 */ /* 0x000fe20000000000 */
[----:B------:R1:W-:Y:S01]  /*2160*/  STL [R1+0x7504], R12 ;  /* 0x0075040c01007387 */ /* 0x0003e20000100800 */
[C---:B------:R-:W-:Y:S02]  /*2170*/  VIADD R10, R245.reuse, 0x2e ;  /* 0x0000002ef50a7836 */ /* 0x040fe40000000000 */
[----:B------:R-:W-:Y:S01]  /*2180*/  VIADD R8, R245, 0x2f ;  /* 0x0000002ff5087836 */ /* 0x000fe20000000000 */
[----:B------:R2:W-:Y:S01]  /*2190*/  STL [R1+0x7500], R9 ;  /* 0x0075000901007387 */ /* 0x0005e20000100800 */
[----:B------:R-:W-:Y:S01]  /*21a0*/  IMAD.HI.U32 R4, R0, R243, RZ ;  /* 0x000000f300047227 */ /* 0x000fe200078e00ff */
[----:B------:R-:W-:-:S02]  /*21b0*/  IABS R241, R11 ;  /* 0x0000000b00f17213 */ /* 0x000fc40000000000 */
[----:B------:R3:W-:Y:S01]  /*21c0*/  STL [R1+0x74fc], R11 ;  /* 0x0074fc0b01007387 */ /* 0x0007e20000100800 */
[C---:B------:R-:W-:Y:S01]  /*21d0*/  VIADD R13, R245.reuse, 0x30 ;  /* 0x00000030f50d7836 */ /* 0x040fe20000000000 */
[----:B------:R-:W-:Y:S01]  /*21e0*/  IABS R239, R8 ;  /* 0x0000000800ef7213 */ /* 0x000fe20000000000 */
[----:B------:R-:W-:Y:S01]  /*21f0*/  IMAD.MOV R4, RZ, RZ, -R4 ;  /* 0x000000ffff047224 */ /* 0x000fe200078e0a04 */
[----:B------:R4:W-:Y:S01]  /*2200*/  STL [R1+0x74f8], R10 ;  /* 0x0074f80a01007387 */ /* 0x0009e20000100800 */
[----:B-1----:R-:W-:Y:S01]  /*2210*/  VIADD R12, R245, 0x31 ;  /* 0x00000031f50c7836 */ /* 0x002fe20000000000 */
[----:B--2---:R-:W-:Y:S01]  /*2220*/  IABS R9, R9 ;  /* 0x0000000900097213 */ /* 0x004fe20000000000 */
[----:B------:R-:W-:Y:S01]  /*2230*/  IMAD R243, R2, R4, R243 ;  /* 0x0000000402f37224 */ /* 0x000fe200078e02f3 */
[----:B------:R1:W-:Y:S01]  /*2240*/  STL [R1+0x74f4], R8 ;  /* 0x0074f40801007387 */ /* 0x0003e20000100800 */
[----:B------:R-:W-:Y:S01]  /*2250*/  IMAD.HI.U32 R4, R0, R239, RZ ;  /* 0x000000ef00047227 */ /* 0x000fe200078e00ff */
[----:B---3--:R-:W-:-:S02]  /*2260*/  IABS R11, R10 ;  /* 0x0000000a000b7213 */ /* 0x008fc40000000000 */
[----:B------:R-:W-:Y:S01]  /*2270*/  STL [R1+0x74f0], R13 ;  /* 0x0074f00d01007387 */ /* 0x000fe20000100800 */
[----:B------:R-:W-:Y:S01]  /*2280*/  IMAD.HI.U32 R5, R0, R9, RZ ;  /* 0x0000000900057227 */ /* 0x000fe200078e00ff */
[----:B------:R-:W-:Y:S02]  /*2290*/  IABS R237, R12 ;  /* 0x0000000c00ed7213 */ /* 0x000fe40000000000 */
[----:B------:R-:W-:Y:S01]  /*22a0*/  STL [R1+0x74ec], R12 ;  /* 0x0074ec0c01007387 */ /* 0x000fe20000100800 */
[C---:B----4-:R-:W-:Y:S02]  /*22b0*/  VIADD R10, R245.reuse, 0x32 ;  /* 0x00000032f50a7836 */ /* 0x050fe40000000000 */
[----:B-1----:R-:W-:Y:S02]  /*22c0*/  VIADD R8, R245, 0x33 ;  /* 0x00000033f5087836 */ /* 0x002fe40000000000 */
[----:B------:R-:W-:Y:S01]  /*22d0*/  IMAD.MOV R5, RZ, RZ, -R5 ;  /* 0x000000ffff057224 */ /* 0x000fe200078e0a05 */
[----:B------:R-:W-:Y:S01]  /*22e0*/  STL [R1+0x74e8], R10 ;  /* 0x0074e80a01007387 */ /* 0x000fe20000100800 */
[----:B------:R-:W-:Y:S01]  /*22f0*/  IMAD.MOV R4, RZ, RZ, -R4 ;  /* 0x000000ffff047224 */ /* 0x000fe200078e0a04 */
[----:B------:R-:W-:Y:S01]  /*2300*/  IABS R235, R8 ;  /* 0x0000000800eb7213 */ /* 0x000fe20000000000 */
[----:B------:R-:W-:Y:S01]  /*2310*/  IMAD R242, R2, R5, R9 ;  /* 0x0000000502f27224 */ /* 0x000fe200078e0209 */
[----:B------:R1:W-:Y:S01]  /*2320*/  STL [R1+0x74e4], R8 ;  /* 0x0074e40801007387 */ /* 0x0003e20000100800 */
[----:B------:R-:W-:Y:S01]  /*2330*/  IABS R9, R13 ;  /* 0x0000000d00097213 */ /* 0x000fe20000000000 */
[----:B------:R-:W-:-:S04]  /*2340*/  IMAD.HI.U32 R5, R0, R237, RZ ;  /* 0x000000ed00057227 */ /* 0x000fc800078e00ff */
[----:B------:R-:W-:-:S04]  /*2350*/  IMAD.HI.U32 R7, R0, R11, RZ ;  /* 0x0000000b00077227 */ /* 0x000fc800078e00ff */
[----:B-1----:R-:W-:Y:S02]  /*2360*/  VIADD R8, R245, 0x34 ;  /* 0x00000034f5087836 */ /* 0x002fe40000000000 */
[----:B------:R-:W-:Y:S02]  /*2370*/  IMAD R239, R2, R4, R239 ;  /* 0x0000000402ef7224 */ /* 0x000fe400078e02ef */
[----:B------:R-:W-:Y:S01]  /*2380*/  IMAD.HI.U32 R4, R0, R9, RZ ;  /* 0x0000000900047227 */ /* 0x000fe200078e00ff */
[----:B------:R1:W-:Y:S03]  /*2390*/  STL [R1+0x74e0], R8 ;  /* 0x0074e00801007387 */ /* 0x0003e60000100800 */
[----:B------:R-:W-:Y:S02]  /*23a0*/  IMAD.MOV R5, RZ, RZ, -R5 ;  /* 0x000000ffff057224 */ /* 0x000fe400078e0a05 */
[----:B------:R-:W-:-:S02]  /*23b0*/  IMAD.MOV R7, RZ, RZ, -R7 ;  /* 0x000000ffff077224 */ /* 0x000fc400078e0a07 */
[----:B------:R-:W-:Y:S01]  /*23c0*/  IMAD.HI.U32 R6, R0, R241, RZ ;  /* 0x000000f100067227 */ /* 0x000fe200078e00ff */
[----:B-1----:R-:W-:-:S03]  /*23d0*/  IABS R8, R8 ;  /* 0x0000000800087213 */ /* 0x002fc60000000000 */
[----:B------:R-:W-:Y:S02]  /*23e0*/  IMAD.MOV R4, RZ, RZ, -R4 ;  /* 0x000000ffff047224 */ /* 0x000fe400078e0a04 */
[C---:B------:R-:W-:Y:S02]  /*23f0*/  IMAD R237, R2.reuse, R5, R237 ;  /* 0x0000000502ed7224 */ /* 0x040fe400078e02ed */
[----:B------:R-:W-:Y:S02]  /*2400*/  IMAD.MOV.U32 R5, RZ, RZ, R8 ;  /* 0x000000ffff057224 */ /* 0x000fe400078e0008 */
[C---:B------:R-:W-:Y:S01]  /*2410*/  IMAD R240, R2.reuse, R7, R11 ;  /* 0x0000000702f07224 */ /* 0x040fe200078e020b */
[----:B------:R-:W-:Y:S01]  /*2420*/  IABS R11, R10 ;  /* 0x0000000a000b7213 */ /* 0x000fe20000000000 */
[----:B------:R-:W-:Y:S02]  /*2430*/  IMAD.MOV R6, RZ, RZ, -R6 ;  /* 0x000000ffff067224 */ /* 0x000fe400078e0a06 */
[----:B------:R-:W-:-:S02]  /*2440*/  IMAD R238, R2, R4, R9 ;  /* 0x0000000402ee7224 */ /* 0x000fc400078e0209 */
[----:B------:R-:W-:Y:S02]  /*2450*/  VIADD R14, R245, 0x35 ;  /* 0x00000035f50e7836 */ /* 0x000fe40000000000 */
[----:B------:R-:W-:-:S03]  /*2460*/  IMAD.HI.U32 R4, R0, R5, RZ ;  /* 0x0000000500047227 */ /* 0x000fc600078e00ff */
[----:B------:R-:W-:Y:S01]  /*2470*/  IABS R233, R14 ;  /* 0x0000000e00e97213 */ /* 0x000fe20000000000 */
[----:B------:R-:W-:Y:S01]  /*2480*/  IMAD R241, R2, R6, R241 ;  /* 0x0000000602f17224 */ /* 0x000fe200078e02f1 */
[----:B------:R-:W-:Y:S01]  /*2490*/  STL [R1+0x74dc], R14 ;  /* 0x0074dc0e01007387 */ /* 0x000fe20000100800 */
[----:B------:R-:W-:Y:S02]  /*24a0*/  VIADD R13, R245, 0x36 ;  /* 0x00000036f50d7836 */ /* 0x000fe40000000000 */
[----:B------:R-:W-:-:S03]  /*24b0*/  IMAD.HI.U32 R6, R0, R11, RZ ;  /* 0x0000000b00067227 */ /* 0x000fc600078e00ff */
[----:B------:R-:W-:Y:S01]  /*24c0*/  IABS R9, R13 ;  /* 0x0000000d00097213 */ /* 0x000fe20000000000 */
[----:B------:R-:W-:Y:S01]  /*24d0*/  IMAD.MOV R4, RZ, RZ, -R4 ;  /* 0x000000ffff047224 */ /* 0x000fe200078e0a04 */
[----:B------:R1:W-:Y:S01]  /*24e0*/  STL [R1+0x74d8], R13 ;  /* 0x0074d80d01007387 */ /* 0x0003e20000100800 */
[C---:B------:R-:W-:Y:S02]  /*24f0*/  VIADD R12, R245.reuse, 0x37 ;  /* 0x00000037f50c7836 */ /* 0x040fe40000000000 */
[----:B------:R-:W-:Y:S02]  /*2500*/  IMAD.MOV R6, RZ, RZ, -R6 ;  /* 0x000000ffff067224 */ /* 0x000fe400078e0a06 */
[C---:B------:R-:W-:Y:S01]  /*2510*/  VIADD R10, R245.reuse, 0x38 ;  /* 0x00000038f50a7836 */ /* 0x040fe20000000000 */
[----:B------:R2:W-:Y:S01]  /*2520*/  STL [R1+0x74d4], R12 ;  /* 0x0074d40c01007387 */ /* 0x0005e20000100800 */
[----:B------:R-:W-:Y:S01]  /*2530*/  IMAD R234, R2, R4, R5 ;  /* 0x0000000402ea7224 */ /* 0x000fe200078e0205 */
[----:B------:R-:W-:Y:S01]  /*2540*/  IABS R231, R12 ;  /* 0x0000000c00e77213 */ /* 0x000fe20000000000 */
[----:B------:R-:W-:Y:S01]  /*2550*/  VIADD R8, R245, 0x39 ;  /* 0x00000039f5087836 */ /* 0x000fe20000000000 */
[----:B------:R3:W-:Y:S01]  /*2560*/  STL [R1+0x74d0], R10 ;  /* 0x0074d00a01007387 */ /* 0x0007e20000100800 */
[----:B------:R-:W-:-:S03]  /*2570*/  IMAD.HI.U32 R4, R0, R233, RZ ;  /* 0x000000e900047227 */ /* 0x000fc600078e00ff */
[----:B------:R-:W-:Y:S01]  /*2580*/  IABS R229, R8 ;  /* 0x0000000800e57213 */ /* 0x000fe20000000000 */
[----:B------:R-:W-:Y:S01]  /*2590*/  IMAD R236, R2, R6, R11 ;  /* 0x0000000602ec7224 */ /* 0x000fe200078e020b */
[----:B------:R-:W-:Y:S01]  /*25a0*/  IABS R11, R10 ;  /* 0x0000000a000b7213 */ /* 0x000fe20000000000 */
[----:B-1----:R-:W-:Y:S01]  /*25b0*/  VIADD R13, R245, 0x3a ;  /* 0x0000003af50d7836 */ /* 0x002fe20000000000 */
[----:B------:R1:W-:Y:S01]  /*25c0*/  STL [R1+0x74cc], R8 ;  /* 0x0074cc0801007387 */ /* 0x0003e20000100800 */
[----:B------:R-:W-:-:S03]  /*25d0*/  IMAD.HI.U32 R5, R0, R9, RZ ;  /* 0x0000000900057227 */ /* 0x000fc600078e00ff */
[----:B------:R-:W-:Y:S01]  /*25e0*/  STL [R1+0x74c8], R13 ;  /* 0x0074c80d01007387 */ /* 0x000fe20000100800 */
[----:B------:R-:W-:Y:S02]  /*25f0*/  IMAD.MOV R4, RZ, RZ, -R4 ;  /* 0x000000ffff047224 */ /* 0x000fe400078e0a04 */
[C---:B--2---:R-:W-:Y:S02]  /*2600*/  VIADD R12, R245.reuse, 0x3b ;  /* 0x0000003bf50c7836 */ /* 0x044fe40000000000 */
[C---:B---3--:R-:W-:Y:S02]  /*2610*/  VIADD R10, R245.reuse, 0x3c ;  /* 0x0000003cf50a7836 */ /* 0x048fe40000000000 */
[----:B-1----:R-:W-:Y:S01]  /*2620*/  VIADD R8, R245, 0x3d ;  /* 0x0000003df5087836 */ /* 0x002fe20000000000 */
[----:B------:R-:W-:Y:S01]  /*2630*/  STL [R1+0x74c4], R12 ;  /* 0x0074c40c01007387 */ /* 0x000fe20000100800 */
[----:B------:R-:W-:Y:S01]  /*2640*/  IMAD.HI.U32 R7, R0, R235, RZ ;  /* 0x000000eb00077227 */ /* 0x000fe200078e00ff */
[----:B------:R-:W-:-:S02]  /*2650*/  IABS R227, R12 ;  /* 0x0000000c00e37213 */ /* 0x000fc40000000000 */
[----:B------:R-:W-:Y:S01]  /*2660*/  STL [R1+0x74c0], R10 ;  /* 0x0074c00a01007387 */ /* 0x000fe20000100800 */
[----:B------:R-:W-:Y:S01]  /*2670*/  IMAD.MOV R5, RZ, RZ, -R5 ;  /* 0x000000ffff057224 */ /* 0x000fe200078e0a05 */
[----:B------:R-:W-:Y:S01]  /*2680*/  IABS R225, R8 ;  /* 0x0000000800e17213 */ /* 0x000fe20000000000 */
[----:B------:R-:W-:Y:S01]  /*2690*/  IMAD R233, R2, R4, R233 ;  /* 0x0000000402e97224 */ /* 0x000fe200078e02e9 */
[----:B------:R1:W-:Y:S01]  /*26a0*/  STL [R1+0x74bc], R8 ;  /* 0x0074bc0801007387 */ /* 0x0003e20000100800 */
[----:B------:R-:W-:-:S04]  /*26b0*/  IMAD.HI.U32 R4, R0, R229, RZ ;  /* 0x000000e500047227 */ /* 0x000fc800078e00ff */
[----:B------:R-:W-:Y:S02]  /*26c0*/  IMAD.MOV R7, RZ, RZ, -R7 ;  /* 0x000000ffff077224 */ /* 0x000fe400078e0a07 */
[----:B------:R-:W-:Y:S01]  /*26d0*/  IMAD R232, R2, R5, R9 ;  /* 0x0000000502e87224 */ /* 0x000fe200078e0209 */
[----:B------:R-:W-:Y:S01]  /*26e0*/  IABS R9, R13 ;  /* 0x0000000d00097213 */ /* 0x000fe20000000000 */
[----:B------:R-:W-:Y:S02]  /*26f0*/  IMAD.MOV R4, RZ, RZ, -R4 ;  /* 0x000000ffff047224 */ /* 0x000fe400078e0a04 */
[----:B-1----:R-:W-:Y:S02]  /*2700*/  VIADD R8, R245, 0x3e ;  /* 0x0000003ef5087836 */ /* 0x002fe40000000000 */
[----:B------:R-:W-:-:S03]  /*2710*/  IMAD.HI.U32 R5, R0, R227, RZ ;  /* 0x000000e300057227 */ /* 0x000fc600078e00ff */
[----:B------:R1:W-:Y:S01]  /*2720*/  STL [R1+0x74b8], R8 ;  /* 0x0074b80801007387 */ /* 0x0003e20000100800 */
[----:B------:R-:W-:Y:S02]  /*2730*/  IMAD R235, R2, R7, R235 ;  /* 0x0000000702eb7224 */ /* 0x000fe400078e02eb */
[----:B------:R-:W-:-:S04]  /*2740*/  IMAD.HI.U32 R7, R0, R11, RZ ;  /* 0x0000000b00077227 */ /* 0x000fc800078e00ff */
[----:B------:R-:W-:Y:S02]  /*2750*/  IMAD R229, R2, R4, R229 ;  /* 0x0000000402e57224 */ /* 0x000fe400078e02e5 */
[----:B------:R-:W-:Y:S01]  /*2760*/  IMAD.HI.U32 R4, R0, R9, RZ ;  /* 0x0000000900047227 */ /* 0x000fe200078e00ff */
[----:B-1----:R-:W-:-:S03]  /*2770*/  IABS R8, R8 ;  /* 0x0000000800087213 */ /* 0x002fc60000000000 */
[----:B------:R-:W-:Y:S02]  /*2780*/  IMAD.MOV R5, RZ, RZ, -R5 ;  /* 0x000000ffff057224 */ /* 0x000fe400078e0a05 */
[----:B------:R-:W-:Y:S02]  /*2790*/  IMAD.MOV R7, RZ, RZ, -R7 ;  /* 0x000000ffff077224 */ /* 0x000fe400078e0a07 */
[----:B------:R-:W-:-:S04]  /*27a0*/  IMAD.HI.U32 R6, R0, R231, RZ ;  /* 0x000000e700067227 */ /* 0x000fc800078e00ff */
        /* <DEDUP_REMOVED lines=282> */
[----:B------:R-:W-:Y:S01]  /*3950*/  IMAD.MOV R5, RZ, RZ, -R5 ;  /* 0x000000ffff057224 */ /* 0x000fe200078e0a05 */
[----:B------:R-:W-:Y:S01]  /*3960*/  IABS R177, R12 ;  /* 0x0000000c00b17213 */ /* 0x000fe20000000000 */
[----:B------:R-:W-:Y:S01]  /*3970*/  IMAD R183, R2, R4, R183 ;  /* 0x0000000402b77224 */ /* 0x000fe200078e02b7 */
[----:B------:R-:W-:Y:S01]  /*3980*/  STL [R1+0x73f8], R10 ;  /* 0x0073f80a01007387 */ /* 0x000fe20000100800 */
[----:B------:R-:W-:Y:S01]  /*3990*/  IMAD.HI.U32 R4, R0, R179, RZ ;  /* 0x000000b300047227 */ /* 0x000fe200078e00ff */
[----:B------:R-:W-:-:S02]  /*39a0*/  IABS R175, R8 ;  /* 0x0000000800af7213 */ /* 0x000fc40000000000 */
[----:B------:R1:W-:Y:S01]  /*39b0*/  STL [R1+0x73f4], R8 ;  /* 0x0073f40801007387 */ /* 0x0003e20000100800 */
[----:B------:R-:W-:Y:S01]  /*39c0*/  IMAD R182, R2, R5, R9 ;  /* 0x0000000502b67224 */ /* 0x000fe200078e0209 */
[----:B------:R-:W-:Y:S01]  /*39d0*/  IABS R9, R13 ;  /* 0x0000000d00097213 */ /* 0x000fe20000000000 */
[----:B------:R-:W-:Y:S02]  /*39e0*/  IMAD.MOV R4, RZ, RZ, -R4 ;  /* 0x000000ffff047224 */ /* 0x000fe400078e0a04 */
[----:B------:R-:W-:-:S04]  /*39f0*/  IMAD.HI.U32 R5, R0, R177, RZ ;  /* 0x000000b100057227 */ /* 0x000fc800078e00ff */
[----:B------:R-:W-:Y:S02]  /*3a00*/  IMAD R179, R2, R4, R179 ;  /* 0x0000000402b37224 */ /* 0x000fe400078e02b3 */
[----:B-1----:R-:W-:Y:S02]  /*3a10*/  VIADD R8, R245, 0x70 ;  /* 0x00000070f5087836 */ /* 0x002fe40000000000 */
[----:B------:R-:W-:-:S03]  /*3a20*/  IMAD.HI.U32 R7, R0, R185, RZ ;  /* 0x000000b900077227 */ /* 0x000fc600078e00ff */
[----:B------:R1:W-:Y:S01]  /*3a30*/  STL [R1+0x73f0], R8 ;  /* 0x0073f00801007387 */ /* 0x0003e20000100800 */
[----:B------:R-:W-:-:S04]  /*3a40*/  IMAD.HI.U32 R4, R0, R9, RZ ;  /* 0x0000000900047227 */ /* 0x000fc800078e00ff */
[----:B------:R-:W-:Y:S02]  /*3a50*/  IMAD.MOV R5, RZ, RZ, -R5 ;  /* 0x000000ffff057224 */ /* 0x000fe400078e0a05 */
[----:B------:R-:W-:Y:S02]  /*3a60*/  IMAD.MOV R7, RZ, RZ, -R7 ;  /* 0x000000ffff077224 */ /* 0x000fe400078e0a07 */
[----:B------:R-:W-:Y:S01]  /*3a70*/  IMAD.MOV R4, RZ, RZ, -R4 ;  /* 0x000000ffff047224 */ /* 0x000fe200078e0a04 */
[----:B-1----:R-:W-:Y:S01]  /*3a80*/  IABS R8, R8 ;  /* 0x0000000800087213 */ /* 0x002fe20000000000 */
[C---:B------:R-:W-:Y:S02]  /*3a90*/  IMAD R177, R2.reuse, R5, R177 ;  /* 0x0000000502b17224 */ /* 0x040fe400078e02b1 */
[----:B------:R-:W-:Y:S02]  /*3aa0*/  IMAD R185, R2, R7, R185 ;  /* 0x0000000702b97224 */ /* 0x000fe400078e02b9 */
[----:B------:R-:W-:-:S02]  /*3ab0*/  IMAD.MOV.U32 R5, RZ, RZ, R8 ;  /* 0x000000ffff057224 */ /* 0x000fc400078e0008 */
[----:B------:R-:W-:Y:S02]  /*3ac0*/  IMAD R178, R2, R4, R9 ;  /* 0x0000000402b27224 */ /* 0x000fe400078e0209 */
[----:B------:R-:W-:Y:S02]  /*3ad0*/  VIADD R14, R245, 0x71 ;  /* 0x00000071f50e7836 */ /* 0x000fe40000000000 */
[----:B------:R-:W-:-:S03]  /*3ae0*/  IMAD.HI.U32 R7, R0, R11, RZ ;  /* 0x0000000b00077227 */ /* 0x000fc600078e00ff */
[----:B------:R-:W-:Y:S01]  /*3af0*/  IABS R173, R14 ;  /* 0x0000000e00ad7213 */ /* 0x000fe20000000000 */
[C---:B------:R-:W-:Y:S01]  /*3b00*/  IMAD.HI.U32 R4, R0.reuse, R5, RZ ;  /* 0x0000000500047227 */ /* 0x040fe200078e00ff */
[----:B------:R-:W-:Y:S03]  /*3b10*/  STL [R1+0x73ec], R14 ;  /* 0x0073ec0e01007387 */ /* 0x000fe60000100800 */
[----:B------:R-:W-:Y:S02]  /*3b20*/  IMAD.MOV R7, RZ, RZ, -R7 ;  /* 0x000000ffff077224 */ /* 0x000fe400078e0a07 */
[----:B------:R-:W-:Y:S02]  /*3b30*/  IMAD.MOV R4, RZ, RZ, -R4 ;  /* 0x000000ffff047224 */ /* 0x000fe400078e0a04 */
[----:B------:R-:W-:Y:S02]  /*3b40*/  VIADD R12, R245, 0x73 ;  /* 0x00000073f50c7836 */ /* 0x000fe40000000000 */
[----:B------:R-:W-:-:S03]  /*3b50*/  IMAD.HI.U32 R6, R0, R181, RZ ;  /* 0x000000b500067227 */ /* 0x000fc600078e00ff */
[----:B------:R-:W-:Y:S01]  /*3b60*/  IABS R171, R12 ;  /* 0x0000000c00ab7213 */ /* 0x000fe20000000000 */
[C---:B------:R-:W-:Y:S01]  /*3b70*/  IMAD R180, R2.reuse, R7, R11 ;  /* 0x0000000702b47224 */ /* 0x040fe200078e020b */
[----:B------:R-:W-:Y:S01]  /*3b80*/  IABS R11, R10 ;  /* 0x0000000a000b7213 */ /* 0x000fe20000000000 */
[C---:B------:R-:W-:Y:S02]  /*3b90*/  VIADD R13, R245.reuse, 0x72 ;  /* 0x00000072f50d7836 */ /* 0x040fe40000000000 */
[----:B------:R-:W-:Y:S02]  /*3ba0*/  IMAD R174, R2, R4, R5 ;  /* 0x0000000402ae7224 */ /* 0x000fe400078e0205 */
[----:B------:R-:W-:Y:S01]  /*3bb0*/  VIADD R9, R245, 0x75 ;  /* 0x00000075f5097836 */ /* 0x000fe20000000000 */
[----:B------:R-:W-:Y:S01]  /*3bc0*/  STL [R1+0x73e8], R13 ;  /* 0x0073e80d01007387 */ /* 0x000fe20000100800 */
[----:B------:R-:W-:-:S03]  /*3bd0*/  IMAD.HI.U32 R4, R0, R173, RZ ;  /* 0x000000ad00047227 */ /* 0x000fc600078e00ff */
[----:B------:R-:W-:Y:S01]  /*3be0*/  IABS R169, R9 ;  /* 0x0000000900a97213 */ /* 0x000fe20000000000 */
[----:B------:R-:W-:Y:S01]  /*3bf0*/  VIADD R10, R245, 0x74 ;  /* 0x00000074f50a7836 */ /* 0x000fe20000000000 */
[----:B------:R-:W-:Y:S01]  /*3c00*/  STL [R1+0x73e4], R12 ;  /* 0x0073e40c01007387 */ /* 0x000fe20000100800 */
[----:B------:R-:W-:Y:S02]  /*3c10*/  IMAD.MOV R6, RZ, RZ, -R6 ;  /* 0x000000ffff067224 */ /* 0x000fe400078e0a06 */
[----:B------:R-:W-:Y:S01]  /*3c20*/  IMAD.MOV R4, RZ, RZ, -R4 ;  /* 0x000000ffff047224 */ /* 0x000fe200078e0a04 */
[----:B------:R-:W-:Y:S01]  /*3c30*/  STL [R1+0x73e0], R10 ;  /* 0x0073e00a01007387 */ /* 0x000fe20000100800 */
[----:B------:R-:W-:Y:S02]  /*3c40*/  IMAD R181, R2, R6, R181 ;  /* 0x0000000602b57224 */ /* 0x000fe400078e02b5 */
[C---:B------:R-:W-:Y:S01]  /*3c50*/  IMAD.HI.U32 R6, R0.reuse, R11, RZ ;  /* 0x0000000b00067227 */ /* 0x040fe200078e00ff */
[----:B------:R1:W-:Y:S03]  /*3c60*/  STL [R1+0x73dc], R9 ;  /* 0x0073dc0901007387 */ /* 0x0003e60000100800 */
[----:B------:R-:W-:-:S04]  /*3c70*/  IMAD.HI.U32 R8, R0, R171, RZ ;  /* 0x000000ab00087227 */ /* 0x000fc800078e00ff */
[----:B------:R-:W-:Y:S02]  /*3c80*/  IMAD R173, R2, R4, R173 ;  /* 0x0000000402ad7224 */ /* 0x000fe400078e02ad */
[----:B------:R-:W-:-:S04]  /*3c90*/  IMAD.HI.U32 R4, R0, R169, RZ ;  /* 0x000000a900047227 */ /* 0x000fc800078e00ff */
[----:B-1----:R-:W-:Y:S02]  /*3ca0*/  VIADD R9, R245, 0x79 ;  /* 0x00000079f5097836 */ /* 0x002fe40000000000 */
[----:B------:R-:W-:Y:S02]  /*3cb0*/  IMAD.MOV R6, RZ, RZ, -R6 ;  /* 0x000000ffff067224 */ /* 0x000fe400078e0a06 */
[----:B------:R-:W-:Y:S01]  /*3cc0*/  IMAD.MOV R8, RZ, RZ, -R8 ;  /* 0x000000ffff087224 */ /* 0x000fe200078e0a08 */
[----:B------:R-:W-:Y:S01]  /*3cd0*/  IABS R165, R9 ;  /* 0x0000000900a57213 */ /* 0x000fe20000000000 */
[----:B------:R-:W-:Y:S02]  /*3ce0*/  IMAD.MOV R4, RZ, RZ, -R4 ;  /* 0x000000ffff047224 */ /* 0x000fe400078e0a04 */
[C---:B------:R-:W-:Y:S01]  /*3cf0*/  IMAD R176, R2.reuse, R6, R11 ;  /* 0x0000000602b07224 */ /* 0x040fe200078e020b */
[----:B------:R-:W-:Y:S01]  /*3d00*/  IABS R6, R10 ;  /* 0x0000000a00067213 */ /* 0x000fe20000000000 */
[----:B------:R-:W-:-:S02]  /*3d10*/  IMAD R171, R2, R8, R171 ;  /* 0x0000000802ab7224 */ /* 0x000fc400078e02ab */
[C---:B------:R-:W-:Y:S02]  /*3d20*/  VIADD R12, R245.reuse, 0x76 ;  /* 0x00000076f50c7836 */ /* 0x040fe40000000000 */
[C---:B------:R-:W-:Y:S02]  /*3d30*/  VIADD R11, R245.reuse, 0x77 ;  /* 0x00000077f50b7836 */ /* 0x040fe40000000000 */
[----:B------:R-:W-:Y:S01]  /*3d40*/  IMAD R169, R2, R4, R169 ;  /* 0x0000000402a97224 */ /* 0x000fe200078e02a9 */
[----:B------:R-:W-:Y:S01]  /*3d50*/  STL [R1+0x73d8], R12 ;  /* 0x0073d80c01007387 */ /* 0x000fe20000100800 */
[C---:B------:R-:W-:Y:S01]  /*3d60*/  VIADD R8, R245.reuse, 0x7a ;  /* 0x0000007af5087836 */ /* 0x040fe20000000000 */
[----:B------:R-:W-:Y:S01]  /*3d70*/  IABS R167, R11 ;  /* 0x0000000b00a77213 */ /* 0x000fe20000000000 */
[----:B------:R-:W-:Y:S01]  /*3d80*/  VIADD R10, R245, 0x78 ;  /* 0x00000078f50a7836 */ /* 0x000fe20000000000 */
[----:B------:R1:W-:Y:S01]  /*3d90*/  STL [R1+0x73d4], R11 ;  /* 0x0073d40b01007387 */ /* 0x0003e20000100800 */
[----:B------:R-:W-:Y:S01]  /*3da0*/  IMAD.HI.U32 R4, R0, R165, RZ ;  /* 0x000000a500047227 */ /* 0x000fe200078e00ff */
[----:B------:R-:W-:-:S02]  /*3db0*/  IABS R164, R8 ;  /* 0x0000000800a47213 */ /* 0x000fc40000000000 */
[----:B------:R2:W-:Y:S01]  /*3dc0*/  STL [R1+0x73d0], R10 ;  /* 0x0073d00a01007387 */ /* 0x0005e20000100800 */
[----:B------:R-:W-:Y:S01]  /*3dd0*/  IMAD.MOV R4, RZ, RZ, -R4 ;  /* 0x000000ffff047224 */ /* 0x000fe200078e0a04 */
[----:B------:R-:W-:Y:S01]  /*3de0*/  IABS R166, R10 ;  /* 0x0000000a00a67213 */ /* 0x000fe20000000000 */
[----:B------:R-:W-:Y:S01]  /*3df0*/  IMAD.HI.U32 R7, R0, R175, RZ ;  /* 0x000000af00077227 */ /* 0x000fe200078e00ff */
[----:B------:R3:W-:Y:S01]  /*3e00*/  STL [R1+0x73cc], R9 ;  /* 0x0073cc0901007387 */ /* 0x0007e20000100800 */
[----:B------:R-:W-:Y:S02]  /*3e10*/  IABS R168, R12 ;  /* 0x0000000c00a87213 */ /* 0x000fe40000000000 */
[----:B------:R-:W-:Y:S01]  /*3e20*/  IMAD R165, R2, R4, R165 ;  /* 0x0000000402a57224 */ /* 0x000fe200078e02a5 */
[----:B------:R4:W-:Y:S01]  /*3e30*/  STL [R1+0x73c8], R8 ;  /* 0x0073c80801007387 */ /* 0x0009e20000100800 */
[C---:B-1----:R-:W-:Y:S02]  /*3e40*/  VIADD R11, R245.reuse, 0x7b ;  /* 0x0000007bf50b7836 */ /* 0x042fe40000000000 */
[----:B--2---:R-:W-:-:S02]  /*3e50*/  VIADD R10, R245, 0x7c ;  /* 0x0000007cf50a7836 */ /* 0x004fc40000000000 */
[----:B------:R-:W-:Y:S01]  /*3e60*/  IMAD.HI.U32 R4, R0, R164, RZ ;  /* 0x000000a400047227 */ /* 0x000fe200078e00ff */
[----:B------:R1:W-:Y:S01]  /*3e70*/  STL [R1+0x73c4], R11 ;  /* 0x0073c40b01007387 */ /* 0x0003e20000100800 */
[----:B------:R-:W-:Y:S02]  /*3e80*/  IABS R163, R11 ;  /* 0x0000000b00a37213 */ /* 0x000fe40000000000 */
[C---:B---3--:R-:W-:Y:S01]  /*3e90*/  VIADD R9, R245.reuse, 0x7d ;  /* 0x0000007df5097836 */ /* 0x048fe20000000000 */
[----:B------:R2:W-:Y:S01]  /*3ea0*/  STL [R1+0x73c0], R10 ;  /* 0x0073c00a01007387 */ /* 0x0005e20000100800 */
[C---:B----4-:R-:W-:Y:S01]  /*3eb0*/  VIADD R8, R245.reuse, 0x7e ;  /* 0x0000007ef5087836 */ /* 0x050fe20000000000 */
[----:B------:R-:W-:Y:S01]  /*3ec0*/  IABS R162, R10 ;  /* 0x0000000a00a27213 */ /* 0x000fe20000000000 */
[----:B------:R-:W-:Y:S01]  /*3ed0*/  IMAD.MOV R4, RZ, RZ, -R4 ;  /* 0x000000ffff047224 */ /* 0x000fe200078e0a04 */
[----:B------:R-:W-:Y:S01]  /*3ee0*/  STL [R1+0x73bc], R9 ;  /* 0x0073bc0901007387 */ /* 0x000fe20000100800 */
[----:B------:R-:W-:Y:S01]  /*3ef0*/  IABS R161, R9 ;  /* 0x0000000900a17213 */ /* 0x000fe20000000000 */
[----:B-1----:R-:W-:Y:S01]  /*3f00*/  VIADD R11, R245, 0x80 ;  /* 0x00000080f50b7836 */ /* 0x002fe20000000000 */
[----:B------:R-:W-:Y:S01]  /*3f10*/  IABS R160, R8 ;  /* 0x0000000800a07213 */ /* 0x000fe20000000000 */
[----:B------:R1:W-:Y:S01]  /*3f20*/  STL [R1+0x73b8], R8 ;  /* 0x0073b80801007387 */ /* 0x0003e20000100800 */
[----:B------:R-:W-:-:S02]  /*3f30*/  IMAD R164, R2, R4, R164 ;  /* 0x0000000402a47224 */ /* 0x000fc400078e02a4 */
[----:B--2---:R-:W-:Y:S01]  /*3f40*/  VIADD R10, R245, 0x81 ;  /* 0x00000081f50a7836 */ /* 0x004fe20000000000 */
[----:B------:R-:W-:Y:S01]  /*3f50*/  IABS R158, R11 ;  /* 0x0000000b009e7213 */ /* 0x000fe20000000000 */
[----:B------:R-:W-:-:S03]  /*3f60*/  IMAD.HI.U32 R4, R0, R160, RZ ;  /* 0x000000a000047227 */ /* 0x000fc600078e00ff */
[----:B------:R-:W-:Y:S01]  /*3f70*/  IABS R157, R10 ;  /* 0x0000000a009d7213 */ /* 0x000fe20000000000 */
[----:B------:R-:W-:Y:S02]  /*3f80*/  IMAD.MOV R4, RZ, RZ, -R4 ;  /* 0x000000ffff047224 */ /* 0x000fe400078e0a04 */
[C---:B-1----:R-:W-:Y:S02]  /*3f90*/  VIADD R8, R245.reuse, 0x7f ;  /* 0x0000007ff5087836 */ /* 0x042fe40000000000 */
[----:B------:R-:W-:Y:S02]  /*3fa0*/  IMAD R160, R2, R4, R160 ;  /* 0x0000000402a07224 */ /* 0x000fe400078e02a0 */
[----:B------:R-:W-:Y:S01]  /*3fb0*/  VIADD R9, R245, 0x82 ;  /* 0x00000082f5097836 */ /* 0x000fe20000000000 */
[----:B------:R-:W-:Y:S01]  /*3fc0*/  IABS R159, R8 ;  /* 0x00000008009f7213 */ /* 0x000fe20000000000 */
[----:B------:R1:W-:Y:S01]  /*3fd0*/  STL [R1+0x73b4], R8 ;  /* 0x0073b40801007387 */ /* 0x0003e20000100800 */
[----:B------:R-:W-:-:S02]  /*3fe0*/  IMAD.MOV R7, RZ, RZ, -R7 ;  /* 0x000000ffff077224 */ /* 0x000fc400078e0a07 */
[----:B------:R-:W-:Y:S01]  /*3ff0*/  IABS R156, R9 ;  /* 0x00000009009c7213 */ /* 0x000fe20000000000 */
[----:B------:R-:W-:Y:S01]  /*4000*/  IMAD.HI.U32 R4, R0, R159, RZ ;  /* 0x0000009f00047227 */ /* 0x000fe200078e00ff */
[----:B------:R2:W-:Y:S03]  /*4010*/  STL [R1+0x73b0], R11 ;  /* 0x0073b00b01007387 */ /* 0x0005e60000100800 */
[----:B------:R-:W-:Y:S01]  /*4020*/  IMAD.MOV R4, RZ, RZ, -R4 ;  /* 0x000000ffff047224 */ /* 0x000fe200078e0a04 */
[----:B------:R3:W-:Y:S01]  /*4030*/  STL [R1+0x73ac], R10 ;  /* 0x0073ac0a01007387 */ /* 0x0007e20000100800 */
[C---:B-1----:R-:W-:Y:S02]  /*4040*/  VIADD R8, R245.reuse, 0x83 ;  /* 0x00000083f5087836 */ /* 0x042fe40000000000 */
[C---:B------:R-:W-:Y:S01]  /*4050*/  IMAD R159, R2.reuse, R4, R159 ;  /* 0x00000004029f7224 */ /* 0x040fe200078e029f */
[----:B------:R-:W-:Y:S01]  /*4060*/  STL [R1+0x73a8], R9 ;  /* 0x0073a80901007387 */ /* 0x000fe20000100800 */
[----:B------:R-:W-:Y:S01]  /*4070*/  IMAD R175, R2, R7, R175 ;  /* 0x0000000702af7224 */ /* 0x000fe200078e02af */
[----:B------:R-:W-:Y:S01]  /*4080*/  IABS R155, R8 ;  /* 0x00000008009b7213 */ /* 0x000fe20000000000 */
[C---:B--2---:R-:W-:Y:S01]  /*4090*/  VIADD R11, R245.reuse, 0x85 ;  /* 0x00000085f50b7836 */ /* 0x044fe20000000000 */
[----:B------:R1:W-:Y:S01]  /*40a0*/  STL [R1+0x73a4], R8 ;  /* 0x0073a40801007387 */ /* 0x0003e20000100800 */
[----:B------:R-:W-:Y:S01]  /*40b0*/  IABS R7, R13 ;  /* 0x0000000d00077213 */ /* 0x000fe20000000000 */
[----:B---3--:R-:W-:-:S02]  /*40c0*/  VIADD R10, R245, 0x86 ;  /* 0x00000086f50a7836 */ /* 0x008fc40000000000 */
[----:B------:R-:W-:Y:S01]  /*40d0*/  IMAD.HI.U32 R4, R0, R155, RZ ;  /* 0x0000009b00047227 */ /* 0x000fe200078e00ff */
[----:B------:R-:W-:Y:S02]  /*40e0*/  IABS R153, R11 ;  /* 0x0000000b00997213 */ /* 0x000fe40000000000 */
[----:B------:R-:W-:Y:S01]  /*40f0*/  IABS R152, R10 ;  /* 0x0000000a00987213 */ /* 0x000fe20000000000 */
[----:B------:R-:W-:Y:S02]  /*4100*/  IMAD.MOV R4, RZ, RZ, -R4 ;  /* 0x000000ffff047224 */ /* 0x000fe400078e0a04 */
[C---:B-1----:R-:W-:Y:S02]  /*4110*/  VIADD R8, R245.reuse, 0x84 ;  /* 0x00000084f5087836 */ /* 0x042fe40000000000 */
[----:B------:R-:W-:Y:S02]  /*4120*/  IMAD R155, R2, R4, R155 ;  /* 0x00000004029b7224 */ /* 0x000fe400078e029b */
[----:B------:R-:W-:Y:S01]  /*4130*/  VIADD R9, R245, 0x87 ;  /* 0x00000087f5097836 */ /* 0x000fe20000000000 */
[----:B------:R-:W-:Y:S01]  /*4140*/  IABS R154, R8 ;  /* 0x00000008009a7213 */ /* 0x000fe20000000000 */
[----:B------:R1:W-:Y:S01]  /*4150*/  STL [R1+0x73a0], R8 ;  /* 0x0073a00801007387 */ /* 0x0003e20000100800 */
[----:B------:R-:W-:-:S02]  /*4160*/  IMAD.MOV.U32 R5, RZ, RZ, R6 ;  /* 0x000000ffff057224 */ /* 0x000fc400078e0006 */
[----:B------:R-:W-:Y:S01]  /*4170*/  IABS R151, R9 ;  /* 0x0000000900977213 */ /* 0x000fe20000000000 */
[----:B------:R-:W-:Y:S01]  /*4180*/  IMAD.HI.U32 R4, R0, R154, RZ ;  /* 0x0000009a00047227 */ /* 0x000fe200078e00ff */
[----:B------:R2:W-:Y:S03]  /*4190*/  STL [R1+0x739c], R11 ;  /* 0x00739c0b01007387 */ /* 0x0005e60000100800 */
[----:B------:R-:W-:Y:S01]  /*41a0*/  IMAD.MOV R4, RZ, RZ, -R4 ;  /* 0x000000ffff047224 */ /* 0x000fe200078e0a04 */
[----:B------:R3:W-:Y:S01]  /*41b0*/  STL [R1+0x7398], R10 ;  /* 0x0073980a01007387 */ /* 0x0007e20000100800 */
[----:B-1----:R-:W-:Y:S02]  /*41c0*/  VIADD R8, R245, 0x88 ;  /* 0x00000088f5087836 */ /* 0x002fe40000000000 */
[----:B------:R-:W-:Y:S01]  /*41d0*/  IMAD R154, R2, R4, R154 ;  /* 0x00000004029a7224 */ /* 0x000fe200078e029a */
[----:B------:R-:W-:Y:S01]  /*41e0*/  STL [R1+0x7394], R9 ;  /* 0x0073940901007387 */ /* 0x000fe20000100800 */
[----:B------:R-:W-:Y:S01]  /*41f0*/  IMAD.HI.U32 R6, R0, R7, RZ ;  /* 0x0000000700067227 */ /* 0x000fe200078e00ff */
[----:B------:R-:W-:-:S02]  /*4200*/  IABS R150, R8 ;  /* 0x0000000800967213 */ /* 0x000fc40000000000 */
[----:B------:R1:W-:Y:S01]  /*4210*/  STL [R1+0x7390], R8 ;  /* 0x0073900801007387 */ /* 0x0003e20000100800 */
[----:B--2---:R-:W-:Y:S02]  /*4220*/  VIADD R11, R245, 0x8a ;  /* 0x0000008af50b7836 */ /* 0x004fe40000000000 */
[----:B------:R-:W-:-:S03]  /*4230*/  IMAD.HI.U32 R4, R0, R150, RZ ;  /* 0x0000009600047227 */ /* 0x000fc600078e00ff */
[----:B------:R-:W-:Y:S01]  /*4240*/  IABS R148, R11 ;  /* 0x0000000b00947213 */ /* 0x000fe20000000000 */
[----:B------:R-:W-:Y:S02]  /*4250*/  IMAD.MOV R4, RZ, RZ, -R4 ;  /* 0x000000ffff047224 */ /* 0x000fe400078e0a04 */
[C---:B---3--:R-:W-:Y:S02]  /*4260*/  VIADD R10, R245.reuse, 0x8b ;  /* 0x0000008bf50a7836 */ /* 0x048fe40000000000 */
[C---:B-1----:R-:W-:Y:S02]  /*4270*/  VIADD R8, R245.reuse, 0x89 ;  /* 0x00000089f5087836 */ /* 0x042fe40000000000 */
[----:B------:R-:W-:Y:S01]  /*4280*/  IMAD R150, R2, R4, R150 ;  /* 0x0000000402967224 */ /* 0x000fe200078e0296 */
[----:B------:R-:W-:Y:S01]  /*4290*/  IABS R147, R10 ;  /* 0x0000000a00937213 */ /* 0x000fe20000000000 */
        /* <DEDUP_REMOVED lines=8> */
[----:B------:R-:W-:Y:S01]  /*4320*/  STL [R1+0x7384], R10 ;  /* 0x0073840a01007387 */ /* 0x000fe20000100800 */
[C---:B-1----:R-:W-:Y:S02]  /*4330*/  VIADD R8, R245.reuse, 0x8d ;  /* 0x0000008df5087836 */ /* 0x042fe40000000000 */
[C---:B------:R-:W-:Y:S01]  /*4340*/  IMAD R149, R2.reuse, R4, R149 ;  /* 0x0000000402957224 */ /* 0x040fe200078e0295 */
[----:B------:R-:W-:Y:S01]  /*4350*/  STL [R1+0x7380], R9 ;  /* 0x0073800901007387 */ /* 0x000fe20000100800 */
[----:B------:R-:W-:Y:S01]  /*4360*/  IMAD R172, R2, R6, R7 ;  /* 0x0000000602ac7224 */ /* 0x000fe200078e0207 */
[----:B------:R-:W-:Y:S01]  /*4370*/  IABS R145, R8 ;  /* 0x0000000800917213 */ /* 0x000fe20000000000 */
[----:B--2---:R-:W-:Y:S01]  /*4380*/  VIADD R11, R245, 0x8f ;  /* 0x0000008ff50b7836 */ /* 0x004fe20000000000 */
[----:B------:R1:W-:Y:S01]  /*4390*/  STL [R1+0x737c], R8 ;  /* 0x00737c0801007387 */ /* 0x0003e20000100800 */
[----:B------:R-:W-:-:S03]  /*43a0*/  IMAD.HI.U32 R7, R0, R168, RZ ;  /* 0x000000a800077227 */ /* 0x000fc600078e00ff */
[----:B------:R-:W-:Y:S01]  /*43b0*/  IABS R107, R11 ;  /* 0x0000000b006b7213 */ /* 0x000fe20000000000 */
[----:B------:R-:W-:-:S04]  /*43c0*/  IMAD.HI.U32 R4, R0, R145, RZ ;  /* 0x0000009100047227 */ /* 0x000fc800078e00ff */
[----:B------:R-:W-:Y:S02]  /*43d0*/  IMAD.MOV R4, RZ, RZ, -R4 ;  /* 0x000000ffff047224 */ /* 0x000fe400078e0a04 */
[C---:B-1----:R-:W-:Y:S02]  /*43e0*/  VIADD R8, R245.reuse, 0x8e ;  /* 0x0000008ef5087836 */ /* 0x042fe40000000000 */
[----:B------:R-:W-:Y:S02]  /*43f0*/  IMAD R145, R2, R4, R145 ;  /* 0x0000000402917224 */ /* 0x000fe400078e0291 */
[C---:B------:R-:W-:Y:S01]  /*4400*/  VIADD R10, R245.reuse, 0x90 ;  /* 0x00000090f50a7836 */ /* 0x040fe20000000000 */
[----:B------:R-:W-:Y:S01]  /*4410*/  IABS R144, R8 ;  /* 0x0000000800907213 */ /* 0x000fe20000000000 */
[----:B------:R1:W-:Y:S01]  /*4420*/  STL [R1+0x7378], R8 ;  /* 0x0073780801007387 */ /* 0x0003e20000100800 */
[----:B------:R-:W-:Y:S02]  /*4430*/  VIADD R9, R245, 0x91 ;  /* 0x00000091f5097836 */ /* 0x000fe40000000000 */
[----:B------:R-:W-:Y:S01]  /*4440*/  IABS R106, R10 ;  /* 0x0000000a006a7213 */ /* 0x000fe20000000000 */
[----:B------:R-:W-:Y:S01]  /*4450*/  IMAD.HI.U32 R4, R0, R144, RZ ;  /* 0x0000009000047227 */ /* 0x000fe200078e00ff */
[----:B------:R2:W-:Y:S01]  /*4460*/  STL [R1+0x7374], R11 ;  /* 0x0073740b01007387 */ /* 0x0005e20000100800 */
[----:B------:R-:W-:-:S02]  /*4470*/  IABS R105, R9 ;  /* 0x0000000900697213 */ /* 0x000fc40000000000 */
[----:B------:R-:W-:Y:S01]  /*4480*/  IMAD.MOV R4, RZ, RZ, -R4 ;  /* 0x000000ffff047224 */ /* 0x000fe200078e0a04 */
[----:B------:R3:W-:Y:S01]  /*4490*/  STL [R1+0x7370], R10 ;  /* 0x0073700a01007387 */ /* 0x0007e20000100800 */
[C---:B-1----:R-:W-:Y:S02]  /*44a0*/  VIADD R8, R245.reuse, 0x92 ;  /* 0x00000092f5087836 */ /* 0x042fe40000000000 */
[C---:B------:R-:W-:Y:S01]  /*44b0*/  IMAD R144, R2.reuse, R4, R144 ;  /* 0x0000000402907224 */ /* 0x040fe200078e0290 */
[----:B------:R-:W-:Y:S01]  /*44c0*/  STL [R1+0x736c], R9 ;  /* 0x00736c0901007387 */ /* 0x000fe20000100800 */
[----:B------:R-:W-:Y:S01]  /*44d0*/  IMAD.MOV R7, RZ, RZ, -R7 ;  /* 0x000000ffff077224 */ /* 0x000fe200078e0a07 */
[----:B------:R-:W-:Y:S01]  /*44e0*/  IABS R104, R8 ;  /* 0x0000000800687213 */ /* 0x000fe20000000000 */
[----:B--2---:R-:W-:Y:S01]  /*44f0*/  VIADD R11, R245, 0x94 ;  /* 0x00000094f50b7836 */ /* 0x004fe20000000000 */
[----:B------:R1:W-:Y:S01]  /*4500*/  STL [R1+0x7368], R8 ;  /* 0x0073680801007387 */ /* 0x0003e20000100800 */
[----:B------:R-:W-:-:S02]  /*4510*/  IMAD R168, R2, R7, R168 ;  /* 0x0000000702a87224 */ /* 0x000fc400078e02a8 */
[----:B------:R-:W-:Y:S01]  /*4520*/  IMAD.HI.U32 R4, R0, R104, RZ ;  /* 0x0000006800047227 */ /* 0x000fe200078e00ff */
[----:B------:R-:W-:-:S03]  /*4530*/  IABS R102, R11 ;  /* 0x0000000b00667213 */ /* 0x000fc60000000000 */
        /* <DEDUP_REMOVED lines=8> */
[----:B------:R-:W-:-:S02]  /*45c0*/  IMAD.HI.U32 R7, R0, R163, RZ ;  /* 0x000000a300077227 */ /* 0x000fc400078e00ff */
[----:B------:R-:W-:Y:S01]  /*45d0*/  IABS R100, R9 ;  /* 0x0000000900647213 */ /* 0x000fe20000000000 */
[----:B------:R2:W-:Y:S01]  /*45e0*/  STL [R1+0x7360], R11 ;  /* 0x0073600b01007387 */ /* 0x0005e20000100800 */
[----:B------:R-:W-:-:S03]  /*45f0*/  IMAD.HI.U32 R4, R0, R103, RZ ;  /* 0x0000006700047227 */ /* 0x000fc600078e00ff */
[----:B------:R3:W-:Y:S01]  /*4600*/  STL [R1+0x735c], R10 ;  /* 0x00735c0a01007387 */ /* 0x0007e20000100800 */
[----:B------:R-:W-:Y:S02]  /*4610*/  IMAD.MOV R4, RZ, RZ, -R4 ;  /* 0x000000ffff047224 */ /* 0x000fe400078e0a04 */
[C---:B-1----:R-:W-:Y:S01]  /*4620*/  VIADD R8, R245.reuse, 0x97 ;  /* 0x00000097f5087836 */ /* 0x042fe20000000000 */
[----:B------:R-:W-:Y:S01]  /*4630*/  STL [R1+0x7358], R9 ;  /* 0x0073580901007387 */ /* 0x000fe20000100800 */
[----:B------:R-:W-:Y:S02]  /*4640*/  IMAD R103, R2, R4, R103 ;  /* 0x0000000402677224 */ /* 0x000fe400078e0267 */
[C---:B--2---:R-:W-:Y:S01]  /*4650*/  VIADD R11, R245.reuse, 0x99 ;  /* 0x00000099f50b7836 */ /* 0x044fe20000000000 */
[----:B------:R-:W-:Y:S01]  /*4660*/  IABS R99, R8 ;  /* 0x0000000800637213 */ /* 0x000fe20000000000 */
[----:B------:R1:W-:Y:S01]  /*4670*/  STL [R1+0x7354], R8 ;  /* 0x0073540801007387 */ /* 0x0003e20000100800 */
[----:B---3--:R-:W-:-:S02]  /*4680*/  VIADD R10, R245, 0x9a ;  /* 0x0000009af50a7836 */ /* 0x008fc40000000000 */
[----:B------:R-:W-:Y:S01]  /*4690*/  IABS R97, R11 ;  /* 0x0000000b00617213 */ /* 0x000fe20000000000 */
[----:B------:R-:W-:Y:S02]  /*46a0*/  IMAD.HI.U32 R4, R0, R99, RZ ;  /* 0x0000006300047227 */ /* 0x000fe400078e00ff */
[----:B------:R-:W-:Y:S02]  /*46b0*/  IABS R96, R10 ;  /* 0x0000000a00607213 */ /* 0x000fe40000000000 */
        /* <DEDUP_REMOVED lines=123> */
[----:B------:R-:W-:Y:S01]  /*4e70*/  STL [R1+0x72e4], R11 ;  /* 0x0072e40b01007387 */ /* 0x000fe20000100800 */
[----:B------:R-:W-:-:S03]  /*4e80*/  IMAD.HI.U32 R4, R0, R73, RZ ;  /* 0x0000004900047227 */ /* 0x000fc600078e00ff */
[----:B------:R-:W-:Y:S01]  /*4e90*/  STL [R1+0x72e0], R10 ;  /* 0x0072e00a01007387 */ /* 0x000fe20000100800 */
[----:B------:R-:W-:Y:S02]  /*4ea0*/  IMAD.MOV R4, RZ, RZ, -R4 ;  /* 0x000000ffff047224 */ /* 0x000fe400078e0a04 */
[----:B-1----:R-:W-:Y:S01]  /*4eb0*/  VIADD R8, R245, 0xb5 ;  /* 0x000000b5f5087836 */ /* 0x002fe20000000000 */
[----:B------:R-:W-:Y:S01]  /*4ec0*/  STL [R1+0x72dc], R9 ;  /* 0x0072dc0901007387 */ /* 0x000fe20000100800 */
[C---:B------:R-:W-:Y:S02]  /*4ed0*/  IMAD R73, R2.reuse, R4, R73 ;  /* 0x0000000402497224 */ /* 0x040fe400078e0249 */
[----:B------:R-:W-:Y:S01]  /*4ee0*/  IMAD R170, R2, R170, R5 ;  /* 0x000000aa02aa7224 */ /* 0x000fe200078e0205 */
[----:B------:R-:W-:Y:S01]  /*4ef0*/  IABS R69, R8 ;  /* 0x0000000800457213 */ /* 0x000fe20000000000 */
[----:B------:R1:W-:Y:S01]  /*4f00*/  STL [R1+0x72d8], R8 ;  /* 0x0072d80801007387 */ /* 0x0003e20000100800 */
[----:B------:R-:W-:-:S04]  /*4f10*/  IMAD.HI.U32 R5, R0, R166, RZ ;  /* 0x000000a600057227 */ /* 0x000fc800078e00ff */
[----:B------:R-:W-:-:S04]  /*4f20*/  IMAD.HI.U32 R4, R0, R69, RZ ;  /* 0x0000004500047227 */ /* 0x000fc800078e00ff */
[----:B------:R-:W-:Y:S02]  /*4f30*/  IMAD.MOV R7, RZ, RZ, -R7 ;  /* 0x000000ffff077224 */ /* 0x000fe400078e0a07 */
[----:B-1----:R-:W-:Y:S02]  /*4f40*/  VIADD R8, R245, 0xb6 ;  /* 0x000000b6f5087836 */ /* 0x002fe40000000000 */
[----:B------:R-:W-:Y:S02]  /*4f50*/  IMAD.MOV R4, RZ, RZ, -R4 ;  /* 0x000000ffff047224 */ /* 0x000fe400078e0a04 */
[----:B------:R-:W-:Y:S01]  /*4f60*/  IMAD.MOV R5, RZ, RZ, -R5 ;  /* 0x000000ffff057224 */ /* 0x000fe200078e0a05 */
[----:B------:R-:W-:Y:S01]  /*4f70*/  IABS R68, R8 ;  /* 0x0000000800447213 */ /* 0x000fe20000000000 */
[----:B------:R-:W-:Y:S01]  /*4f80*/  IMAD R148, R2, R7, R148 ;  /* 0x0000000702947224 */ /* 0x000fe200078e0294 */
[----:B------:R1:W-:Y:S01]  /*4f90*/  STL [R1+0x72d4], R8 ;  /* 0x0072d40801007387 */ /* 0x0003e20000100800 */
[----:B------:R-:W-:-:S04]  /*4fa0*/  IMAD.HI.U32 R7, R0, R107, RZ ;  /* 0x0000006b00077227 */ /* 0x000fc800078e00ff */
[C---:B------:R-:W-:Y:S02]  /*4fb0*/  IMAD R69, R2.reuse, R4, R69 ;  /* 0x0000000402457224 */ /* 0x040fe400078e0245 */
[C---:B------:R-:W-:Y:S02]  /*4fc0*/  VIADD R11, R245.reuse, 0xb7 ;  /* 0x000000b7f50b7836 */ /* 0x040fe40000000000 */
[----:B------:R-:W-:Y:S02]  /*4fd0*/  IMAD R166, R2, R5, R166 ;  /* 0x0000000502a67224 */ /* 0x000fe400078e02a6 */
[C---:B-1----:R-:W-:Y:S01]  /*4fe0*/  VIADD R8, R245.reuse, 0xba ;  /* 0x000000baf5087836 */ /* 0x042fe20000000000 */
[----:B------:R-:W-:Y:S01]  /*4ff0*/  STL [R1+0x72d0], R11 ;  /* 0x0072d00b01007387 */ /* 0x000fe20000100800 */
[----:B------:R-:W-:Y:S01]  /*5000*/  VIADD R10, R245, 0xb8 ;  /* 0x000000b8f50a7836 */ /* 0x000fe20000000000 */
[----:B------:R-:W-:Y:S01]  /*5010*/  IABS R67, R11 ;  /* 0x0000000b00437213 */ /* 0x000fe20000000000 */
[----:B------:R-:W-:Y:S01]  /*5020*/  IMAD.HI.U32 R4, R0, R68, RZ ;  /* 0x0000004400047227 */ /* 0x000fe200078e00ff */
[----:B------:R-:W-:-:S02]  /*5030*/  IABS R64, R8 ;  /* 0x0000000800407213 */ /* 0x000fc40000000000 */
[----:B------:R-:W-:Y:S01]  /*5040*/  STL [R1+0x72cc], R10 ;  /* 0x0072cc0a01007387 */ /* 0x000fe20000100800 */
[----:B------:R-:W-:Y:S01]  /*5050*/  IMAD.HI.U32 R6, R0, R167, RZ ;  /* 0x000000a700067227 */ /* 0x000fe200078e00ff */
[----:B------:R-:W-:-:S03]  /*5060*/  IABS R66, R10 ;  /* 0x0000000a00427213 */ /* 0x000fc60000000000 */
[----:B------:R-:W-:-:S04]  /*5070*/  IMAD.HI.U32 R5, R0, R161, RZ ;  /* 0x000000a100057227 */ /* 0x000fc800078e00ff */
[----:B------:R-:W-:Y:S02]  /*5080*/  VIADD R9, R245, 0xb9 ;  /* 0x000000b9f5097836 */ /* 0x000fe40000000000 */
[----:B------:R-:W-:Y:S02]  /*5090*/  IMAD.MOV R7, RZ, RZ, -R7 ;  /* 0x000000ffff077224 */ /* 0x000fe400078e0a07 */
[----:B------:R-:W-:Y:S01]  /*50a0*/  IMAD.MOV R4, RZ, RZ, -R4 ;  /* 0x000000ffff047224 */ /* 0x000fe200078e0a04 */
[----:B------:R-:W-:Y:S01]  /*50b0*/  STL [R1+0x72c8], R9 ;  /* 0x0072c80901007387 */ /* 0x000fe20000100800 */
[----:B------:R-:W-:Y:S01]  /*50c0*/  IMAD.MOV R6, RZ, RZ, -R6 ;  /* 0x000000ffff067224 */ /* 0x000fe200078e0a06 */
[----:B------:R-:W-:Y:S01]  /*50d0*/  IABS R65, R9 ;  /* 0x0000000900417213 */ /* 0x000fe20000000000 */
[----:B------:R-:W-:Y:S01]  /*50e0*/  IMAD.MOV R5, RZ, RZ, -R5 ;  /* 0x000000ffff057224 */ /* 0x000fe200078e0a05 */
[----:B------:R1:W-:Y:S01]  /*50f0*/  STL [R1+0x72c4], R8 ;  /* 0x0072c40801007387 */ /* 0x0003e20000100800 */
[----:B------:R-:W-:-:S02]  /*5100*/  IMAD R107, R2, R7, R107 ;  /* 0x00000007026b7224 */ /* 0x000fc400078e026b */
[----:B------:R-:W-:-:S04]  /*5110*/  IMAD.HI.U32 R7, R0, R102, RZ ;  /* 0x0000006600077227 */ /* 0x000fc800078e00ff */
[C---:B------:R-:W-:Y:S02]  /*5120*/  IMAD R68, R2.reuse, R4, R68 ;  /* 0x0000000402447224 */ /* 0x040fe400078e0244 */
[C---:B------:R-:W-:Y:S02]  /*5130*/  IMAD R167, R2.reuse, R6, R167 ;  /* 0x0000000602a77224 */ /* 0x040fe400078e02a7 */
[----:B-1----:R-:W-:Y:S02]  /*5140*/  VIADD R8, R245, 0xbb ;  /* 0x000000bbf5087836 */ /* 0x002fe40000000000 */
[----:B------:R-:W-:Y:S02]  /*5150*/  IMAD R161, R2, R5, R161 ;  /* 0x0000000502a17224 */ /* 0x000fe400078e02a1 */
[C---:B------:R-:W-:Y:S01]  /*5160*/  IMAD.HI.U32 R4, R0.reuse, R64, RZ ;  /* 0x0000004000047227 */ /* 0x040fe200078e00ff */
[----:B------:R-:W-:Y:S01]  /*5170*/  IABS R63, R8 ;  /* 0x00000008003f7213 */ /* 0x000fe20000000000 */
[----:B------:R1:W-:Y:S02]  /*5180*/  STL [R1+0x72c0], R8 ;  /* 0x0072c00801007387 */ /* 0x0003e40000100800 */
[----:B------:R-:W-:-:S04]  /*5190*/  IMAD.HI.U32 R6, R0, R162, RZ ;  /* 0x000000a200067227 */ /* 0x000fc800078e00ff */
[----:B------:R-:W-:-:S04]  /*51a0*/  IMAD.HI.U32 R5, R0, R156, RZ ;  /* 0x0000009c00057227 */ /* 0x000fc800078e00ff */
[----:B------:R-:W-:Y:S02]  /*51b0*/  IMAD.MOV R7, RZ, RZ, -R7 ;  /* 0x000000ffff077224 */ /* 0x000fe400078e0a07 */
[----:B------:R-:W-:Y:S02]  /*51c0*/  IMAD.MOV R4, RZ, RZ, -R4 ;  /* 0x000000ffff047224 */ /* 0x000fe400078e0a04 */
[----:B------:R-:W-:Y:S02]  /*51d0*/  IMAD.MOV R6, RZ, RZ, -R6 ;  /* 0x000000ffff067224 */ /* 0x000fe400078e0a06 */
[----:B------:R-:W-:Y:S02]  /*51e0*/  IMAD.MOV R5, RZ, RZ, -R5 ;  /* 0x000000ffff057224 */ /* 0x000fe400078e0a05 */
[----:B------:R-:W-:Y:S02]  /*51f0*/  IMAD R102, R2, R7, R102 ;  /* 0x0000000702667224 */ /* 0x000fe400078e0266 */
[----:B------:R-:W-:-:S04]  /*5200*/  IMAD.HI.U32 R7, R0, R97, RZ ;  /* 0x0000006100077227 */ /* 0x000fc800078e00ff */
[C---:B------:R-:W-:Y:S02]  /*5210*/  IMAD R64, R2.reuse, R4, R64 ;  /* 0x0000000402407224 */ /* 0x040fe400078e0240 */
[C---:B------:R-:W-:Y:S02]  /*5220*/  VIADD R11, R245.reuse, 0xbc ;  /* 0x000000bcf50b7836 */ /* 0x040fe40000000000 */
[C---:B-1----:R-:W-:Y:S02]  /*5230*/  VIADD R8, R245.reuse, 0xbf ;  /* 0x000000bff5087836 */ /* 0x042fe40000000000 */
[C---:B------:R-:W-:Y:S01]  /*5240*/  IMAD R162, R2.reuse, R6, R162 ;  /* 0x0000000602a27224 */ /* 0x040fe200078e02a2 */
[----:B------:R-:W-:Y:S01]  /*5250*/  STL [R1+0x72bc], R11 ;  /* 0x0072bc0b01007387 */ /* 0x000fe20000100800 */
[----:B------:R-:W-:Y:S01]  /*5260*/  IMAD R156, R2, R5, R156 ;  /* 0x00000005029c7224 */ /* 0x000fe200078e029c */
[----:B------:R-:W-:Y:S01]  /*5270*/  IABS R59, R8 ;  /* 0x00000008003b7213 */ /* 0x000fe20000000000 */
[----:B------:R-:W-:Y:S01]  /*5280*/  VIADD R10, R245, 0xbd ;  /* 0x000000bdf50a7836 */ /* 0x000fe20000000000 */
[----:B------:R-:W-:Y:S01]  /*5290*/  IABS R62, R11 ;  /* 0x0000000b003e7213 */ /* 0x000fe20000000000 */
[----:B------:R-:W-:-:S03]  /*52a0*/  IMAD.HI.U32 R4, R0, R63, RZ ;  /* 0x0000003f00047227 */ /* 0x000fc600078e00ff */
        /* <DEDUP_REMOVED lines=225> */
[----:B-1----:R-:W-:Y:S02]  /*60c0*/  VIADD R8, R245, 0xdc ;  /* 0x000000dcf5087836 */ /* 0x002fe40000000000 */
[C---:B------:R-:W-:Y:S02]  /*60d0*/  IMAD R66, R2.reuse, R6, R66 ;  /* 0x0000000602427224 */ /* 0x040fe400078e0242 */
[----:B------:R-:W-:Y:S01]  /*60e0*/  IMAD R60, R2, R5, R60 ;  /* 0x00000005023c7224 */ /* 0x000fe200078e023c */
[----:B------:R-:W-:Y:S01]  /*60f0*/  IABS R30, R8 ;  /* 0x00000008001e7213 */ /* 0x000fe20000000000 */
[----:B------:R-:W-:-:S04]  /*6100*/  IMAD.HI.U32 R4, R0, R33, RZ ;  /* 0x0000002100047227 */ /* 0x000fc800078e00ff */
[----:B------:R-:W-:-:S04]  /*6110*/  IMAD.HI.U32 R6, R0, R61, RZ ;  /* 0x0000003d00067227 */ /* 0x000fc800078e00ff */
[----:B------:R-:W-:-:S04]  /*6120*/  IMAD.HI.U32 R5, R0, R55, RZ ;  /* 0x0000003700057227 */ /* 0x000fc800078e00ff */
[----:B------:R-:W-:Y:S02]  /*6130*/  IMAD.MOV R7, RZ, RZ, -R7 ;  /* 0x000000ffff077224 */ /* 0x000fe400078e0a07 */
[----:B------:R-:W-:Y:S02]  /*6140*/  IMAD.MOV R4, RZ, RZ, -R4 ;  /* 0x000000ffff047224 */ /* 0x000fe400078e0a04 */
[----:B------:R-:W-:Y:S02]  /*6150*/  IMAD.MOV R6, RZ, RZ, -R6 ;  /* 0x000000ffff067224 */ /* 0x000fe400078e0a06 */
[----:B------:R-:W-:Y:S02]  /*6160*/  IMAD.MOV R5, RZ, RZ, -R5 ;  /* 0x000000ffff057224 */ /* 0x000fe400078e0a05 */
[----:B------:R-:W-:Y:S02]  /*6170*/  IMAD R37, R2, R7, R37 ;  /* 0x0000000702257224 */ /* 0x000fe400078e0225 */
[----:B------:R-:W-:-:S02]  /*6180*/  VIADD R10, R245, 0xda ;  /* 0x000000daf50a7836 */ /* 0x000fc40000000000 */
[C---:B------:R-:W-:Y:S02]  /*6190*/  IMAD R33, R2.reuse, R4, R33 ;  /* 0x0000000402217224 */ /* 0x040fe400078e0221 */
[C---:B------:R-:W-:Y:S01]  /*61a0*/  VIADD R7, R245.reuse, 0xdd ;  /* 0x000000ddf5077836 */ /* 0x040fe20000000000 */
[----:B------:R-:W-:Y:S01]  /*61b0*/  STL [R1+0x7244], R10 ;  /* 0x0072440a01007387 */ /* 0x000fe20000100800 */
[C---:B------:R-:W-:Y:S01]  /*61c0*/  IMAD R61, R2.reuse, R6, R61 ;  /* 0x00000006023d7224 */ /* 0x040fe200078e023d */
[----:B------:R-:W-:Y:S01]  /*61d0*/  IABS R32, R10 ;  /* 0x0000000a00207213 */ /* 0x000fe20000000000 */
[----:B------:R-:W-:Y:S01]  /*61e0*/  IMAD R55, R2, R5, R55 ;  /* 0x0000000502377224 */ /* 0x000fe200078e0237 */
[----:B------:R-:W-:Y:S01]  /*61f0*/  IABS R29, R7 ;  /* 0x00000007001d7213 */ /* 0x000fe20000000000 */
[----:B------:R-:W-:Y:S02]  /*6200*/  VIADD R9, R245, 0xdb ;  /* 0x000000dbf5097836 */ /* 0x000fe40000000000 */
[----:B------:R-:W-:-:S03]  /*6210*/  IMAD.HI.U32 R4, R0, R30, RZ ;  /* 0x0000001e00047227 */ /* 0x000fc600078e00ff */
[----:B------:R-:W-:Y:S01]  /*6220*/  STL [R1+0x7240], R9 ;  /* 0x0072400901007387 */ /* 0x000fe20000100800 */
[C---:B------:R-:W-:Y:S01]  /*6230*/  IMAD.HI.U32 R6, R0.reuse, R56, RZ ;  /* 0x0000003800067227 */ /* 0x040fe200078e00ff */
[----:B------:R-:W-:Y:S02]  /*6240*/  IABS R31, R9 ;  /* 0x00000009001f7213 */ /* 0x000fe40000000000 */
[----:B------:R-:W-:Y:S01]  /*6250*/  STL [R1+0x723c], R8 ;  /* 0x00723c0801007387 */ /* 0x000fe20000100800 */
[----:B------:R-:W-:-:S03]  /*6260*/  IMAD.HI.U32 R5, R0, R50, RZ ;  /* 0x0000003200057227 */ /* 0x000fc600078e00ff */
[----:B------:R1:W-:Y:S01]  /*6270*/  STL [R1+0x7238], R7 ;  /* 0x0072380701007387 */ /* 0x0003e20000100800 */
[----:B------:R-:W-:Y:S02]  /*6280*/  IMAD.MOV R4, RZ, RZ, -R4 ;  /* 0x000000ffff047224 */ /* 0x000fe400078e0a04 */
[----:B------:R-:W-:Y:S02]  /*6290*/  IMAD.MOV R6, RZ, RZ, -R6 ;  /* 0x000000ffff067224 */ /* 0x000fe400078e0a06 */
[----:B------:R-:W-:Y:S02]  /*62a0*/  IMAD.MOV R5, RZ, RZ, -R5 ;  /* 0x000000ffff057224 */ /* 0x000fe400078e0a05 */
[C---:B------:R-:W-:Y:S02]  /*62b0*/  IMAD R30, R2.reuse, R4, R30 ;  /* 0x00000004021e7224 */ /* 0x040fe400078e021e */
[----:B------:R-:W-:Y:S02]  /*62c0*/  IMAD R56, R2, R6, R56 ;  /* 0x0000000602387224 */ /* 0x000fe400078e0238 */
[----:B-1----:R-:W-:-:S02]  /*62d0*/  VIADD R7, R245, 0xe0 ;  /* 0x000000e0f5077836 */ /* 0x002fc40000000000 */
[----:B------:R-:W-:Y:S02]  /*62e0*/  IMAD R50, R2, R5, R50 ;  /* 0x0000000502327224 */ /* 0x000fe400078e0232 */
        /* <DEDUP_REMOVED lines=13> */
[C---:B------:R-:W-:Y:S01]  /*63c0*/  IMAD R29, R2.reuse, R4, R29 ;  /* 0x00000004021d7224 */ /* 0x040fe200078e021d */
[----:B------:R1:W-:Y:S01]  /*63d0*/  STL [R1+0x7340], R7 ;  /* 0x0073400701007387 */ /* 0x0003e20000100800 */
[----:B------:R-:W-:-:S02]  /*63e0*/  IMAD R51, R2, R6, R51 ;  /* 0x0000000602337224 */ /* 0x000fc400078e0233 */
[----:B------:R-:W-:Y:S02]  /*63f0*/  IMAD R45, R2, R5, R45 ;  /* 0x00000005022d7224 */ /* 0x000fe400078e022d */
[----:B------:R-:W-:-:S04]  /*6400*/  IMAD.HI.U32 R4, R0, R26, RZ ;  /* 0x0000001a00047227 */ /* 0x000fc800078e00ff */
[----:B------:R-:W-:-:S04]  /*6410*/  IMAD.HI.U32 R6, R0, R46, RZ ;  /* 0x0000002e00067227 */ /* 0x000fc800078e00ff */
[----:B-1----:R-:W-:Y:S02]  /*6420*/  VIADD R7, R245, 0xe1 ;  /* 0x000000e1f5077836 */ /* 0x002fe40000000000 */
[----:B------:R-:W-:-:S03]  /*6430*/  IMAD.HI.U32 R5, R0, R40, RZ ;  /* 0x0000002800057227 */ /* 0x000fc600078e00ff */
[----:B------:R-:W-:Y:S01]  /*6440*/  IABS R25, R7 ;  /* 0x0000000700197213 */ /* 0x000fe20000000000 */
[----:B------:R-:W-:Y:S01]  /*6450*/  IMAD.MOV R4, RZ, RZ, -R4 ;  /* 0x000000ffff047224 */ /* 0x000fe200078e0a04 */
[----:B------:R1:W-:Y:S01]  /*6460*/  STL [R1+0x75b0], R7 ;  /* 0x0075b00701007387 */ /* 0x0003e20000100800 */
[----:B------:R-:W-:Y:S02]  /*6470*/  IMAD.MOV R6, RZ, RZ, -R6 ;  /* 0x000000ffff067224 */ /* 0x000fe400078e0a06 */
[----:B------:R-:W-:Y:S02]  /*6480*/  IMAD.MOV R5, RZ, RZ, -R5 ;  /* 0x000000ffff057224 */ /* 0x000fe400078e0a05 */
[C---:B------:R-:W-:Y:S02]  /*6490*/  IMAD R26, R2.reuse, R4, R26 ;  /* 0x00000004021a7224 */ /* 0x040fe400078e021a */
[C---:B------:R-:W-:Y:S02]  /*64a0*/  IMAD R46, R2.reuse, R6, R46 ;  /* 0x00000006022e7224 */ /* 0x040fe400078e022e */
[----:B------:R-:W-:-:S02]  /*64b0*/  IMAD R40, R2, R5, R40 ;  /* 0x0000000502287224 */ /* 0x000fc400078e0228 */
[C---:B-1----:R-:W-:Y:S02]  /*64c0*/  VIADD R7, R245.reuse, 0xe4 ;  /* 0x000000e4f5077836 */ /* 0x042fe40000000000 */
[----:B------:R-:W-:Y:S02]  /*64d0*/  VIADD R9, R245, 0xe2 ;  /* 0x000000e2f5097836 */ /* 0x000fe40000000000 */
[C---:B------:R-:W-:Y:S01]  /*64e0*/  IMAD.HI.U32 R4, R0.reuse, R25, RZ ;  /* 0x0000001900047227 */ /* 0x040fe200078e00ff */
[----:B------:R-:W-:Y:S02]  /*64f0*/  IABS R22, R7 ;  /* 0x0000000700167213 */ /* 0x000fe40000000000 */
        /* <DEDUP_REMOVED lines=57> */
[C---:B------:R-:W-:Y:S02]  /*6890*/  VIADD R9, R245.reuse, 0xea ;  /* 0x000000eaf5097836 */ /* 0x040fe40000000000 */
[----:B------:R-:W-:Y:S01]  /*68a0*/  VIADD R8, R245, 0xeb ;  /* 0x000000ebf5087836 */ /* 0x000fe20000000000 */
[----:B------:R-:W-:Y:S01]  /*68b0*/  IABS R14, R7 ;  /* 0x00000007000e7213 */ /* 0x000fe20000000000 */
[C---:B------:R-:W-:Y:S01]  /*68c0*/  IMAD.HI.U32 R4, R0.reuse, R17, RZ ;  /* 0x0000001100047227 */ /* 0x040fe200078e00ff */
[----:B------:R-:W-:Y:S01]  /*68d0*/  STL [R1+0x75d4], R9 ;  /* 0x0075d40901007387 */ /* 0x000fe20000100800 */
[----:B------:R-:W-:Y:S02]  /*68e0*/  IABS R16, R9 ;  /* 0x0000000900107213 */ /* 0x000fe40000000000 */
[C---:B------:R-:W-:Y:S01]  /*68f0*/  IMAD.HI.U32 R6, R0.reuse, R24, RZ ;  /* 0x0000001800067227 */ /* 0x040fe200078e00ff */
[----:B------:R-:W-:Y:S01]  /*6900*/  IABS R15, R8 ;  /* 0x00000008000f7213 */ /* 0x000fe20000000000 */
[----:B------:R-:W-:Y:S02]  /*6910*/  STL [R1+0x75d8], R8 ;  /* 0x0075d80801007387 */ /* 0x000fe40000100800 */
[----:B------:R-:W-:-:S02]  /*6920*/  IMAD.HI.U32 R5, R0, R19, RZ ;  /* 0x0000001300057227 */ /* 0x000fc400078e00ff */
[----:B------:R1:W-:Y:S02]  /*6930*/  STL [R1+0x75dc], R7 ;  /* 0x0075dc0701007387 */ /* 0x0003e40000100800 */
[----:B------:R-:W-:Y:S02]  /*6940*/  IMAD.MOV R4, RZ, RZ, -R4 ;  /* 0x000000ffff047224 */ /* 0x000fe400078e0a04 */
[----:B------:R-:W-:Y:S02]  /*6950*/  IMAD.MOV R6, RZ, RZ, -R6 ;  /* 0x000000ffff067224 */ /* 0x000fe400078e0a06 */
[----:B------:R-:W-:Y:S02]  /*6960*/  IMAD.MOV R5, RZ, RZ, -R5 ;  /* 0x000000ffff057224 */ /* 0x000fe400078e0a05 */
[----:B------:R-:W-:Y:S02]  /*6970*/  IMAD R17, R2, R4, R17 ;  /* 0x0000000402117224 */ /* 0x000fe400078e0211 */
[----:B-1----:R-:W-:-:S02]  /*6980*/  VIADD R7, R245, 0xed ;  /* 0x000000edf5077836 */ /* 0x002fc40000000000 */
[C---:B------:R-:W-:Y:S02]  /*6990*/  IMAD R24, R2.reuse, R6, R24 ;  /* 0x0000000602187224 */ /* 0x040fe400078e0218 */
[----:B------:R-:W-:Y:S01]  /*69a0*/  IMAD R19, R2, R5, R19 ;  /* 0x0000000502137224 */ /* 0x000fe200078e0213 */
[----:B------:R-:W-:Y:S01]  /*69b0*/  IABS R13, R7 ;  /* 0x00000007000d7213 */ /* 0x000fe20000000000 */
[C---:B------:R-:W-:Y:S01]  /*69c0*/  IMAD.HI.U32 R4, R0.reuse, R14, RZ ;  /* 0x0000000e00047227 */ /* 0x040fe200078e00ff */
[----:B------:R1:W-:Y:S03]  /*69d0*/  STL [R1+0x75e0], R7 ;  /* 0x0075e00701007387 */ /* 0x0003e60000100800 */
[----:B------:R-:W-:Y:S02]  /*69e0*/  VIADD R8, R245, 0xef ;  /* 0x000000eff5087836 */ /* 0x000fe40000000000 */
[----:B------:R-:W-:-:S03]  /*69f0*/  IMAD.HI.U32 R6, R0, R20, RZ ;  /* 0x0000001400067227 */ /* 0x000fc600078e00ff */
[----:B------:R-:W-:Y:S01]  /*6a00*/  IABS R11, R8 ;  /* 0x00000008000b7213 */ /* 0x000fe20000000000 */
[----:B------:R-:W-:-:S04]  /*6a10*/  IMAD.HI.U32 R5, R0, R15, RZ ;  /* 0x0000000f00057227 */ /* 0x000fc800078e00ff */
[----:B------:R-:W-:Y:S02]  /*6a20*/  IMAD.MOV R4, RZ, RZ, -R4 ;  /* 0x000000ffff047224 */ /* 0x000fe400078e0a04 */
[----:B------:R-:W-:Y:S02]  /*6a30*/  IMAD.MOV R6, RZ, RZ, -R6 ;  /* 0x000000ffff067224 */ /* 0x000fe400078e0a06 */
[----:B------:R-:W-:Y:S02]  /*6a40*/  IMAD.MOV R5, RZ, RZ, -R5 ;  /* 0x000000ffff057224 */ /* 0x000fe400078e0a05 */
[C---:B------:R-:W-:Y:S02]  /*6a50*/  VIADD R9, R245.reuse, 0xee ;  /* 0x000000eef5097836 */ /* 0x040fe40000000000 */
[C---:B------:R-:W-:Y:S02]  /*6a60*/  IMAD R14, R2.reuse, R4, R14 ;  /* 0x00000004020e7224 */ /* 0x040fe400078e020e */
[----:B-1----:R-:W-:Y:S01]  /*6a70*/  VIADD R7, R245, 0xf0 ;  /* 0x000000f0f5077836 */ /* 0x002fe20000000000 */
[----:B------:R-:W-:Y:S01]  /*6a80*/  STL [R1+0x75e8], R9 ;  /* 0x0075e80901007387 */ /* 0x000fe20000100800 */
[C---:B------:R-:W-:Y:S01]  /*6a90*/  IMAD R20, R2.reuse, R6, R20 ;  /* 0x0000000602147224 */ /* 0x040fe200078e0214 */
[----:B------:R-:W-:Y:S01]  /*6aa0*/  IABS R12, R9 ;  /* 0x00000009000c7213 */ /* 0x000fe20000000000 */
[----:B------:R-:W-:Y:S01]  /*6ab0*/  IMAD R15, R2, R5, R15 ;  /* 0x00000005020f7224 */ /* 0x000fe200078e020f */
[----:B------:R-:W-:Y:S01]  /*6ac0*/  STL [R1+0x75f0], R8 ;  /* 0x0075f00801007387 */ /* 0x000fe20000100800 */
[----:B------:R-:W-:Y:S01]  /*6ad0*/  IMAD.HI.U32 R4, R0, R13, RZ ;  /* 0x0000000d00047227 */ /* 0x000fe200078e00ff */
[----:B------:R-:W-:-:S02]  /*6ae0*/  IABS R10, R7 ;  /* 0x00000007000a7213 */ /* 0x000fc40000000000 */
[----:B------:R1:W-:Y:S01]  /*6af0*/  STL [R1+0x75f8], R7 ;  /* 0x0075f80701007387 */ /* 0x0003e20000100800 */
[----:B------:R-:W-:-:S04]  /*6b00*/  IMAD.HI.U32 R6, R0, R16, RZ ;  /* 0x0000001000067227 */ /* 0x000fc800078e00ff */
[----:B------:R-:W-:-:S04]  /*6b10*/  IMAD.HI.U32 R5, R0, R11, RZ ;  /* 0x0000000b00057227 */ /* 0x000fc800078e00ff */
[----:B------:R-:W-:Y:S02]  /*6b20*/  IMAD.MOV R4, RZ, RZ, -R4 ;  /* 0x000000ffff047224 */ /* 0x000fe400078e0a04 */
[----:B------:R-:W-:Y:S02]  /*6b30*/  IMAD.MOV R6, RZ, RZ, -R6 ;  /* 0x000000ffff067224 */ /* 0x000fe400078e0a06 */
[----:B------:R-:W-:Y:S02]  /*6b40*/  IMAD.MOV R5, RZ, RZ, -R5 ;  /* 0x000000ffff057224 */ /* 0x000fe400078e0a05 */
[----:B-1----:R-:W-:Y:S02]  /*6b50*/  VIADD R7, R245, 0xf1 ;  /* 0x000000f1f5077836 */ /* 0x002fe40000000000 */
[C---:B------:R-:W-:Y:S02]  /*6b60*/  IMAD R13, R2.reuse, R4, R13 ;  /* 0x00000004020d7224 */ /* 0x040fe400078e020d */
[----:B------:R-:W-:Y:S01]  /*6b70*/  IMAD R16, R2, R6, R16 ;  /* 0x0000000602107224 */ /* 0x000fe200078e0210 */
[----:B------:R1:W-:Y:S01]  /*6b80*/  STL [R1+0x7604], R7 ;  /* 0x0076040701007387 */ /* 0x0003e20000100800 */
[----:B------:R-:W-:-:S04]  /*6b90*/  IMAD.HI.U32 R4, R0, R10, RZ ;  /* 0x0000000a00047227 */ /* 0x000fc800078e00ff */
[----:B------:R-:W-:Y:S01]  /*6ba0*/  IMAD R11, R2, R5, R11 ;  /* 0x00000005020b7224 */ /* 0x000fe200078e020b */
[----:B------:R-:W-:Y:S01]  /*6bb0*/  IABS R5, R7 ;  /* 0x0000000700057213 */ /* 0x000fe20000000000 */
[----:B------:R-:W-:-:S04]  /*6bc0*/  IMAD.HI.U32 R6, R0, R12, RZ ;  /* 0x0000000c00067227 */ /* 0x000fc800078e00ff */
[C---:B------:R-:W-:Y:S02]  /*6bd0*/  VIADD R8, R245.reuse, 0xf2 ;  /* 0x000000f2f5087836 */ /* 0x040fe40000000000 */
[----:B-1----:R-:W-:Y:S02]  /*6be0*/  VIADD R7, R245, 0xf3 ;  /* 0x000000f3f5077836 */ /* 0x002fe40000000000 */
[----:B------:R-:W-:Y:S01]  /*6bf0*/  IMAD.MOV R4, RZ, RZ, -R4 ;  /* 0x000000ffff047224 */ /* 0x000fe200078e0a04 */
[----:B------:R1:W-:Y:S01]  /*6c00*/  STL [R1+0x760c], R8 ;  /* 0x00760c0801007387 */ /* 0x0003e20000100800 */
[----:B------:R-:W-:Y:S02]  /*6c10*/  IMAD.MOV R6, RZ, RZ, -R6 ;  /* 0x000000ffff067224 */ /* 0x000fe400078e0a06 */
[C---:B------:R-:W-:Y:S01]  /*6c20*/  IMAD R10, R2.reuse, R4, R10 ;  /* 0x00000004020a7224 */ /* 0x040fe200078e020a */
[----:B------:R2:W-:Y:S01]  /*6c30*/  STL [R1+0x7618], R7 ;  /* 0x0076180701007387 */ /* 0x0005e20000100800 */
[----:B------:R-:W-:-:S02]  /*6c40*/  IMAD R12, R2, R6, R12 ;  /* 0x00000006020c7224 */ /* 0x000fc400078e020c */
[----:B------:R-:W-:Y:S02]  /*6c50*/  IMAD.MOV.U32 R4, RZ, RZ, R5 ;  /* 0x000000ffff047224 */ /* 0x000fe400078e0005 */
[----:B------:R-:W-:Y:S01]  /*6c60*/  VIADD R6, R245, 0xf4 ;  /* 0x000000f4f5067836 */ /* 0x000fe20000000000 */
[----:B-1----:R-:W-:Y:S01]  /*6c70*/  IABS R8, R8 ;  /* 0x0000000800087213 */ /* 0x002fe20000000000 */
[C---:B------:R-:W-:Y:S01]  /*6c80*/  IMAD.HI.U32 R9, R0.reuse, R4, RZ ;  /* 0x0000000400097227 */ /* 0x040fe200078e00ff */
[----:B--2---:R-:W-:Y:S02]  /*6c90*/  IABS R7, R7 ;  /* 0x0000000700077213 */ /* 0x004fe40000000000 */
[----:B------:R1:W-:Y:S01]  /*6ca0*/  STL [R1+0x7620], R6 ;  /* 0x0076200601007387 */ /* 0x0003e20000100800 */
[----:B------:R-:W-:Y:S02]  /*6cb0*/  IMAD.MOV R9, RZ, RZ, -R9 ;  /* 0x000000ffff097224 */ /* 0x000fe400078e0a09 */
[C---:B------:R-:W-:Y:S01]  /*6cc0*/  IMAD.HI.U32 R109, R0.reuse, R8, RZ ;  /* 0x00000008006d7227 */ /* 0x040fe200078e00ff */
[----:B------:R-:W-:Y:S03]  /*6cd0*/  STL [R1+0x59c4], R141 ;  /* 0x0059c48d01007387 */ /* 0x000fe60000100800 */
[----:B------:R-:W-:Y:S01]  /*6ce0*/  IMAD.HI.U32 R108, R0, R7, RZ ;  /* 0x00000007006c7227 */ /* 0x000fe200078e00ff */
[----:B------:R-:W-:Y:S01]  /*6cf0*/  STL [R1+0x59e8], R140 ;  /* 0x0059e88c01007387 */ /* 0x000fe20000100800 */
[----:B-1----:R-:W-:-:S02]  /*6d00*/  IABS R6, R6 ;  /* 0x0000000600067213 */ /* 0x002fc40000000000 */
[----:B------:R-:W-:Y:S01]  /*6d10*/  IMAD.MOV R108, RZ, RZ, -R108 ;  /* 0x000000ffff6c7224 */ /* 0x000fe200078e0a6c */
[----:B------:R-:W-:Y:S01]  /*6d20*/  STL [R1+0x59e4], R142 ;  /* 0x0059e48e01007387 */ /* 0x000fe20000100800 */
[----:B------:R-:W-:Y:S02]  /*6d30*/  IMAD R9, R2, R9, R4 ;  /* 0x0000000902097224 */ /* 0x000fe400078e0204 */
[----:B------:R-:W-:Y:S01]  /*6d40*/  IMAD.HI.U32 R5, R0, R6, RZ ;  /* 0x0000000600057227 */ /* 0x000fe200078e00ff */
[----:B------:R-:W-:Y:S03]  /*6d50*/  STL [R1+0x59e0], R251 ;  /* 0x0059e0fb01007387 */ /* 0x000fe60000100800 */
[C---:B------:R-:W-:Y:S01]  /*6d60*/  IMAD R7, R2.reuse, R108, R7 ;  /* 0x0000006c02077224 */ /* 0x040fe200078e0207 */
[----:B------:R-:W-:Y:S01]  /*6d70*/  IABS R108, R141 ;  /* 0x0000008d006c7213 */ /* 0x000fe20000000000 */
[----:B------:R-:W-:Y:S01]  /*6d80*/  IMAD.MOV R4, RZ, RZ, -R109 ;  /* 0x000000ffff047224 */ /* 0x000fe200078e0a6d */
[----:B------:R-:W-:Y:S01]  /*6d90*/  IABS R109, R140 ;  /* 0x0000008c006d7213 */ /* 0x000fe20000000000 */
[----:B------:R-:W-:Y:S01]  /*6da0*/  IMAD.MOV R5, RZ, RZ, -R5 ;  /* 0x000000ffff057224 */ /* 0x000fe200078e0a05 */
[----:B------:R-:W-:Y:S01]  /*6db0*/  STL [R1+0x59dc], R252 ;  /* 0x0059dcfc01007387 */ /* 0x000fe20000100800 */
[----:B------:R-:W-:-:S02]  /*6dc0*/  IMAD R8, R2, R4, R8 ;  /* 0x0000000402087224 */ /* 0x000fc400078e0208 */
[C---:B------:R-:W-:Y:S01]  /*6dd0*/  IMAD.HI.U32 R4, R3.reuse, R108, RZ ;  /* 0x0000006c03047227 */ /* 0x040fe200078e00ff */
[----:B------:R-:W-:Y:S03]  /*6de0*/  STL [R1+0x59d8], R250 ;  /* 0x0059d8fa01007387 */ /* 0x000fe60000100800 */
[----:B------:R-:W-:Y:S01]  /*6df0*/  IMAD R6, R2, R5, R6 ;  /* 0x0000000502067224 */ /* 0x000fe200078e0206 */
[----:B------:R-:W-:Y:S01]  /*6e00*/  STL [R1+0x59d4], R139 ;  /* 0x0059d48b01007387 */ /* 0x000fe20000100800 */
[----:B------:R-:W-:-:S03]  /*6e10*/  IMAD.HI.U32 R5, R3, R109, RZ ;  /* 0x0000006d03057227 */ /* 0x000fc600078e00ff */
[----:B------:R-:W-:Y:S01]  /*6e20*/  STL [R1+0x59d0], R138 ;  /* 0x0059d08a01007387 */ /* 0x000fe20000100800 */
[----:B------:R-:W-:Y:S02]  /*6e30*/  IMAD.MOV R4, RZ, RZ, -R4 ;  /* 0x000000ffff047224 */ /* 0x000fe400078e0a04 */
[----:B------:R-:W-:Y:S01]  /*6e40*/  IMAD.MOV R5, RZ, RZ, -R5 ;  /* 0x000000ffff057224 */ /* 0x000fe200078e0a05 */
[----:B------:R-:W-:Y:S01]  /*6e50*/  STL [R1+0x59cc], R137 ;  /* 0x0059cc8901007387 */ /* 0x000fe20000100800 */
[C---:B------:R-:W-:Y:S02]  /*6e60*/  IMAD R108, R124.reuse, R4, R108 ;  /* 0x000000047c6c7224 */ /* 0x040fe400078e026c */
[C---:B------:R-:W-:Y:S01]  /*6e70*/  IMAD.HI.U32 R4, R3.reuse, R112, RZ ;  /* 0x0000007003047227 */ /* 0x040fe200078e00ff */
[----:B------:R-:W-:Y:S02]  /*6e80*/  STL [R1+0x59c8], R136 ;  /* 0x0059c88801007387 */ /* 0x000fe40000100800 */
[C---:B------:R-:W-:Y:S01]  /*6e90*/  ISETP.GT.U32.AND P0, PT, R124.reuse, R108, PT ;  /* 0x0000006c7c00720c */ /* 0x040fe20003f04070 */
[----:B------:R-:W-:Y:S01]  /*6ea0*/  IMAD R109, R124, R5, R109 ;  /* 0x000000057c6d7224 */ /* 0x000fe200078e026d */
[----:B------:R-:W-:Y:S01]  /*6eb0*/  STL [R1+0x59ec], R135 ;  /* 0x0059ec8701007387 */ /* 0x000fe20000100800 */
[----:B------:R-:W-:-:S03]  /*6ec0*/  IMAD.HI.U32 R5, R3, R113, RZ ;  /* 0x0000007103057227 */ /* 0x000fc600078e00ff */
[C---:B------:R-:W-:Y:S01]  /*6ed0*/  ISETP.GT.U32.AND P1, PT, R124.reuse, R109, PT ;  /* 0x0000006d7c00720c */ /* 0x040fe20003f24070 */
[----:B------:R-:W-:Y:S01]  /*6ee0*/  IMAD.MOV R4, RZ, RZ, -R4 ;  /* 0x000000ffff047224 */ /* 0x000fe200078e0a04 */
[----:B------:R-:W-:Y:S01]  /*6ef0*/  STL [R1+0x59f4], R134 ;  /* 0x0059f48601007387 */ /* 0x000fe20000100800 */
[----:B------:R-:W-:Y:S02]  /*6f00*/  IMAD.MOV R5, RZ, RZ, -R5 ;  /* 0x000000ffff057224 */ /* 0x000fe400078e0a05 */
[----:B------:R-:W-:Y:S01]  /*6f10*/  IMAD R112, R124, R4, R112 ;  /* 0x000000047c707224 */ /* 0x000fe200078e0270 */
[----:B------:R-:W-:Y:S01]  /*6f20*/  STL [R1+0x59f8], R131 ;  /* 0x0059f88301007387 */ /* 0x000fe20000100800 */
[----:B------:R-:W-:-:S03]  /*6f30*/  IMAD.HI.U32 R4, R3, R116, RZ ;  /* 0x0000007403047227 */ /* 0x000fc600078e00ff */
        /* <DEDUP_REMOVED lines=10> */
[----:B------:R-:W-:-:S04]  /*6fe0*/  IMAD.HI.U32 R4, R3, R120, RZ ;  /* 0x0000007803047227 */ /* 0x000fc800078e00ff */
[----:B------:R-:W-:Y:S02]  /*6ff0*/  IMAD R117, R124, R5, R117 ;  /* 0x000000057c757224 */ /* 0x000fe400078e0275 */
[----:B------:R-:W-:-:S04]  /*7000*/  IMAD.HI.U32 R5, R3, R123, RZ ;  /* 0x0000007b03057227 */ /* 0x000fc800078e00ff */
[----:B------:R-:W-:Y:S02]  /*7010*/  IMAD.MOV R3, RZ, RZ, -R4 ;  /* 0x000000ffff037224 */ /* 0x000fe400078e0a04 */
[----:B------:R-:W-:Y:S01]  /*7020*/  @!P0 IMAD.IADD R108, R108, 0x1, -R124 ;  /* 0x000000016c6c8824 */ /* 0x000fe200078e0a7c */
[C---:B------:R-:W-:Y:S01]  /*7030*/  ISETP.GT.U32.AND P0, PT, R124.reuse, R111, PT ;  /* 0x0000006f7c00720c */ /* 0x040fe20003f04070 */
[C---:B------:R-:W-:Y:S02]  /*7040*/  IMAD R120, R124.reuse, R3, R120 ;  /* 0x000000037c787224 */ /* 0x040fe400078e0278 */
[----:B------:R-:W-:Y:S01]  /*7050*/  @!P1 IMAD.IADD R109, R109, 0x1, -R124 ;  /* 0x000000016d6d9824 */ /* 0x000fe200078e0a7c */
[C---:B------:R-:W-:Y:S01]  /*7060*/  ISETP.GT.U32.AND P1, PT, R124.reuse, R110, PT ;  /* 0x0000006e7c00720c */ /* 0x040fe20003f24070 */
[----:B------:R-:W-:Y:S01]  /*7070*/  IMAD.MOV R4, RZ, RZ, -R125 ;  /* 0x000000ffff047224 */ /* 0x000fe200078e0a7d */
[C---:B------:R-:W-:Y:S01]  /*7080*/  ISETP.GT.U32.AND P2, PT, R124.reuse, R120, PT ;  /* 0x000000787c00720c */ /* 0x040fe20003f44070 */
[----:B------:R-:W-:Y:S01]  /*7090*/  IMAD.MOV R125, RZ, RZ, -R126 ;  /* 0x000000ffff7d7224 */ /* 0x000fe200078e0a7e */
[----:B------:R-:W-:Y:S01]  /*70a0*/  ISETP.GT.U32.AND P4, PT, R124, R109, PT ;  /* 0x0000006d7c00720c */ /* 0x000fe20003f84070 */
[----:B------:R-:W-:-:S02]  /*70b0*/  IMAD.MOV R5, RZ, RZ, -R5 ;  /* 0x000000ffff057224 */ /* 0x000fc400078e0a05 */
[C---:B------:R-:W-:Y:S02]  /*70c0*/  IMAD R122, R124.reuse, R125, R122 ;  /* 0x0000007d7c7a7224 */ /* 0x040fe400078e027a */
[----:B------:R-:W-:Y:S02]  /*70d0*/  IMAD R123, R124, R5, R123 ;  /* 0x000000057c7b7224 */ /* 0x000fe400078e027b */
[--C-:B------:R-:W-:Y:S01]  /*70e0*/  @!P6 IMAD.IADD R112, R112, 0x1, -R124.reuse ;  /* 0x000000017070e824 */ /* 0x100fe200078e0a7c */
[----:B------:R-:W-:Y:S01]  /*70f0*/  ISETP.GT.U32.AND P6, PT, R124, R119, PT ;  /* 0x000000777c00720c */ /* 0x000fe20003fc4070 */
[--C-:B------:R-:W-:Y:S01]  /*7100*/  @!P1 IMAD.IADD R110, R110, 0x1, -R124.reuse ;  /* 0x000000016e6e9824 */ /* 0x100fe200078e0a7c */
[----:B------:R-:W-:Y:S01]  /*7110*/  ISETP.GT.U32.AND P1, PT, R124, R117, PT ;  /* 0x000000757c00720c */ /* 0x000fe20003f24070 */
[--C-:B------:R-:W-:Y:S01]  /*7120*/  @!P2 IMAD.IADD R120, R120, 0x1, -R124.reuse ;  /* 0x000000017878a824 */ /* 0x100fe200078e0a7c */
[C---:B------:R-:W-:Y:S01]  /*7130*/  ISETP.GT.U32.AND P2, PT, R124.reuse, R108, PT ;  /* 0x0000006c7c00720c */ /* 0x040fe20003f44070 */
[--C-:B------:R-:W-:Y:S01]  /*7140*/  @!P4 IMAD.IADD R109, R109, 0x1, -R124.reuse ;  /* 0x000000016d6dc824 */ /* 0x100fe200078e0a7c */
[C---:B------:R-:W-:Y:S01]  /*7150*/  ISETP.GT.U32.AND P4, PT, R124.reuse, R116, PT ;  /* 0x000000747c00720c */ /* 0x040fe20003f84070 */
[C---:B------:R-:W-:Y:S01]  /*7160*/  IMAD R121, R124.reuse, R4, R121 ;  /* 0x000000047c797224 */ /* 0x040fe200078e0279 */
[----:B------:R-:W-:Y:S01]  /*7170*/  ISETP.GT.U32.AND P3, PT, R124, R120, PT ;  /* 0x000000787c00720c */ /* 0x000fe20003f64070 */
[----:B------:R-:W-:-:S02]  /*7180*/  @!P5 IMAD.IADD R113, R113, 0x1, -R124 ;  /* 0x000000017171d824 */ /* 0x000fc400078e0a7c */
[----:B------:R-:W-:Y:S01]  /*7190*/  VIADD R126, R245, 0xf5 ;  /* 0x000000f5f57e7836 */ /* 0x000fe20000000000 */
[C---:B------:R-:W-:Y:S01]  /*71a0*/  ISETP.GT.U32.AND P5, PT, R124.reuse, R121, PT ;  /* 0x000000797c00720c */ /* 0x040fe20003fa4070 */
[--C-:B------:R-:W-:Y:S01]  /*71b0*/  @!P6 IMAD.IADD R119, R119, 0x1, -R124.reuse ;  /* 0x000000017777e824 */ /* 0x100fe200078e0a7c */
[----:B------:R-:W-:Y:S01]  /*71c0*/  ISETP.GT.U32.AND P6, PT, R124, R113, PT ;  /* 0x000000717c00720c */ /* 0x000fe20003fc4070 */
[----:B------:R-:W-:Y:S01]  /*71d0*/  VIADD R143, R245, 0xf6 ;  /* 0x000000f6f58f7836 */ /* 0x000fe20000000000 */
[----:B------:R-:W-:Y:S01]  /*71e0*/  STL [R1+0x7610], R126 ;  /* 0x0076107e01007387 */ /* 0x000fe20000100800 */
[--C-:B------:R-:W-:Y:S01]  /*71f0*/  @!P2 IMAD.IADD R108, R108, 0x1, -R124.reuse ;  /* 0x000000016c6ca824 */ /* 0x100fe200078e0a7c */
[----:B------:R-:W-:Y:S01]  /*7200*/  ISETP.GT.U32.AND P2, PT, R124, R115, PT ;  /* 0x000000737c00720c */ /* 0x000fe20003f44070 */
[--C-:B------:R-:W-:Y:S01]  /*7210*/  @!P4 IMAD.IADD R116, R116, 0x1, -R124.reuse ;  /* 0x000000017474c824 */ /* 0x100fe200078e0a7c */
[----:B------:R-:W-:Y:S01]  /*7220*/  ISETP.GT.U32.AND P4, PT, R124, R110, PT ;  /* 0x0000006e7c00720c */ /* 0x000fe20003f84070 */
[--C-:B------:R-:W-:Y:S01]  /*7230*/  @!P3 IMAD.IADD R120, R120, 0x1, -R124.reuse ;  /* 0x000000017878b824 */ /* 0x100fe200078e0a7c */
[----:B------:R-:W-:Y:S01]  /*7240*/  ISETP.GT.U32.AND P3, PT, R124, R114, PT ;  /* 0x000000727c00720c */ /* 0x000fe20003f64070 */
[----:B------:R1:W-:Y:S01]  /*7250*/  STL [R1+0x761c], R143 ;  /* 0x00761c8f01007387 */ /* 0x0003e20000100800 */
[----:B------:R-:W-:Y:S01]  /*7260*/  IABS R4, R143 ;  /* 0x0000008f00047213 */ /* 0x000fe20000000000 */
[----:B------:R-:W-:Y:S01]  /*7270*/  @!P5 IMAD.IADD R121, R121, 0x1, -R124 ;  /* 0x000000017979d824 */ /* 0x000fe200078e0a7c */
[----:B------:R-:W-:Y:S01]  /*7280*/  IABS R5, R126 ;  /* 0x0000007e00057213 */ /* 0x000fe20000000000 */
[----:B------:R-:W-:-:S02]  /*7290*/  VIADD R127, R245, 0xf7 ;  /* 0x000000f7f57f7836 */ /* 0x000fc40000000000 */
[--C-:B------:R-:W-:Y:S01]  /*72a0*/  @!P0 IMAD.IADD R111, R111, 0x1, -R124.reuse ;  /* 0x000000016f6f8824 */ /* 0x100fe200078e0a7c */
[C---:B------:R-:W-:Y:S01]  /*72b0*/  ISETP.GT.U32.AND P0, PT, R124.reuse, R118, PT ;  /* 0x000000767c00720c */ /* 0x040fe20003f04070 */
[--C-:B------:R-:W-:Y:S01]  /*72c0*/  @!P2 IMAD.IADD R115, R115, 0x1, -R124.reuse ;  /* 0x000000017373a824 */ /* 0x100fe200078e0a7c */
[----:B------:R-:W-:Y:S01]  /*72d0*/  ISETP.GT.U32.AND P2, PT, R124, R123, PT ;  /* 0x0000007b7c00720c */ /* 0x000fe20003f44070 */
[--C-:B------:R-:W-:Y:S01]  /*72e0*/  @!P4 IMAD.IADD R110, R110, 0x1, -R124.reuse ;  /* 0x000000016e6ec824 */ /* 0x100fe200078e0a7c */
[----:B------:R-:W-:Y:S01]  /*72f0*/  ISETP.GT.U32.AND P4, PT, R124, R119, PT ;  /* 0x000000777c00720c */ /* 0x000fe20003f84070 */
[--C-:B------:R-:W-:Y:S01]  /*7300*/  @!P3 IMAD.IADD R114, R114, 0x1, -R124.reuse ;  /* 0x000000017272b824 */ /* 0x100fe200078e0a7c */
[C---:B------:R-:W-:Y:S01]  /*7310*/  ISETP.GT.U32.AND P3, PT, R124.reuse, R122, PT ;  /* 0x0000007a7c00720c */ /* 0x040fe20003f64070 */
[----:B------:R2:W-:Y:S01]  /*7320*/  STL [R1+0x7624], R127 ;  /* 0x0076247f01007387 */ /* 0x0005e20000100800 */
[--C-:B------:R-:W-:Y:S01]  /*7330*/  @!P1 IMAD.IADD R117, R117, 0x1, -R124.reuse ;  /* 0x0000000175759824 */ /* 0x100fe200078e0a7c */
[C---:B------:R-:W-:Y:S01]  /*7340*/  ISETP.GT.U32.AND P1, PT, R124.reuse, R111, PT ;  /* 0x0000006f7c00720c */ /* 0x040fe20003f24070 */
[----:B------:R-:W-:Y:S01]  /*7350*/  @!P6 IMAD.IADD R113, R113, 0x1, -R124 ;  /* 0x000000017171e824 */ /* 0x000fe200078e0a7c */
[----:B------:R-:W-:Y:S01]  /*7360*/  ISETP.GT.U32.AND P5, PT, R124, R114, PT ;  /* 0x000000727c00720c */ /* 0x000fe20003fa4070 */
[----:B------:R-:W-:Y:S01]  /*7370*/  IMAD.HI.U32 R125, R0, R5, RZ ;  /* 0x00000005007d7227 */ /* 0x000fe200078e00ff */
[----:B------:R-:W-:-:S03]  /*7380*/  IABS R3, R127 ;  /* 0x0000007f00037213 */ /* 0x000fc60000000000 */
[--C-:B------:R-:W-:Y:S01]  /*7390*/  @!P2 IMAD.IADD R123, R123, 0x1, -R124.reuse ;  /* 0x000000017b7ba824 */ /* 0x100fe200078e0a7c */
[----:B------:R-:W-:Y:S01]  /*73a0*/  ISETP.GT.U32.AND P2, PT, R124, R116, PT ;  /* 0x000000747c00720c */ /* 0x000fe20003f44070 */
[--C-:B------:R-:W-:Y:S01]  /*73b0*/  @!P4 IMAD.IADD R119, R119, 0x1, -R124.reuse ;  /* 0x000000017777c824 */ /* 0x100fe200078e0a7c */
[----:B------:R-:W-:Y:S01]  /*73c0*/  ISETP.GE.AND P4, PT, R142, RZ, PT ;  /* 0x000000ff8e00720c */ /* 0x000fe20003f86270 */
[--C-:B------:R-:W-:Y:S01]  /*73d0*/  @!P3 IMAD.IADD R122, R122, 0x1, -R124.reuse ;  /* 0x000000017a7ab824 */ /* 0x100fe200078e0a7c */
[----:B------:R-:W-:Y:S01]  /*73e0*/  ISETP.GT.U32.AND P3, PT, R124, R115, PT ;  /* 0x000000737c00720c */ /* 0x000fe20003f64070 */
[----:B-1----:R-:W1:Y:S01]  /*73f0*/  LDC.64 R142, c[0x0][0x3a8] ;  /* 0x0000ea00ff8e7b82 */ /* 0x002e620000000a00 */
[--C-:B------:R-:W-:Y:S01]  /*7400*/  @!P0 IMAD.IADD R118, R118, 0x1, -R124.reuse ;  /* 0x0000000176768824 */ /* 0x100fe200078e0a7c */
[----:B------:R-:W-:Y:S01]  /*7410*/  ISETP.GT.U32.AND P0, PT, R124, R112, PT ;  /* 0x000000707c00720c */ /* 0x000fe20003f04070 */
[--C-:B------:R-:W-:Y:S01]  /*7420*/  @!P5 IMAD.IADD R114, R114, 0x1, -R124.reuse ;  /* 0x000000017272d824 */ /* 0x100fe200078e0a7c */
[C---:B------:R-:W-:Y:S01]  /*7430*/  ISETP.GT.U32.AND P5, PT, R124.reuse, R121, PT ;  /* 0x000000797c00720c */ /* 0x040fe20003fa4070 */
[--C-:B------:R-:W-:Y:S01]  /*7440*/  @!P1 IMAD.IADD R111, R111, 0x1, -R124.reuse ;  /* 0x000000016f6f9824 */ /* 0x100fe200078e0a7c */
[C---:B------:R-:W-:Y:S01]  /*7450*/  ISETP.GT.U32.AND P1, PT, R124.reuse, R117, PT ;  /* 0x000000757c00720c */ /* 0x040fe20003f24070 */
[----:B------:R-:W-:Y:S01]  /*7460*/  IMAD.MOV R125, RZ, RZ, -R125 ;  /* 0x000000ffff7d7224 */ /* 0x000fe200078e0a7d */
[----:B------:R-:W-:Y:S01]  /*7470*/  ISETP.GT.U32.AND P6, PT, R124, R122, PT ;  /* 0x0000007a7c00720c */ /* 0x000fe20003fc4070 */
[----:B------:R-:W-:Y:S01]  /*7480*/  @!P2 IMAD.IADD R116, R116, 0x1, -R124 ;  /* 0x000000017474a824 */ /* 0x000fe200078e0a7c */
[----:B------:R-:W-:Y:S01]  /*7490*/  ISETP.GE.AND P2, PT, R141, RZ, PT ;  /* 0x000000ff8d00720c */ /* 0x000fe20003f46270 */
[----:B------:R-:W-:-:S02]  /*74a0*/  @!P4 IMAD.MOV R110, RZ, RZ, -R110 ;  /* 0x000000ffff6ec224 */ /* 0x000fc400078e0a6e */
[--C-:B------:R-:W-:Y:S01]  /*74b0*/  @!P3 IMAD.IADD R115, R115, 0x1, -R124.reuse ;  /* 0x000000017373b824 */ /* 0x100fe200078e0a7c */
[----:B------:R-:W-:Y:S01]  /*74c0*/  ISETP.GT.U32.AND P3, PT, R124, R123, PT ;  /* 0x0000007b7c00720c */ /* 0x000fe20003f64070 */
[--C-:B------:R-:W-:Y:S01]  /*74d0*/  @!P0 IMAD.IADD R112, R112, 0x1, -R124.reuse ;  /* 0x0000000170708824 */ /* 0x100fe200078e0a7c */
[----:B------:R-:W-:Y:S01]  /*74e0*/  ISETP.GT.U32.AND P0, PT, R124, R118, PT ;  /* 0x000000767c00720c */ /* 0x000fe20003f04070 */
[--C-:B------:R-:W-:Y:S01]  /*74f0*/  @!P5 IMAD.IADD R121, R121, 0x1, -R124.reuse ;  /* 0x000000017979d824 */ /* 0x100fe200078e0a7c */
[----:B------:R-:W-:Y:S01]  /*7500*/  ISETP.GE.AND P5, PT, R251, RZ, PT ;  /* 0x000000fffb00720c */ /* 0x000fe20003fa6270 */
[--C-:B------:R-:W-:Y:S02]  /*7510*/  @!P1 IMAD.IADD R117, R117, 0x1, -R124.reuse ;  /* 0x0000000175759824 */ /* 0x100fe400078e0a7c */
[----:B------:R-:W-:Y:S02]  /*7520*/  @!P6 IMAD.IADD R122, R122, 0x1, -R124 ;  /* 0x000000017a7ae824 */ /* 0x000fe400078e0a7c */
[----:B------:R-:W-:-:S02]  /*7530*/  IMAD R5, R2, R125, R5 ;  /* 0x0000007d02057224 */ /* 0x000fc400078e0205 */
[----:B------:R-:W-:-:S04]  /*7540*/  IMAD.HI.U32 R126, R0, R4, RZ ;  /* 0x00000004007e7227 */ /* 0x000fc800078e00ff */
[--C-:B------:R-:W-:Y:S01]  /*7550*/  @!P3 IMAD.IADD R123, R123, 0x1, -R124.reuse ;  /* 0x000000017b7bb824 */ /* 0x100fe200078e0a7c */
[----:B------:R-:W-:Y:S01]  /*7560*/  ISETP.GE.AND P3, PT, R140, RZ, PT ;  /* 0x000000ff8c00720c */ /* 0x000fe20003f66270 */
[----:B------:R-:W-:Y:S01]  /*7570*/  @!P0 IMAD.IADD R118, R118, 0x1, -R124 ;  /* 0x0000000176768824 */ /* 0x000fe200078e0a7c */
[----:B------:R-:W3:Y:S01]  /*7580*/  LDC.64 R140, c[0x0][0x3a0] ;  /* 0x0000e800ff8c7b82 */ /* 0x000ee20000000a00 */
[----:B------:R-:W-:Y:S01]  /*7590*/  ISETP.GE.AND P1, PT, R252, RZ, PT ;  /* 0x000000fffc00720c */ /* 0x000fe20003f26270 */
[----:B------:R-:W-:Y:S01]  /*75a0*/  @!P5 IMAD.MOV R111, RZ, RZ, -R111 ;  /* 0x000000ffff6fd224 */ /* 0x000fe200078e0a6f */
[----:B------:R-:W-:Y:S01]  /*75b0*/  ISETP.GE.AND P4, PT, R138, RZ, PT ;  /* 0x000000ff8a00720c */ /* 0x000fe20003f86270 */
[----:B--2---:R-:W-:Y:S01]  /*75c0*/  IMAD.HI.U32 R127, R0, R3, RZ ;  /* 0x00000003007f7227 */ /* 0x004fe200078e00ff */
[----:B------:R-:W-:-:S03]  /*75d0*/  ISETP.GE.AND P6, PT, R131, RZ, PT ;  /* 0x000000ff8300720c */ /* 0x000fc60003fc6270 */
[----:B------:R-:W-:Y:S01]  /*75e0*/  IMAD.MOV R126, RZ, RZ, -R126 ;  /* 0x000000ffff7e7224 */ /* 0x000fe200078e0a7e */
[----:B---3--:R-:W-:Y:S01]  /*75f0*/  STL [R1+0x775c], R140 ;  /* 0x00775c8c01007387 */ /* 0x008fe20000100800 */
[----:B------:R-:W-:Y:S01]  /*7600*/  IMAD.MOV.U32 R124, RZ, RZ, R108 ;  /* 0x000000ffff7c7224 */ /* 0x000fe200078e006c */
[----:B------:R-:W-:Y:S01]  /*7610*/  ISETP.GE.AND P5, PT, R137, RZ, PT ;  /* 0x000000ff8900720c */ /* 0x000fe20003fa6270 */
[----:B------:R-:W-:Y:S01]  /*7620*/  @!P3 IMAD.MOV R109, RZ, RZ, -R109 ;  /* 0x000000ffff6db224 */ /* 0x000fe200078e0a6d */
[----:B-1----:R1:W-:Y:S01]  /*7630*/  STL [R1+0x76d0], R142 ;  /* 0x0076d08e01007387 */ /* 0x0023e20000100800 */
[----:B------:R-:W-:Y:S02]  /*7640*/  @!P1 IMAD.MOV R112, RZ, RZ, -R112 ;  /* 0x000000ffff709224 */ /* 0x000fe400078e0a70 */
[----:B------:R-:W-:Y:S01]  /*7650*/  @!P4 IMAD.MOV R115, RZ, RZ, -R115 ;  /* 0x000000ffff73c224 */ /* 0x000fe200078e0a73 */
[----:B------:R-:W2:Y:S01]  /*7660*/  LDL.LU R251, [R1+0x7768] ;  /* 0x0077680001fb7983 */ /* 0x000ea20000300800 */
[----:B------:R-:W-:Y:S01]  /*7670*/  @!P2 IMAD.MOV R124, RZ, RZ, -R124 ;  /* 0x000000ffff7ca224 */ /* 0x000fe200078e0a7c */
[----:B------:R-:W-:-:S02]  /*7680*/  ISETP.GE.AND P2, PT, R250, RZ, PT ;  /* 0x000000fffa00720c */ /* 0x000fc40003f46270 */
[----:B------:R-:W-:Y:S01]  /*7690*/  ISETP.NE.AND P0, PT, R130, RZ, PT ;  /* 0x000000ff8200720c */ /* 0x000fe20003f05270 */
[----:B------:R-:W-:Y:S01]  /*76a0*/  @!P6 IMAD.MOV R120, RZ, RZ, -R120 ;  /* 0x000000ffff78e224 */ /* 0x000fe200078e0a78 */
[----:B------:R-:W-:Y:S01]  /*76b0*/  ISETP.GE.AND P3, PT, R139, RZ, PT ;  /* 0x000000ff8b00720c */ /* 0x000fe20003f66270 */
[----:B------:R-:W-:Y:S01]  /*76c0*/  @!P5 IMAD.MOV R116, RZ, RZ, -R116 ;  /* 0x000000ffff74d224 */ /* 0x000fe200078e0a74 */
[----:B------:R-:W-:Y:S01]  /*76d0*/  ISETP.GE.AND P1, PT, R136, RZ, PT ;  /* 0x000000ff8800720c */ /* 0x000fe20003f26270 */
[----:B------:R-:W-:Y:S01]  /*76e0*/  IMAD.MOV R127, RZ, RZ, -R127 ;  /* 0x000000ffff7f7224 */ /* 0x000fe200078e0a7f */
[----:B------:R-:W-:Y:S01]  /*76f0*/  ISETP.GE.AND P4, PT, R133, RZ, PT ;  /* 0x000000ff8500720c */ /* 0x000fe20003f86270 */
[----:B------:R-:W-:Y:S01]  /*7700*/  IMAD R4, R2, R126, R4 ;  /* 0x0000007e02047224 */ /* 0x000fe200078e0204 */
[----:B------:R-:W-:Y:S01]  /*7710*/  ISETP.GE.AND P5, PT, R132, RZ, PT ;  /* 0x000000ff8400720c */ /* 0x000fe20003fa6270 */
[----:B------:R-:W-:Y:S01]  /*7720*/  IMAD R3, R2, R127, R3 ;  /* 0x0000007f02037224 */ /* 0x000fe200078e0203 */
[----:B------:R-:W-:Y:S01]  /*7730*/  LOP3.LUT R108, RZ, R130, RZ, 0x33, !PT ;  /* 0x00000082ff6c7212 */ /* 0x000fe200078e33ff */
[----:B------:R-:W-:Y:S01]  /*7740*/  @!P2 IMAD.MOV R113, RZ, RZ, -R113 ;  /* 0x000000ffff71a224 */ /* 0x000fe200078e0a71 */
[----:B------:R-:W-:Y:S01]  /*7750*/  ISETP.GE.AND P2, PT, R135, RZ, PT ;  /* 0x000000ff8700720c */ /* 0x000fe20003f46270 */
[----:B------:R-:W3:Y:S02]  /*7760*/  LDL.LU R250, [R1+0x8] ;  /* 0x0000080001fa7983 */ /* 0x000ee40000300800 */
[----:B------:R-:W-:Y:S01]  /*7770*/  @!P3 IMAD.MOV R114, RZ, RZ, -R114 ;  /* 0x000000ffff72b224 */ /* 0x000fe200078e0a72 */
[----:B------:R-:W-:Y:S01]  /*7780*/  ISETP.GE.AND P3, PT, R134, RZ, PT ;  /* 0x000000ff8600720c */ /* 0x000fe20003f66270 */
[----:B------:R-:W-:Y:S01]  /*7790*/  @!P1 IMAD.MOV R117, RZ, RZ, -R117 ;  /* 0x000000ffff759224 */ /* 0x000fe200078e0a75 */
[----:B------:R-:W-:Y:S01]  /*77a0*/  ISETP.GE.AND P1, PT, R129, RZ, PT ;  /* 0x000000ff8100720c */ /* 0x000fe20003f26270 */
[----:B------:R-:W-:-:S02]  /*77b0*/  @!P4 IMAD.MOV R121, RZ, RZ, -R121 ;  /* 0x000000ffff79c224 */ /* 0x000fc400078e0a79 */
[----:B------:R-:W-:Y:S01]  /*77c0*/  @!P5 IMAD.MOV R122, RZ, RZ, -R122 ;  /* 0x000000ffff7ad224 */ /* 0x000fe200078e0a7a */
[----:B------:R-:W-:-:S03]  /*77d0*/  SEL R125, R108, R124, !P0 ;  /* 0x0000007c6c7d7207 */ /* 0x000fc60004000000 */
[----:B------:R-:W-:-:S04]  /*77e0*/  @!P2 IMAD.MOV R118, RZ, RZ, -R118 ;  /* 0x000000ffff76a224 */ /* 0x000fc800078e0a76 */
[----:B------:R-:W-:Y:S02]  /*77f0*/  @!P3 IMAD.MOV R119, RZ, RZ, -R119 ;  /* 0x000000ffff77b224 */ /* 0x000fe400078e0a77 */
[----:B------:R-:W-:Y:S01]  /*7800*/  @!P1 IMAD.MOV R123, RZ, RZ, -R123 ;  /* 0x000000ffff7b9224 */ /* 0x000fe200078e0a7b */
[C---:B------:R-:W-:Y:S02]  /*7810*/  SEL R124, R108.reuse, R109, !P0 ;  /* 0x0000006d6c7c7207 */ /* 0x040fe40004000000 */
[C---:B------:R-:W-:Y:S02]  /*7820*/  SEL R110, R108.reuse, R110, !P0 ;  /* 0x0000006e6c6e7207 */ /* 0x040fe40004000000 */
[C---:B------:R-:W-:Y:S02]  /*7830*/  SEL R111, R108.reuse, R111, !P0 ;  /* 0x0000006f6c6f7207 */ /* 0x040fe40004000000 */
[C---:B------:R-:W-:Y:S02]  /*7840*/  SEL R112, R108.reuse, R112, !P0 ;  /* 0x000000706c707207 */ /* 0x040fe40004000000 */
[----:B------:R-:W-:-:S02]  /*7850*/  SEL R113, R108, R113, !P0 ;  /* 0x000000716c717207 */ /* 0x000fc40004000000 */
[C---:B------:R-:W-:Y:S02]  /*7860*/  SEL R114, R108.reuse, R114, !P0 ;  /* 0x000000726c727207 */ /* 0x040fe40004000000 */
[C---:B------:R-:W-:Y:S02]  /*7870*/  SEL R115, R108.reuse, R115, !P0 ;  /* 0x000000736c737207 */ /* 0x040fe40004000000 */
[C---:B------:R-:W-:Y:S02]  /*7880*/  SEL R116, R108.reuse, R116, !P0 ;  /* 0x000000746c747207 */ /* 0x040fe40004000000 */
[C---:B------:R-:W-:Y:S02]  /*7890*/  SEL R117, R108.reuse, R117, !P0 ;  /* 0x000000756c757207 */ /* 0x040fe40004000000 */
[C---:B------:R-:W-:Y:S02]  /*78a0*/  SEL R118, R108.reuse, R118, !P0 ;  /* 0x000000766c767207 */ /* 0x040fe40004000000 */
[----:B------:R-:W-:-:S02]  /*78b0*/  SEL R119, R108, R119, !P0 ;  /* 0x000000776c777207 */ /* 0x000fc40004000000 */
[C---:B------:R-:W-:Y:S02]  /*78c0*/  SEL R121, R108.reuse, R121, !P0 ;  /* 0x000000796c797207 */ /* 0x040fe40004000000 */
[C---:B------:R-:W-:Y:S02]  /*78d0*/  SEL R122, R108.reuse, R122, !P0 ;  /* 0x0000007a6c7a7207 */ /* 0x040fe40004000000 */
[C---:B------:R-:W-:Y:S01]  /*78e0*/  SEL R123, R108.reuse, R123, !P0 ;  /* 0x0000007b6c7b7207 */ /* 0x040fe20004000000 */
[-C--:B------:R-:W-:Y:S01]  /*78f0*/  IMAD R109, R125, R141.reuse, RZ ;  /* 0x0000008d7d6d7224 */ /* 0x080fe200078e02ff */
[----:B------:R-:W-:Y:S01]  /*7900*/  SEL R108, R108, R120, !P0 ;  /* 0x000000786c6c7207 */ /* 0x000fe20004000000 */
[-C--:B------:R-:W-:Y:S02]  /*7910*/  IMAD R124, R124, R141.reuse, RZ ;  /* 0x0000008d7c7c7224 */ /* 0x080fe400078e02ff */
[-C--:B------:R-:W-:Y:S02]  /*7920*/  IMAD R125, R110, R141.reuse, RZ ;  /* 0x0000008d6e7d7224 */ /* 0x080fe400078e02ff */
[-C--:B------:R-:W-:Y:S01]  /*7930*/  IMAD R139, R108, R141.reuse, RZ ;  /* 0x0000008d6c8b7224 */ /* 0x080fe200078e02ff */
[----:B------:R-:W-:Y:S01]  /*7940*/  LEA R108, P2, R109, UR24, 0x2 ;  /* 0x000000186d6c7c11 */ /* 0x000fe2000f8410ff */
[-C--:B------:R-:W-:Y:S01]  /*7950*/  IMAD R126, R111, R141.reuse, RZ ;  /* 0x0000008d6f7e7224 */ /* 0x080fe200078e02ff */
[----:B------:R-:W-:Y:S01]  /*7960*/  LEA R110, P3, R124, UR24, 0x2 ;  /* 0x000000187c6e7c11 */ /* 0x000fe2000f8610ff */
[-C--:B------:R-:W-:Y:S01]  /*7970*/  IMAD R127, R112, R141.reuse, RZ ;  /* 0x0000008d707f7224 */ /* 0x080fe200078e02ff */
[----:B------:R-:W-:Y:S01]  /*7980*/  LEA.HI.X.SX32 R109, R109, UR25, 0x2, P2 ;  /* 0x000000196d6d7c11 */ /* 0x000fe200090f16ff */
[-C--:B------:R-:W-:Y:S01]  /*7990*/  IMAD R131, R114, R141.reuse, RZ ;  /* 0x0000008d72837224 */ /* 0x080fe200078e02ff */
[----:B------:R-:W-:Y:S01]  /*79a0*/  LEA R112, P4, R125, UR24, 0x2 ;  /* 0x000000187d707c11 */ /* 0x000fe2000f8810ff */
[-C--:B------:R-:W-:Y:S01]  /*79b0*/  IMAD R129, R113, R141.reuse, RZ ;  /* 0x0000008d71817224 */ /* 0x080fe200078e02ff */
[----:B------:R-:W-:Y:S01]  /*79c0*/  LEA.HI.X.SX32 R111, R124, UR25, 0x2, P3 ;  /* 0x000000197c6f7c11 */ /* 0x000fe200098f16ff */
[----:B------:R-:W-:Y:S01]  /*79d0*/  STL [R1+0x76d8], R108 ;  /* 0x0076d86c01007387 */ /* 0x000fe20000100800 */
[----:B------:R-:W-:Y:S01]  /*79e0*/  LEA R114, P5, R126, UR24, 0x2 ;  /* 0x000000187e727c11 */ /* 0x000fe2000f8a10ff */
[-C--:B------:R-:W-:Y:S01]  /*79f0*/  IMAD R136, R116, R141.reuse, RZ ;  /* 0x0000008d74887224 */ /* 0x080fe200078e02ff */
[----:B------:R-:W-:Y:S01]  /*7a00*/  LEA.HI.X.SX32 R113, R125, UR25, 0x2, P4 ;  /* 0x000000197d717c11 */ /* 0x000fe2000a0f16ff */
[----:B------:R4:W-:Y:S01]  /*7a10*/  STL [R1+0x76d4], R109 ;  /* 0x0076d46d01007387 */ /* 0x0009e20000100800 */
[-C--:B------:R-:W-:Y:S01]  /*7a20*/  IMAD R133, R115, R141.reuse, RZ ;  /* 0x0000008d73857224 */ /* 0x080fe200078e02ff */
[----:B------:R-:W-:Y:S01]  /*7a30*/  LEA R116, P6, R127, UR24, 0x2 ;  /* 0x000000187f747c11 */ /* 0x000fe2000f8c10ff */
[-C--:B-1----:R-:W-:Y:S01]  /*7a40*/  IMAD R142, R118, R141.reuse, RZ ;  /* 0x0000008d768e7224 */ /* 0x082fe200078e02ff */
[----:B------:R-:W-:Y:S01]  /*7a50*/  LEA.HI.X.SX32 R115, R126, UR25, 0x2, P5 ;  /* 0x000000197e737c11 */ /* 0x000fe2000a8f16ff */
[----:B------:R-:W-:Y:S01]  /*7a60*/  IMAD R138, R117, R141, RZ ;  /* 0x0000008d758a7224 */ /* 0x000fe200078e02ff */
[----:B----4-:R-:W4:Y:S04]  /*7a70*/  LDL R109, [R1+0x7628] ;  /* 0x00762800016d7983 */ /* 0x010f280000100800 */
[----:B------:R-:W-:Y:S01]  /*7a80*/  STL [R1+0x76e0], R110 ;  /* 0x0076e06e01007387 */ /* 0x000fe20000100800 */
[----:B------:R-:W-:-:S03]  /*7a90*/  LEA R120, P2, R131, UR24, 0x2 ;  /* 0x0000001883787c11 */ /* 0x000fc6000f8410ff */
[----:B------:R1:W-:Y:S01]  /*7aa0*/  STL [R1+0x76dc], R111 ;  /* 0x0076dc6f01007387 */ /* 0x0003e20000100800 */
[----:B------:R-:W-:Y:S01]  /*7ab0*/  LEA.HI.X.SX32 R117, R127, UR25, 0x2, P6 ;  /* 0x000000197f757c11 */ /* 0x000fe2000b0f16ff */
[-C--:B------:R-:W-:Y:S02]  /*7ac0*/  IMAD R140, R119, R141.reuse, RZ ;  /* 0x0000008d778c7224 */ /* 0x080fe400078e02ff */
[-C--:B------:R-:W-:Y:S01]  /*7ad0*/  IMAD R135, R122, R141.reuse, RZ ;  /* 0x0000008d7a877224 */ /* 0x080fe200078e02ff */
[----:B------:R-:W-:Y:S01]  /*7ae0*/  LEA R122, P3, R133, UR24, 0x2 ;  /* 0x00000018857a7c11 */ /* 0x000fe2000f8610ff */
[----:B-1----:R-:W4:Y:S04]  /*7af0*/  LDL.LU R111, [R1+0x4] ;  /* 0x00000400016f7983 */ /* 0x002f280000300800 */
[----:B------:R-:W-:Y:S01]  /*7b00*/  STL [R1+0x76e8], R112 ;  /* 0x0076e87001007387 */ /* 0x000fe20000100800 */
[----:B------:R-:W-:-:S03]  /*7b10*/  IMAD R252, R121, R141, RZ ;  /* 0x0000008d79fc7224 */ /* 0x000fc600078e02ff */
[----:B------:R-:W-:Y:S01]  /*7b20*/  STL [R1+0x76e4], R113 ;  /* 0x0076e47101007387 */ /* 0x000fe20000100800 */
[----:B------:R-:W-:-:S03]  /*7b30*/  LEA R124, P4, R136, UR24, 0x2 ;  /* 0x00000018887c7c11 */ /* 0x000fc6000f8810ff */
[----:B------:R-:W-:Y:S01]  /*7b40*/  STL [R1+0x76f0], R114 ;  /* 0x0076f07201007387 */ /* 0x000fe20000100800 */
[----:B------:R-:W-:-:S03]  /*7b50*/  LEA.HI.X.SX32 R121, R131, UR25, 0x2, P2 ;  /* 0x0000001983797c11 */ /* 0x000fc600090f16ff */
[----:B------:R1:W-:Y:S01]  /*7b60*/  STL [R1+0x76ec], R115 ;  /* 0x0076ec7301007387 */ /* 0x0003e20000100800 */
[----:B------:R-:W-:Y:S01]  /*7b70*/  IMAD R137, R123, R141, RZ ;  /* 0x0000008d7b897224 */ /* 0x000fe200078e02ff */
[----:B------:R-:W-:Y:S02]  /*7b80*/  LEA R126, P5, R138, UR24, 0x2 ;  /* 0x000000188a7e7c11 */ /* 0x000fe4000f8a10ff */
[----:B------:R-:W-:Y:S01]  /*7b90*/  LEA.HI.X.SX32 R123, R133, UR25, 0x2, P3 ;  /* 0x00000019857b7c11 */ /* 0x000fe200098f16ff */
[----:B-1----:R-:W4:Y:S04]  /*7ba0*/  LDL.LU R115, [R1] ;  /* 0x0000000001737983 */ /* 0x002f280000300800 */
[----:B------:R-:W-:Y:S01]  /*7bb0*/  STL [R1+0x76f8], R116 ;  /* 0x0076f87401007387 */ /* 0x000fe20000100800 */
[----:B------:R-:W-:-:S03]  /*7bc0*/  LEA.HI.X.SX32 R125, R136, UR25, 0x2, P4 ;  /* 0x00000019887d7c11 */ /* 0x000fc6000a0f16ff */
[----:B------:R-:W-:Y:S01]  /*7bd0*/  STL [R1+0x76f4], R117 ;  /* 0x0076f47501007387 */ /* 0x000fe20000100800 */
[----:B------:R-:W-:Y:S01]  /*7be0*/  LEA.HI.X.SX32 R127, R138, UR25, 0x2, P5 ;  /* 0x000000198a7f7c11 */ /* 0x000fe2000a8f16ff */
[----:B------:R-:W-:Y:S01]  /*7bf0*/  IMAD R143, R128, R143, RZ ;  /* 0x0000008f808f7224 */ /* 0x000fe200078e02ff */
[----:B------:R-:W-:Y:S02]  /*7c00*/  LEA R128, P6, R142, UR24, 0x2 ;  /* 0x000000188e807c11 */ /* 0x000fe4000f8c10ff */
[----:B--2---:R-:W-:-:S13]  /*7c10*/  ISETP.GT.U32.AND P0, PT, R2, R251, PT ;  /* 0x000000fb0200720c */ /* 0x004fda0003f04070 */
[----:B------:R-:W-:Y:S01]  /*7c20*/  @!P0 IMAD.IADD R251, R251, 0x1, -R2 ;  /* 0x00000001fbfb8824 */ /* 0x000fe200078e0a02 */
[----:B------:R-:W-:-:S04]  /*7c30*/  LEA R118, P0, R129, UR24, 0x2 ;  /* 0x0000001881767c11 */ /* 0x000fc8000f8010ff */
[----:B------:R-:W-:Y:S01]  /*7c40*/  LEA.HI.X.SX32 R119, R129, UR25, 0x2, P0 ;  /* 0x0000001981777c11 */ /* 0x000fe200080f16ff */
[----:B------:R-:W-:Y:S04]  /*7c50*/  STL [R1+0x7700], R118 ;  /* 0x0077007601007387 */ /* 0x000fe80000100800 */
        /* <DEDUP_REMOVED lines=9> */
[----:B------:R-:W2:Y:S01]  /*7cf0*/  LDL R112, [R1+0x722c] ;  /* 0x00722c0001707983 */ /* 0x000ea20000100800 */
[----:B------:R-:W-:-:S02]  /*7d00*/  LEA.HI.X.SX32 R129, R142, UR25, 0x2, P6 ;  /* 0x000000198e817c11 */ /* 0x000fc4000b0f16ff */
[----:B------:R-:W-:Y:S01]  /*7d10*/  LEA R141, P6, R143, UR26, 0x2 ;  /* 0x0000001a8f8d7c11 */ /* 0x000fe2000f8c10ff */
[----:B------:R-:W-:Y:S01]  /*7d20*/  STL [R1+0x7728], R128 ;  /* 0x0077288001007387 */ /* 0x000fe20000100800 */
[C---:B------:R-:W-:Y:S01]  /*7d30*/  LEA R130, P0, R140.reuse, UR24, 0x2 ;  /* 0x000000188c827c11 */ /* 0x040fe2000f8010ff */
[----:B------:R-:W1:Y:S02]  /*7d40*/  LDCU UR26, c[0x0][0x3b0] ;  /* 0x00007600ff1a77ac */ /* 0x000e640008000800 */
[----:B------:R-:W-:Y:S04]  /*7d50*/  STL [R1+0x7724], R129 ;  /* 0x0077248101007387 */ /* 0x000fe80000100800 */
[----:B------:R1:W-:Y:S04]  /*7d60*/  STL [R1+0x7754], R141 ;  /* 0x0077548d01007387 */ /* 0x0003e80000100800 */
[----:B------:R-:W2:Y:S01]  /*7d70*/  LDL R142, [R1+0x75ac] ;  /* 0x0075ac00018e7983 */ /* 0x000ea20000100800 */
[----:B------:R-:W-:-:S03]  /*7d80*/  LEA.HI.X.SX32 R131, R140, UR25, 0x2, P0 ;  /* 0x000000198c837c11 */ /* 0x000fc600080f16ff */
[----:B------:R-:W2:Y:S01]  /*7d90*/  LDL R140, [R1+0x75a8] ;  /* 0x0075a800018c7983 */ /* 0x000ea20000100800 */
[----:B---3--:R-:W-:Y:S02]  /*7da0*/  ISETP.GT.U32.AND P1, PT, R2, R250, PT ;  /* 0x000000fa0200720c */ /* 0x008fe40003f24070 */
[C---:B------:R-:W-:Y:S01]  /*7db0*/  LEA R134, P3, R135.reuse, UR24, 0x2 ;  /* 0x0000001887867c11 */ /* 0x040fe2000f8610ff */
[----:B------:R-:W3:Y:S01]  /*7dc0*/  LDL.LU R108, [R1+0x1c] ;  /* 0x00001c00016c7983 */ /* 0x000ee20000300800 */
[----:B------:R-:W-:Y:S02]  /*7dd0*/  LEA R132, P2, R252, UR24, 0x2 ;  /* 0x00000018fc847c11 */ /* 0x000fe4000f8410ff */
[----:B------:R-:W-:Y:S02]  /*7de0*/  ISETP.GT.U32.AND P0, PT, R2, R251, PT ;  /* 0x000000fb0200720c */ /* 0x000fe40003f04070 */
[----:B------:R-:W-:Y:S02]  /*7df0*/  LEA.HI.X.SX32 R135, R135, UR25, 0x2, P3 ;  /* 0x0000001987877c11 */ /* 0x000fe400098f16ff */
[----:B------:R-:W-:-:S02]  /*7e00*/  LEA R136, P4, R137, UR24, 0x2 ;  /* 0x0000001889887c11 */ /* 0x000fc4000f8810ff */
[----:B------:R-:W-:Y:S02]  /*7e10*/  LEA.HI.X.SX32 R133, R252, UR25, 0x2, P2 ;  /* 0x00000019fc857c11 */ /* 0x000fe400090f16ff */
[----:B----4-:R-:W-:Y:S01]  /*7e20*/  ISETP.GE.AND P3, PT, R109, RZ, PT ;  /* 0x000000ff6d00720c */ /* 0x010fe20003f66270 */
[----:B------:R-:W-:Y:S01]  /*7e30*/  STL [R1+0x7730], R130 ;  /* 0x0077308201007387 */ /* 0x000fe20000100800 */
[----:B------:R-:W-:Y:S01]  /*7e40*/  LEA R138, P5, R139, UR24, 0x2 ;  /* 0x000000188b8a7c11 */ /* 0x000fe2000f8a10ff */
[--C-:B------:R-:W-:Y:S01]  /*7e50*/  @!P1 IMAD.IADD R250, R250, 0x1, -R2.reuse ;  /* 0x00000001fafa9824 */ /* 0x100fe200078e0a02 */
[----:B------:R-:W-:Y:S01]  /*7e60*/  LEA.HI.X.SX32 R137, R137, UR25, 0x2, P4 ;  /* 0x0000001989897c11 */ /* 0x000fe2000a0f16ff */
[----:B------:R-:W-:Y:S01]  /*7e70*/  STL [R1+0x772c], R131 ;  /* 0x00772c8301007387 */ /* 0x000fe20000100800 */
[----:B------:R-:W-:Y:S02]  /*7e80*/  LEA.HI.X.SX32 R139, R139, UR25, 0x2, P5 ;  /* 0x000000198b8b7c11 */ /* 0x000fe4000a8f16ff */
[----:B------:R-:W-:Y:S01]  /*7e90*/  LEA.HI.X.SX32 R143, R143, UR27, 0x2, P6 ;  /* 0x0000001b8f8f7c11 */ /* 0x000fe2000b0f16ff */
[----:B------:R-:W-:Y:S01]  /*7ea0*/  STL [R1+0x7738], R132 ;  /* 0x0077388401007387 */ /* 0x000fe20000100800 */
[----:B------:R-:W-:Y:S01]  /*7eb0*/  ISETP.GT.U32.AND P6, PT, R2, R250, PT ;  /* 0x000000fa0200720c */ /* 0x000fe20003fc4070 */
[----:B------:R-:W-:Y:S01]  /*7ec0*/  @!P0 IMAD.IADD R251, R251, 0x1, -R2 ;  /* 0x00000001fbfb8824 */ /* 0x000fe200078e0a02 */
[C---:B------:R-:W-:Y:S01]  /*7ed0*/  ISETP.GE.AND P2, PT, R245.reuse, RZ, PT ;  /* 0x000000fff500720c */ /* 0x040fe20003f46270 */
[----:B------:R-:W-:Y:S01]  /*7ee0*/  STL [R1+0x7734], R133 ;  /* 0x0077348501007387 */ /* 0x000fe20000100800 */
[----:B------:R-:W-:Y:S01]  /*7ef0*/  VIADD R109, R245, 0xf8 ;  /* 0x000000f8f56d7836 */ /* 0x000fe20000000000 */
[----:B------:R-:W4:Y:S02]  /*7f00*/  LDCU UR24, c[0x0][0x3b0] ;  /* 0x00007600ff1877ac */ /* 0x000f240008000800 */
[----:B------:R-:W-:Y:S01]  /*7f10*/  STL [R1+0x7740], R134 ;  /* 0x0077408601007387 */ /* 0x000fe20000100800 */
[----:B--2---:R-:W-:-:S03]  /*7f20*/  ISETP.NE.AND P1, PT, R112, RZ, PT ;  /* 0x000000ff7000720c */ /* 0x004fc60003f25270 */
[----:B------:R-:W-:Y:S01]  /*7f30*/  STL [R1+0x773c], R135 ;  /* 0x00773c8701007387 */ /* 0x000fe20000100800 */
[----:B------:R-:W-:Y:S01]  /*7f40*/  LOP3.LUT R252, RZ, R112, RZ, 0x33, !PT ;  /* 0x00000070fffc7212 */ /* 0x000fe200078e33ff */
[----:B-1----:R-:W-:Y:S01]  /*7f50*/  VIADD R141, R245, 0xfe ;  /* 0x000000fef58d7836 */ /* 0x002fe20000000000 */
[C---:B------:R-:W-:Y:S01]  /*7f60*/  ISETP.GT.U32.AND P4, PT, R2.reuse, R115, PT ;  /* 0x000000730200720c */ /* 0x040fe20003f84070 */
[----:B------:R-:W-:Y:S01]  /*7f70*/  STL [R1+0x7748], R136 ;  /* 0x0077488801007387 */ /* 0x000fe20000100800 */
[----:B------:R-:W-:Y:S01]  /*7f80*/  ISETP.GT.U32.AND P5, PT, R2, R111, PT ;  /* 0x0000006f0200720c */ /* 0x000fe20003fa4070 */
[----:B------:R-:W1:Y:S02]  /*7f90*/  LDCU UR27, c[0x0][0x3b0] ;  /* 0x00007600ff1b77ac */ /* 0x000e640008000800 */
[----:B------:R-:W-:Y:S01]  /*7fa0*/  STL [R1+0x7744], R137 ;  /* 0x0077448901007387 */ /* 0x000fe20000100800 */
[----:B------:R-:W-:Y:S01]  /*7fb0*/  @!P3 IMAD.MOV R251, RZ, RZ, -R251 ;  /* 0x000000fffffbb224 */ /* 0x000fe200078e0afb */
[----:B------:R-:W2:Y:S02]  /*7fc0*/  LDCU UR25, c[0x0][0x3b0] ;  /* 0x00007600ff1977ac */ /* 0x000ea40008000800 */
[----:B------:R-:W-:Y:S04]  /*7fd0*/  STL [R1+0x7750], R138 ;  /* 0x0077508a01007387 */ /* 0x000fe80000100800 */
[----:B------:R-:W-:Y:S04]  /*7fe0*/  STL [R1+0x774c], R139 ;  /* 0x00774c8b01007387 */ /* 0x000fe80000100800 */
[----:B------:R-:W-:Y:S04]  /*7ff0*/  STL [R1+0x7758], R143 ;  /* 0x0077588f01007387 */ /* 0x000fe80000100800 */
[----:B------:R-:W2:Y:S04]  /*8000*/  LDL.LU R110, [R1+0x18] ;  /* 0x00001800016e7983 */ /* 0x000ea80000300800 */
[----:B------:R-:W2:Y:S01]  /*8010*/  LDL.LU R113, [R1+0x14] ;  /* 0x0000140001717983 */ /* 0x000ea20000300800 */
[----:B------:R-:W-:-:S03]  /*8020*/  SEL R112, R252, R251, !P1 ;  /* 0x000000fbfc707207 */ /* 0x000fc60004800000 */
[----:B------:R1:W-:Y:S04]  /*8030*/  STL [R1+0x7614], R109 ;  /* 0x0076146d01007387 */ /* 0x0003e80000100800 */
[----:B------:R-:W2:Y:S01]  /*8040*/  LDL R116, [R1+0x75a4] ;  /* 0x0075a40001747983 */ /* 0x000ea20000100800 */
[----:B------:R-:W-:Y:S02]  /*8050*/  @!P6 IMAD.IADD R250, R250, 0x1, -R2 ;  /* 0x00000001fafae824 */ /* 0x000fe400078e0a02 */
[----:B------:R-:W-:Y:S01]  /*8060*/  IMAD R112, R112, UR46, RZ ;  /* 0x0000002e70707c24 */ /* 0x000fe2000f8e02ff */
[----:B------:R-:W-:Y:S01]  /*8070*/  IABS R114, R109 ;  /* 0x0000006d00727213 */ /* 0x000fe20000000000 */
[----:B------:R-:W-:Y:S01]  /*8080*/  IMAD.MOV.U32 R251, RZ, RZ, R250 ;  /* 0x000000fffffb7224 */ /* 0x000fe200078e00fa */
[----:B-1----:R-:W4:Y:S01]  /*8090*/  LDL.LU R109, [R1+0x10] ;  /* 0x00001000016d7983 */ /* 0x002f220000300800 */
[----:B------:R-:W-:Y:S01]  /*80a0*/  ISETP.GE.AND P3, PT, R142, RZ, PT ;  /* 0x000000ff8e00720c */ /* 0x000fe20003f66270 */
[----:B------:R-:W-:Y:S01]  /*80b0*/  @!P4 IMAD.IADD R115, R115, 0x1, -R2 ;  /* 0x000000017373c824 */ /* 0x000fe200078e0a02 */
[----:B------:R-:W1:Y:S01]  /*80c0*/  LDCU UR46, c[0x0][0x3b0] ;  /* 0x00007600ff2e77ac */ /* 0x000e620008000800 */
[----:B------:R-:W4:Y:S04]  /*80d0*/  LDL.LU R250, [R1+0x7764] ;  /* 0x0077640001fa7983 */ /* 0x000f280000300800 */
[----:B------:R1:W-:Y:S04]  /*80e0*/  STL [R1+0x104], R112 ;  /* 0x0001047001007387 */ /* 0x0003e80000100800 */
[----:B------:R-:W4:Y:S01]  /*80f0*/  LDL R142, [R1+0x75a0] ;  /* 0x0075a000018e7983 */ /* 0x000f220000100800 */
[----:B------:R-:W-:Y:S01]  /*8100*/  @!P2 IMAD.MOV R251, RZ, RZ, -R251 ;  /* 0x000000fffffba224 */ /* 0x000fe200078e0afb */
[----:B------:R-:W-:-:S02]  /*8110*/  ISETP.GE.AND P2, PT, R140, RZ, PT ;  /* 0x000000ff8c00720c */ /* 0x000fc40003f46270 */
[----:B------:R-:W4:Y:S01]  /*8120*/  LDL R140, [R1+0x759c] ;  /* 0x00759c00018c7983 */ /* 0x000f220000100800 */
[----:B------:R-:W-:Y:S01]  /*8130*/  @!P5 IMAD.IADD R111, R111, 0x1, -R2 ;  /* 0x000000016f6fd824 */ /* 0x000fe200078e0a02 */
[----:B------:R-:W-:Y:S02]  /*8140*/  ISETP.GT.U32.AND P0, PT, R2, R115, PT ;  /* 0x000000730200720c */ /* 0x000fe40003f04070 */
[----:B------:R-:W-:Y:S01]  /*8150*/  SEL R251, R252, R251, !P1 ;  /* 0x000000fbfcfb7207 */ /* 0x000fe20004800000 */
[----:B------:R-:W-:Y:S01]  /*8160*/  IMAD.MOV.U32 R117, RZ, RZ, R114 ;  /* 0x000000ffff757224 */ /* 0x000fe200078e0072 */
[C---:B------:R-:W-:Y:S01]  /*8170*/  ISETP.GT.U32.AND P4, PT, R2.reuse, R111, PT ;  /* 0x0000006f0200720c */ /* 0x040fe20003f84070 */
[----:B-1----:R-:W4:Y:S02]  /*8180*/  LDL.LU R112, [R1+0xc] ;  /* 0x00000c0001707983 */ /* 0x002f240000300800 */
[----:B------:R-:W-:Y:S01]  /*8190*/  IMAD R118, R251, UR45, RZ ;  /* 0x0000002dfb767c24 */ /* 0x000fe2000f8e02ff */
[----:B---3--:R-:W-:-:S05]  /*81a0*/  ISETP.GT.U32.AND P5, PT, R2, R108, PT ;  /* 0x0000006c0200720c */ /* 0x008fca0003fa4070 */
[--C-:B------:R-:W-:Y:S01]  /*81b0*/  @!P0 IMAD.IADD R115, R115, 0x1, -R2.reuse ;  /* 0x0000000173738824 */ /* 0x100fe200078e0a02 */
[----:B------:R-:W1:Y:S03]  /*81c0*/  LDCU UR45, c[0x0][0x3b0] ;  /* 0x00007600ff2d77ac */ /* 0x000e660008000800 */
[----:B------:R-:W-:Y:S02]  /*81d0*/  @!P4 IMAD.IADD R111, R111, 0x1, -R2 ;  /* 0x000000016f6fc824 */ /* 0x000fe400078e0a02 */
[----:B------:R-:W-:Y:S02]  /*81e0*/  IMAD.MOV.U32 R251, RZ, RZ, R115 ;  /* 0x000000fffffb7224 */ /* 0x000fe400078e0073 */
[----:B------:R-:W-:Y:S02]  /*81f0*/  @!P3 IMAD.MOV R111, RZ, RZ, -R111 ;  /* 0x000000ffff6fb224 */ /* 0x000fe400078e0a6f */
[----:B------:R-:W-:Y:S01]  /*8200*/  IMAD.HI.U32 R114, R0, R117, RZ ;  /* 0x0000007500727227 */ /* 0x000fe200078e00ff */
[----:B------:R3:W-:Y:S03]  /*8210*/  STL [R1+0xec], R118 ;  /* 0x0000ec7601007387 */ /* 0x0007e60000100800 */
[----:B------:R-:W-:-:S02]  /*8220*/  @!P2 IMAD.MOV R251, RZ, RZ, -R251 ;  /* 0x000000fffffba224 */ /* 0x000fc400078e0afb */
[----:B------:R-:W-:-:S03]  /*8230*/  IMAD.MOV R115, RZ, RZ, -R114 ;  /* 0x000000ffff737224 */ /* 0x000fc600078e0a72 */
[C---:B------:R-:W-:Y:S02]  /*8240*/  SEL R114, R252.reuse, R251, !P1 ;  /* 0x000000fbfc727207 */ /* 0x040fe40004800000 */
[----:B---3--:R-:W-:Y:S01]  /*8250*/  SEL R118, R252, R111, !P1 ;  /* 0x0000006ffc767207 */ /* 0x008fe20004800000 */
[----:B------:R-:W-:Y:S02]  /*8260*/  @!P5 IMAD.IADD R108, R108, 0x1, -R2 ;  /* 0x000000016c6cd824 */ /* 0x000fe400078e0a02 */
[----:B------:R-:W-:Y:S01]  /*8270*/  IMAD R114, R114, UR43, RZ ;  /* 0x0000002b72727c24 */ /* 0x000fe2000f8e02ff */
[----:B------:R-:W3:Y:S01]  /*8280*/  LDCU UR43, c[0x0][0x3b0] ;  /* 0x00007600ff2b77ac */ /* 0x000ee20008000800 */
[----:B------:R-:W-:Y:S01]  /*8290*/  IMAD R118, R118, UR44, RZ ;  /* 0x0000002c76767c24 */ /* 0x000fe2000f8e02ff */
[----:B------:R-:W-:Y:S02]  /*82a0*/  ISETP.GT.U32.AND P0, PT, R2, R108, PT ;  /* 0x0000006c0200720c */ /* 0x000fe40003f04070 */
[----:B--2---:R-:W-:-:S02]  /*82b0*/  ISETP.GE.AND P3, PT, R116, RZ, PT ;  /* 0x000000ff7400720c */ /* 0x004fc40003f66270 */
[----:B----4-:R-:W-:Y:S01]  /*82c0*/  ISETP.GE.AND P2, PT, R142, RZ, PT ;  /* 0x000000ff8e00720c */ /* 0x010fe20003f46270 */
[----:B------:R-:W2:Y:S01]  /*82d0*/  LDL R116, [R1+0x7598] ;  /* 0x0075980001747983 */ /* 0x000ea20000100800 */
[C---:B------:R-:W-:Y:S02]  /*82e0*/  ISETP.GT.U32.AND P5, PT, R2.reuse, R110, PT ;  /* 0x0000006e0200720c */ /* 0x040fe40003fa4070 */
[C---:B------:R-:W-:Y:S01]  /*82f0*/  ISETP.GT.U32.AND P4, PT, R2.reuse, R113, PT ;  /* 0x000000710200720c */ /* 0x040fe20003f84070 */
[----:B------:R-:W4:Y:S01]  /*8300*/  LDL.LU R111, [R1+0x30] ;  /* 0x00003000016f7983 */ /* 0x000f220000300800 */
[----:B------:R-:W-:Y:S01]  /*8310*/  IMAD R251, R2, R115, R117 ;  /* 0x0000007302fb7224 */ /* 0x000fe200078e0275 */
[----:B------:R-:W1:Y:S02]  /*8320*/  LDCU UR44, c[0x0][0x3b0] ;  /* 0x00007600ff2c77ac */ /* 0x000e640008000800 */
[----:B------:R-:W-:Y:S04]  /*8330*/  STL [R1+0x100], R118 ;  /* 0x0001007601007387 */ /* 0x000fe80000100800 */
[----:B------:R1:W-:Y:S04]  /*8340*/  STL [R1+0xfc], R114 ;  /* 0x0000fc7201007387 */ /* 0x0003e80000100800 */
[----:B------:R-:W3:Y:S01]  /*8350*/  LDL R142, [R1+0x7594] ;  /* 0x00759400018e7983 */ /* 0x000ee20000100800 */
[----:B------:R-:W-:-:S04]  /*8360*/  @!P0 IMAD.IADD R108, R108, 0x1, -R2 ;  /* 0x000000016c6c8824 */ /* 0x000fc800078e0a02 */
[----:B------:R-:W-:Y:S01]  /*8370*/  @!P3 IMAD.MOV R108, RZ, RZ, -R108 ;  /* 0x000000ffff6cb224 */ /* 0x000fe200078e0a6c */
[----:B------:R-:W-:Y:S02]  /*8380*/  ISETP.GE.AND P3, PT, R140, RZ, PT ;  /* 0x000000ff8c00720c */ /* 0x000fe40003f66270 */
[----:B------:R-:W4:Y:S01]  /*8390*/  LDL R140, [R1+0x7590] ;  /* 0x00759000018c7983 */ /* 0x000f220000100800 */
[--C-:B------:R-:W-:Y:S02]  /*83a0*/  @!P5 IMAD.IADD R110, R110, 0x1, -R2.reuse ;  /* 0x000000016e6ed824 */ /* 0x100fe400078e0a02 */
[----:B------:R-:W-:-:S03]  /*83b0*/  @!P4 IMAD.IADD R113, R113, 0x1, -R2 ;  /* 0x000000017171c824 */ /* 0x000fc600078e0a02 */
[C---:B------:R-:W-:Y:S02]  /*83c0*/  ISETP.GT.U32.AND P4, PT, R2.reuse, R110, PT ;  /* 0x0000006e0200720c */ /* 0x040fe40003f84070 */
[----:B------:R-:W-:Y:S02]  /*83d0*/  ISETP.GT.U32.AND P0, PT, R2, R113, PT ;  /* 0x000000710200720c */ /* 0x000fe40003f04070 */
[----:B-1----:R-:W-:Y:S02]  /*83e0*/  SEL R114, R252, R108, !P1 ;  /* 0x0000006cfc727207 */ /* 0x002fe40004800000 */
[----:B------:R-:W4:Y:S03]  /*83f0*/  LDL.LU R108, [R1+0x2c] ;  /* 0x00002c00016c7983 */ /* 0x000f260000300800 */
[----:B------:R-:W-:Y:S01]  /*8400*/  IMAD R115, R114, UR42, RZ ;  /* 0x0000002a72737c24 */ /* 0x000fe2000f8e02ff */
[----:B------:R-:W-:Y:S01]  /*8410*/  ISETP.GT.U32.AND P5, PT, R2, R109, PT ;  /* 0x0000006d0200720c */ /* 0x000fe20003fa4070 */
[----:B------:R-:W4:Y:S01]  /*8420*/  LDL.LU R114, [R1+0x28] ;  /* 0x0000280001727983 */ /* 0x000f220000300800 */
[----:B------:R-:W-:Y:S01]  /*8430*/  VIADD R143, R245, 0xfd ;  /* 0x000000fdf58f7836 */ /* 0x000fe20000000000 */
[----:B------:R-:W1:Y:S01]  /*8440*/  LDCU UR42, c[0x0][0x3b0] ;  /* 0x00007600ff2a77ac */ /* 0x000e620008000800 */
[--C-:B------:R-:W-:Y:S01]  /*8450*/  @!P4 IMAD.IADD R110, R110, 0x1, -R2.reuse ;  /* 0x000000016e6ec824 */ /* 0x100fe200078e0a02 */
[----:B------:R1:W-:Y:S01]  /*8460*/  STL [R1+0xf8], R115 ;  /* 0x0000f87301007387 */ /* 0x0003e20000100800 */
[----:B------:R-:W-:-:S02]  /*8470*/  @!P0 IMAD.IADD R113, R113, 0x1, -R2 ;  /* 0x0000000171718824 */ /* 0x000fc400078e0a02 */
[----:B------:R-:W-:Y:S02]  /*8480*/  @!P2 IMAD.MOV R110, RZ, RZ, -R110 ;  /* 0x000000ffff6ea224 */ /* 0x000fe400078e0a6e */
[----:B------:R-:W-:Y:S02]  /*8490*/  @!P3 IMAD.MOV R113, RZ, RZ, -R113 ;  /* 0x000000ffff71b224 */ /* 0x000fe400078e0a71 */
[----:B-1----:R-:W-:Y:S01]  /*84a0*/  VIADD R115, R245, 0xf9 ;  /* 0x000000f9f5737836 */ /* 0x002fe20000000000 */
[C---:B------:R-:W-:Y:S02]  /*84b0*/  SEL R117, R252.reuse, R110, !P1 ;  /* 0x0000006efc757207 */ /* 0x040fe40004800000 */
[----:B------:R-:W-:Y:S02]  /*84c0*/  SEL R113, R252, R113, !P1 ;  /* 0x00000071fc717207 */ /* 0x000fe40004800000 */
[----:B------:R1:W-:Y:S01]  /*84d0*/  STL [R1+0x7608], R115 ;  /* 0x0076087301007387 */ /* 0x0003e20000100800 */
[----:B------:R-:W-:-:S02]  /*84e0*/  IMAD R118, R117, UR41, RZ ;  /* 0x0000002975767c24 */ /* 0x000fc4000f8e02ff */
[----:B------:R-:W-:Y:S01]  /*84f0*/  @!P5 IMAD.IADD R109, R109, 0x1, -R2 ;  /* 0x000000016d6dd824 */ /* 0x000fe200078e0a02 */
[----:B------:R-:W-:Y:S01]  /*8500*/  ISETP.GT.U32.AND P4, PT, R2, R250, PT ;  /* 0x000000fa0200720c */ /* 0x000fe20003f84070 */
[----:B------:R-:W-:Y:S01]  /*8510*/  IMAD R113, R113, UR40, RZ ;  /* 0x0000002871717c24 */ /* 0x000fe2000f8e02ff */
[----:B--2---:R-:W-:Y:S01]  /*8520*/  ISETP.GE.AND P2, PT, R116, RZ, PT ;  /* 0x000000ff7400720c */ /* 0x004fe20003f46270 */
[----:B------:R-:W2:Y:S01]  /*8530*/  LDCU UR41, c[0x0][0x3b0] ;  /* 0x00007600ff2977ac */ /* 0x000ea20008000800 */
[----:B------:R-:W-:Y:S02]  /*8540*/  IABS R116, R115 ;  /* 0x0000007300747213 */ /* 0x000fe40000000000 */
[----:B-1----:R-:W2:Y:S01]  /*8550*/  LDL R115, [R1+0x758c] ;  /* 0x00758c0001737983 */ /* 0x002ea20000100800 */
[----:B------:R-:W-:Y:S02]  /*8560*/  ISETP.GT.U32.AND P0, PT, R2, R109, PT ;  /* 0x0000006d0200720c */ /* 0x000fe40003f04070 */
[----:B---3--:R-:W-:Y:S01]  /*8570*/  ISETP.GE.AND P3, PT, R142, RZ, PT ;  /* 0x000000ff8e00720c */ /* 0x008fe20003f66270 */
[----:B------:R-:W3:Y:S01]  /*8580*/  LDL.LU R110, [R1+0x24] ;  /* 0x00002400016e7983 */ /* 0x000ee20000300800 */
[----:B------:R-:W-:-:S02]  /*8590*/  ISETP.GT.U32.AND P5, PT, R2, R112, PT ;  /* 0x000000700200720c */ /* 0x000fc40003fa4070 */
[--C-:B------:R-:W-:Y:S01]  /*85a0*/  @!P4 IMAD.IADD R250, R250, 0x1, -R2.reuse ;  /* 0x00000001fafac824 */ /* 0x100fe200078e0a02 */
[----:B------:R-:W1:Y:S01]  /*85b0*/  LDCU UR40, c[0x0][0x3b0] ;  /* 0x00007600ff2877ac */ /* 0x000e620008000800 */
[----:B------:R-:W-:Y:S04]  /*85c0*/  STL [R1+0xf4], R118 ;  /* 0x0000f47601007387 */ /* 0x000fe80000100800 */
[----:B------:R1:W-:Y:S04]  /*85d0*/  STL [R1+0xf0], R113 ;  /* 0x0000f07101007387 */ /* 0x0003e80000100800 */
[----:B------:R-:W3:Y:S01]  /*85e0*/  LDL R142, [R1+0x7588] ;  /* 0x00758800018e7983 */ /* 0x000ee20000100800 */
[----:B------:R-:W-:-:S04]  /*85f0*/  @!P0 IMAD.IADD R109, R109, 0x1, -R2 ;  /* 0x000000016d6d8824 */ /* 0x000fc800078e0a02 */
[----:B------:R-:W-:Y:S01]  /*8600*/  @!P2 IMAD.MOV R109, RZ, RZ, -R109 ;  /* 0x000000ffff6da224 */ /* 0x000fe200078e0a6d */
[----:B----4-:R-:W-:Y:S02]  /*8610*/  ISETP.GE.AND P2, PT, R140, RZ, PT ;  /* 0x000000ff8c00720c */ /* 0x010fe40003f46270 */
[----:B------:R-:W4:Y:S01]  /*8620*/  LDL R140, [R1+0x7584] ;  /* 0x00758400018c7983 */ /* 0x000f220000100800 */
[----:B------:R-:W-:Y:S02]  /*8630*/  @!P5 IMAD.IADD R112, R112, 0x1, -R2 ;  /* 0x000000017070d824 */ /* 0x000fe400078e0a02 */
[----:B------:R-:W-:Y:S01]  /*8640*/  IMAD.MOV.U32 R117, RZ, RZ, R116 ;  /* 0x000000ffff757224 */ /* 0x000fe200078e0074 */
[----:B------:R-:W-:Y:S02]  /*8650*/  SEL R116, R252, R109, !P1 ;  /* 0x0000006dfc747207 */ /* 0x000fe40004800000 */
[C---:B------:R-:W-:Y:S01]  /*8660*/  ISETP.GT.U32.AND P4, PT, R2.reuse, R112, PT ;  /* 0x000000700200720c */ /* 0x040fe20003f84070 */
[----:B------:R-:W4:Y:S01]  /*8670*/  LDL.LU R109, [R1+0x20] ;  /* 0x00002000016d7983 */ /* 0x000f220000300800 */
[----:B------:R-:W-:Y:S01]  /*8680*/  ISETP.GT.U32.AND P0, PT, R2, R250, PT ;  /* 0x000000fa0200720c */ /* 0x000fe20003f04070 */
[----:B------:R-:W-:Y:S01]  /*8690*/  IMAD R116, R116, UR39, RZ ;  /* 0x0000002774747c24 */ /* 0x000fe2000f8e02ff */
[----:B------:R-:W-:Y:S01]  /*86a0*/  ISETP.GT.U32.AND P5, PT, R2, R111, PT ;  /* 0x0000006f0200720c */ /* 0x000fe20003fa4070 */
[----:B-1----:R-:W-:Y:S01]  /*86b0*/  IMAD.HI.U32 R113, R0, R117, RZ ;  /* 0x0000007500717227 */ /* 0x002fe200078e00ff */
[----:B------:R-:W1:Y:S02]  /*86c0*/  LDCU UR39, c[0x0][0x3b0] ;  /* 0x00007600ff2777ac */ /* 0x000e640008000800 */
[----:B------:R1:W-:Y:S05]  /*86d0*/  STL [R1+0xe8], R116 ;  /* 0x0000e87401007387 */ /* 0x0003ea0000100800 */
[----:B------:R-:W-:-:S02]  /*86e0*/  @!P4 IMAD.IADD R112, R112, 0x1, -R2 ;  /* 0x000000017070c824 */ /* 0x000fc400078e0a02 */
[----:B------:R-:W-:Y:S01]  /*86f0*/  @!P0 IMAD.IADD R250, R250, 0x1, -R2 ;  /* 0x00000001fafa8824 */ /* 0x000fe200078e0a02 */
[----:B-1----:R-:W4:Y:S01]  /*8700*/  LDL R116, [R1+0x7580] ;  /* 0x0075800001747983 */ /* 0x002f220000100800 */
[----:B------:R-:W-:Y:S02]  /*8710*/  @!P3 IMAD.MOV R112, RZ, RZ, -R112 ;  /* 0x000000ffff70b224 */ /* 0x000fe400078e0a70 */
[----:B------:R-:W-:-:S03]  /*8720*/  @!P2 IMAD.MOV R250, RZ, RZ, -R250 ;  /* 0x000000fffffaa224 */ /* 0x000fc600078e0afa */
[----:B------:R-:W-:Y:S01]  /*8730*/  SEL R118, R252, R112, !P1 ;  /* 0x00000070fc767207 */ /* 0x000fe20004800000 */
[--C-:B------:R-:W-:Y:S01]  /*8740*/  @!P5 IMAD.IADD R111, R111, 0x1, -R2.reuse ;  /* 0x000000016f6fd824 */ /* 0x100fe200078e0a02 */
[----:B------:R-:W4:Y:S03]  /*8750*/  LDL.LU R112, [R1+0x44] ;  /* 0x0000440001707983 */ /* 0x000f260000300800 */
[----:B------:R-:W-:Y:S01]  /*8760*/  IMAD R118, R118, UR38, RZ ;  /* 0x0000002676767c24 */ /* 0x000fe2000f8e02ff */
[----:B------:R-:W-:Y:S01]  /*8770*/  ISETP.GT.U32.AND P0, PT, R2, R111, PT ;  /* 0x0000006f0200720c */ /* 0x000fe20003f04070 */
[----:B------:R-:W1:Y:S03]  /*8780*/  LDCU UR38, c[0x0][0x3b0] ;  /* 0x00007600ff2677ac */ /* 0x000e660008000800 */
[----:B------:R-:W-:Y:S09]  /*8790*/  STL [R1+0xe4], R118 ;  /* 0x0000e47601007387 */ /* 0x000ff20000100800 */
[----:B------:R-:W-:Y:S01]  /*87a0*/  @!P0 IMAD.IADD R111, R111, 0x1, -R2 ;  /* 0x000000016f6f8824 */ /* 0x000fe200078e0a02 */
[----:B--2---:R-:W-:Y:S01]  /*87b0*/  ISETP.GE.AND P3, PT, R115, RZ, PT ;  /* 0x000000ff7300720c */ /* 0x004fe20003f66270 */
[----:B------:R-:W-:Y:S01]  /*87c0*/  IMAD.MOV R115, RZ, RZ, -R113 ;  /* 0x000000ffff737224 */ /* 0x000fe200078e0a71 */
[----:B------:R-:W-:-:S05]  /*87d0*/  SEL R113, R252, R250, !P1 ;  /* 0x000000fafc717207 */ /* 0x000fca0004800000 */
[----:B------:R-:W-:Y:S01]  /*87e0*/  IMAD R113, R113, UR37, RZ ;  /* 0x0000002571717c24 */ /* 0x000fe2000f8e02ff */
[----:B---3--:R-:W-:-:S04]  /*87f0*/  ISETP.GE.AND P2, PT, R142, RZ, PT ;  /* 0x000000ff8e00720c */ /* 0x008fc80003f46270 */
[----:B------:R2:W-:Y:S01]  /*8800*/  STL [R1+0xe0], R113 ;  /* 0x0000e07101007387 */ /* 0x0005e20000100800 */
[----:B------:R-:W-:Y:S01]  /*8810*/  @!P3 IMAD.MOV R111, RZ, RZ, -R111 ;  /* 0x000000ffff6fb224 */ /* 0x000fe200078e0a6f */
[C---:B------:R-:W-:Y:S02]  /*8820*/  ISETP.GT.U32.AND P5, PT, R2.reuse, R108, PT ;  /* 0x0000006c0200720c */ /* 0x040fe40003fa4070 */
[C---:B------:R-:W-:Y:S01]  /*8830*/  ISETP.GT.U32.AND P4, PT, R2.reuse, R114, PT ;  /* 0x000000720200720c */ /* 0x040fe20003f84070 */
[----:B------:R-:W3:Y:S01]  /*8840*/  LDL R142, [R1+0x757c] ;  /* 0x00757c00018e7983 */ /* 0x000ee20000100800 */
[----:B------:R-:W-:Y:S01]  /*8850*/  IMAD R250, R2, R115, R117 ;  /* 0x0000007302fa7224 */ /* 0x000fe200078e0275 */
[----:B----4-:R-:W-:Y:S01]  /*8860*/  ISETP.GE.AND P3, PT, R140, RZ, PT ;  /* 0x000000ff8c00720c */ /* 0x010fe20003f66270 */
[----:B------:R-:W4:Y:S01]  /*8870*/  LDCU UR37, c[0x0][0x3b0] ;  /* 0x00007600ff2577ac */ /* 0x000f220008000800 */
[----:B------:R-:W4:Y:S06]  /*8880*/  LDL R140, [R1+0x7578] ;  /* 0x00757800018c7983 */ /* 0x000f2c0000100800 */
[----:B------:R-:W-:-:S02]  /*8890*/  @!P5 IMAD.IADD R108, R108, 0x1, -R2 ;  /* 0x000000016c6cd824 */ /* 0x000fc400078e0a02 */
[----:B------:R-:W-:-:S03]  /*88a0*/  @!P4 IMAD.IADD R114, R114, 0x1, -R2 ;  /* 0x000000017272c824 */ /* 0x000fc600078e0a02 */
[----:B------:R-:W-:Y:S02]  /*88b0*/  ISETP.GT.U32.AND P4, PT, R2, R108, PT ;  /* 0x0000006c0200720c */ /* 0x000fe40003f84070 */
[----:B--2---:R-:W-:Y:S02]  /*88c0*/  SEL R113, R252, R111, !P1 ;  /* 0x0000006ffc717207 */ /* 0x004fe40004800000 */
[C---:B------:R-:W-:Y:S01]  /*88d0*/  ISETP.GT.U32.AND P0, PT, R2.reuse, R114, PT ;  /* 0x000000720200720c */ /* 0x040fe20003f04070 */
[----:B------:R-:W2:Y:S02]  /*88e0*/  LDL.LU R111, [R1+0x40] ;  /* 0x00004000016f7983 */ /* 0x000ea40000300800 */
[----:B------:R-:W-:Y:S01]  /*88f0*/  IMAD R115, R113, UR36, RZ ;  /* 0x0000002471737c24 */ /* 0x000fe2000f8e02ff */
[----:B------:R-:W-:Y:S01]  /*8900*/  ISETP.GT.U32.AND P5, PT, R2, R110, PT ;  /* 0x0000006e0200720c */ /* 0x000fe20003fa4070 */
[----:B------:R-:W2:Y:S01]  /*8910*/  LDL.LU R113, [R1+0x3c] ;  /* 0x00003c0001717983 */ /* 0x000ea20000300800 */
[----:B------:R-:W1:Y:S03]  /*8920*/  LDCU UR36, c[0x0][0x3b0] ;  /* 0x00007600ff2477ac */ /* 0x000e660008000800 */
[----:B------:R-:W-:Y:S01]  /*8930*/  @!P4 IMAD.IADD R108, R108, 0x1, -R2 ;  /* 0x000000016c6cc824 */ /* 0x000fe200078e0a02 */
[----:B------:R1:W-:Y:S03]  /*8940*/  STL [R1+0xdc], R115 ;  /* 0x0000dc7301007387 */ /* 0x0003e60000100800 */
[----:B------:R-:W-:Y:S01]  /*8950*/  @!P2 IMAD.MOV R108, RZ, RZ, -R108 ;  /* 0x000000ffff6ca224 */ /* 0x000fe200078e0a6c */
[----:B------:R-:W-:Y:S01]  /*8960*/  ISETP.GE.AND P2, PT, R116, RZ, PT ;  /* 0x000000ff7400720c */ /* 0x000fe20003f46270 */
[----:B-1----:R-:W-:-:S02]  /*8970*/  VIADD R115, R245, 0xfa ;  /* 0x000000faf5737836 */ /* 0x002fc40000000000 */
[----:B------:R-:W-:-:S03]  /*8980*/  @!P0 IMAD.IADD R114, R114, 0x1, -R2 ;  /* 0x0000000172728824 */ /* 0x000fc600078e0a02 */
[----:B------:R1:W-:Y:S01]  /*8990*/  STL [R1+0x7600], R115 ;  /* 0x0076007301007387 */ /* 0x0003e20000100800 */
[----:B------:R-:W-:Y:S01]  /*89a0*/  IABS R116, R115 ;  /* 0x0000007300747213 */ /* 0x000fe20000000000 */
[----:B------:R-:W-:Y:S02]  /*89b0*/  @!P3 IMAD.MOV R114, RZ, RZ, -R114 ;  /* 0x000000ffff72b224 */ /* 0x000fe400078e0a72 */
[----:B-1----:R-:W2:Y:S01]  /*89c0*/  LDL R115, [R1+0x7574] ;  /* 0x0075740001737983 */ /* 0x002ea20000100800 */
[----:B------:R-:W-:Y:S01]  /*89d0*/  SEL R117, R252, R108, !P1 ;  /* 0x0000006cfc757207 */ /* 0x000fe20004800000 */
[----:B------:R-:W-:Y:S01]  /*89e0*/  @!P5 IMAD.IADD R110, R110, 0x1, -R2 ;  /* 0x000000016e6ed824 */ /* 0x000fe200078e0a02 */
[----:B------:R-:W-:Y:S01]  /*89f0*/  SEL R114, R252, R114, !P1 ;  /* 0x00000072fc727207 */ /* 0x000fe20004800000 */
[----:B------:R-:W2:Y:S02]  /*8a00*/  LDL.LU R108, [R1+0x38] ;  /* 0x00003800016c7983 */ /* 0x000ea40000300800 */
[----:B------:R-:W-:Y:S01]  /*8a10*/  IMAD R118, R117, UR35, RZ ;  /* 0x0000002375767c24 */ /* 0x000fe2000f8e02ff */
[----:B------:R-:W-:Y:S01]  /*8a20*/  ISETP.GT.U32.AND P0, PT, R2, R110, PT ;  /* 0x0000006e0200720c */ /* 0x000fe20003f04070 */
[----:B------:R-:W-:Y:S01]  /*8a30*/  IMAD R114, R114, UR34, RZ ;  /* 0x0000002272727c24 */ /* 0x000fe2000f8e02ff */
[----:B---3--:R-:W-:-:S02]  /*8a40*/  ISETP.GE.AND P3, PT, R142, RZ, PT ;  /* 0x000000ff8e00720c */ /* 0x008fc40003f66270 */
[----:B------:R-:W-:Y:S09]  /*8a50*/  STL [R1+0xd8], R118 ;  /* 0x0000d87601007387 */ /* 0x000ff20000100800 */
[----:B------:R-:W-:Y:S01]  /*8a60*/  @!P0 IMAD.IADD R110, R110, 0x1, -R2 ;  /* 0x000000016e6e8824 */ /* 0x000fe200078e0a02 */
[C---:B------:R-:W-:Y:S01]  /*8a70*/  ISETP.GT.U32.AND P5, PT, R2.reuse, R109, PT ;  /* 0x0000006d0200720c */ /* 0x040fe20003fa4070 */
[----:B------:R-:W-:Y:S01]  /*8a80*/  IMAD.MOV.U32 R117, RZ, RZ, R116 ;  /* 0x000000ffff757224 */ /* 0x000fe200078e0074 */
[----:B------:R-:W-:Y:S01]  /*8a90*/  STL [R1+0xd4], R114 ;  /* 0x0000d47201007387 */ /* 0x000fe20000100800 */
[----:B------:R-:W-:Y:S01]  /*8aa0*/  ISETP.GT.U32.AND P4, PT, R2, R249, PT ;  /* 0x000000f90200720c */ /* 0x000fe20003f84070 */
[----:B------:R-:W1:Y:S02]  /*8ab0*/  LDCU UR35, c[0x0][0x3b0] ;  /* 0x00007600ff2377ac */ /* 0x000e640008000800 */
[----:B------:R-:W3:Y:S01]  /*8ac0*/  LDL R142, [R1+0x7570] ;  /* 0x00757000018e7983 */ /* 0x000ee20000100800 */
[----:B------:R-:W-:Y:S01]  /*8ad0*/  @!P2 IMAD.MOV R110, RZ, RZ, -R110 ;  /* 0x000000ffff6ea224 */ /* 0x000fe200078e0a6e */
[----:B----4-:R-:W-:Y:S01]  /*8ae0*/  ISETP.GE.AND P2, PT, R140, RZ, PT ;  /* 0x000000ff8c00720c */ /* 0x010fe20003f46270 */
[----:B------:R-:W4:Y:S01]  /*8af0*/  LDCU UR34, c[0x0][0x3b0] ;  /* 0x00007600ff2277ac */ /* 0x000f220008000800 */
[----:B------:R-:W4:Y:S02]  /*8b00*/  LDL R140, [R1+0x756c] ;  /* 0x00756c00018c7983 */ /* 0x000f240000100800 */
[----:B------:R-:W-:-:S02]  /*8b10*/  SEL R116, R252, R110, !P1 ;  /* 0x0000006efc747207 */ /* 0x000fc40004800000 */
[----:B------:R-:W4:Y:S03]  /*8b20*/  LDL.LU R110, [R1+0x34] ;  /* 0x00003400016e7983 */ /* 0x000f260000300800 */
[----:B------:R-:W-:Y:S01]  /*8b30*/  IMAD R116, R116, UR33, RZ ;  /* 0x0000002174747c24 */ /* 0x000fe2000f8e02ff */
[----:B------:R-:W1:Y:S04]  /*8b40*/  LDCU UR33, c[0x0][0x3b0] ;  /* 0x00007600ff2177ac */ /* 0x000e680008000800 */
[----:B------:R1:W-:Y:S04]  /*8b50*/  STL [R1+0xd0], R116 ;  /* 0x0000d07401007387 */ /* 0x0003e80000100800 */
[----:B-1----:R-:W4:Y:S01]  /*8b60*/  LDL R116, [R1+0x7568] ;  /* 0x0075680001747983 */ /* 0x002f220000100800 */
[--C-:B------:R-:W-:Y:S01]  /*8b70*/  @!P5 IMAD.IADD R109, R109, 0x1, -R2.reuse ;  /* 0x000000016d6dd824 */ /* 0x100fe200078e0a02 */
[----:B------:R-:W-:Y:S01]  /*8b80*/  ISETP.GT.U32.AND P5, PT, R2, R112, PT ;  /* 0x000000700200720c */ /* 0x000fe20003fa4070 */
[----:B------:R-:W-:-:S03]  /*8b90*/  @!P4 IMAD.IADD R249, R249, 0x1, -R2 ;  /* 0x00000001f9f9c824 */ /* 0x000fc600078e0a02 */
[C---:B------:R-:W-:Y:S02]  /*8ba0*/  ISETP.GT.U32.AND P4, PT, R2.reuse, R109, PT ;  /* 0x0000006d0200720c */ /* 0x040fe40003f84070 */
[----:B------:R-:W-:-:S07]  /*8bb0*/  ISETP.GT.U32.AND P0, PT, R2, R249, PT ;  /* 0x000000f90200720c */ /* 0x000fce0003f04070 */
[----:B------:R-:W-:-:S04]  /*8bc0*/  @!P5 IMAD.IADD R112, R112, 0x1, -R2 ;  /* 0x000000017070d824 */ /* 0x000fc800078e0a02 */
[--C-:B------:R-:W-:Y:S02]  /*8bd0*/  @!P4 IMAD.IADD R109, R109, 0x1, -R2.reuse ;  /* 0x000000016d6dc824 */ /* 0x100fe400078e0a02 */
[----:B------:R-:W-:Y:S01]  /*8be0*/  @!P0 IMAD.IADD R249, R249, 0x1, -R2 ;  /* 0x00000001f9f98824 */ /* 0x000fe200078e0a02 */
[----:B------:R-:W-:Y:S01]  /*8bf0*/  ISETP.GT.U32.AND P0, PT, R2, R112, PT ;  /* 0x000000700200720c */ /* 0x000fe20003f04070 */
[----:B------:R-:W-:Y:S01]  /*8c00*/  @!P3 IMAD.MOV R109, RZ, RZ, -R109 ;  /* 0x000000ffff6db224 */ /* 0x000fe200078e0a6d */
[----:B--2---:R-:W-:Y:S01]  /*8c10*/  ISETP.GE.AND P3, PT, R115, RZ, PT ;  /* 0x000000ff7300720c */ /* 0x004fe20003f66270 */
[----:B------:R-:W-:-:S04]  /*8c20*/  IMAD.HI.U32 R114, R0, R117, RZ ;  /* 0x0000007500727227 */ /* 0x000fc800078e00ff */
[----:B------:R-:W-:Y:S01]  /*8c30*/  @!P2 IMAD.MOV R249, RZ, RZ, -R249 ;  /* 0x000000fffff9a224 */ /* 0x000fe200078e0af9 */
[----:B------:R-:W-:Y:S01]  /*8c40*/  SEL R118, R252, R109, !P1 ;  /* 0x0000006dfc767207 */ /* 0x000fe20004800000 */
[----:B------:R-:W-:Y:S01]  /*8c50*/  IMAD.MOV R115, RZ, RZ, -R114 ;  /* 0x000000ffff737224 */ /* 0x000fe200078e0a72 */
[----:B------:R-:W-:Y:S01]  /*8c60*/  ISETP.GT.U32.AND P5, PT, R2, R111, PT ;  /* 0x0000006f0200720c */ /* 0x000fe20003fa4070 */
[----:B------:R-:W2:Y:S01]  /*8c70*/  LDL.LU R109, [R1+0x58] ;  /* 0x00005800016d7983 */ /* 0x000ea20000300800 */
[----:B------:R-:W-:Y:S01]  /*8c80*/  SEL R114, R252, R249, !P1 ;  /* 0x000000f9fc727207 */ /* 0x000fe20004800000 */
[----:B------:R-:W-:Y:S02]  /*8c90*/  @!P0 IMAD.IADD R112, R112, 0x1, -R2 ;  /* 0x0000000170708824 */ /* 0x000fe400078e0a02 */
[----:B------:R-:W-:Y:S01]  /*8ca0*/  IMAD R118, R118, UR32, RZ ;  /* 0x0000002076767c24 */ /* 0x000fe2000f8e02ff */
[----:B------:R-:W-:Y:S01]  /*8cb0*/  ISETP.GT.U32.AND P4, PT, R2, R113, PT ;  /* 0x000000710200720c */ /* 0x000fe20003f84070 */
[----:B------:R-:W-:Y:S01]  /*8cc0*/  IMAD R114, R114, UR31, RZ ;  /* 0x0000001f72727c24 */ /* 0x000fe2000f8e02ff */
[----:B------:R-:W1:Y:S01]  /*8cd0*/  LDCU UR31, c[0x0][0x3b0] ;  /* 0x00007600ff1f77ac */ /* 0x000e620008000800 */
[----:B------:R-:W-:Y:S01]  /*8ce0*/  @!P3 IMAD.MOV R112, RZ, RZ, -R112 ;  /* 0x000000ffff70b224 */ /* 0x000fe200078e0a70 */
[----:B------:R-:W-:Y:S03]  /*8cf0*/  STL [R1+0xcc], R118 ;  /* 0x0000cc7601007387 */ /* 0x000fe60000100800 */
[----:B------:R-:W-:Y:S01]  /*8d00*/  @!P5 IMAD.IADD R111, R111, 0x1, -R2 ;  /* 0x000000016f6fd824 */ /* 0x000fe200078e0a02 */
[----:B------:R1:W-:Y:S01]  /*8d10*/  STL [R1+0xc8], R114 ;  /* 0x0000c87201007387 */ /* 0x0003e20000100800 */
[----:B------:R-:W-:Y:S01]  /*8d20*/  IMAD R249, R2, R115, R117 ;  /* 0x0000007302f97224 */ /* 0x000fe200078e0275 */
[----:B------:R-:W2:Y:S01]  /*8d30*/  LDCU UR32, c[0x0][0x3b0] ;  /* 0x00007600ff2077ac */ /* 0x000ea20008000800 */
[----:B-1----:R-:W-:-:S02]  /*8d40*/  SEL R114, R252, R112, !P1 ;  /* 0x00000070fc727207 */ /* 0x002fc40004800000 */
[----:B------:R-:W2:Y:S01]  /*8d50*/  LDL R112, [R1+0x7564] ;  /* 0x0075640001707983 */ /* 0x000ea20000100800 */
[----:B------:R-:W-:Y:S01]  /*8d60*/  @!P4 IMAD.IADD R113, R113, 0x1, -R2 ;  /* 0x000000017171c824 */ /* 0x000fe200078e0a02 */
[----:B------:R-:W-:Y:S01]  /*8d70*/  ISETP.GT.U32.AND P4, PT, R2, R111, PT ;  /* 0x0000006f0200720c */ /* 0x000fe20003f84070 */
[----:B------:R-:W-:Y:S01]  /*8d80*/  IMAD R114, R114, UR30, RZ ;  /* 0x0000001e72727c24 */ /* 0x000fe2000f8e02ff */
[----:B---3--:R-:W-:-:S11]  /*8d90*/  ISETP.GE.AND P2, PT, R142, RZ, PT ;  /* 0x000000ff8e00720c */ /* 0x008fd60003f46270 */
[----:B------:R-:W-:Y:S01]  /*8da0*/  @!P4 IMAD.IADD R111, R111, 0x1, -R2 ;  /* 0x000000016f6fc824 */ /* 0x000fe200078e0a02 */
[----:B------:R-:W3:Y:S01]  /*8db0*/  LDL R142, [R1+0x7560] ;  /* 0x00756000018e7983 */ /* 0x000ee20000100800 */
[----:B----4-:R-:W-:Y:S01]  /*8dc0*/  ISETP.GE.AND P3, PT, R140, RZ, PT ;  /* 0x000000ff8c00720c */ /* 0x010fe20003f66270 */
[----:B------:R-:W1:Y:S02]  /*8dd0*/  LDCU UR30, c[0x0][0x3b0] ;  /* 0x00007600ff1e77ac */ /* 0x000e640008000800 */
[----:B------:R-:W4:Y:S04]  /*8de0*/  LDL.LU R140, [R1+0x54] ;  /* 0x00005400018c7983 */ /* 0x000f280000300800 */
[----:B------:R-:W4:Y:S04]  /*8df0*/  LDL.LU R115, [R1+0x50] ;  /* 0x0000500001737983 */ /* 0x000f280000300800 */
[----:B------:R1:W-:Y:S01]  /*8e00*/  STL [R1+0xc4], R114 ;  /* 0x0000c47201007387 */ /* 0x0003e20000100800 */
[----:B------:R-:W-:-:S02]  /*8e10*/  @!P2 IMAD.MOV R111, RZ, RZ, -R111 ;  /* 0x000000ffff6fa224 */ /* 0x000fc400078e0a6f */
[----:B-1----:R-:W-:Y:S01]  /*8e20*/  VIADD R114, R245, 0xfb ;  /* 0x000000fbf5727836 */ /* 0x002fe20000000000 */
[----:B------:R-:W-:-:S04]  /*8e30*/  ISETP.GE.AND P2, PT, R116, RZ, PT ;  /* 0x000000ff7400720c */ /* 0x000fc80003f46270 */
[----:B------:R1:W-:Y:S01]  /*8e40*/  STL [R1+0x75fc], R114 ;  /* 0x0075fc7201007387 */ /* 0x0003e20000100800 */
[----:B------:R-:W-:-:S03]  /*8e50*/  IABS R116, R114 ;  /* 0x0000007200747213 */ /* 0x000fc60000000000 */
[----:B-1----:R-:W4:Y:S01]  /*8e60*/  LDL R114, [R1+0x755c] ;  /* 0x00755c0001727983 */ /* 0x002f220000100800 */
[C---:B------:R-:W-:Y:S02]  /*8e70*/  ISETP.GT.U32.AND P5, PT, R2.reuse, R108, PT ;  /* 0x0000006c0200720c */ /* 0x040fe40003fa4070 */
[----:B------:R-:W-:-:S11]  /*8e80*/  ISETP.GT.U32.AND P0, PT, R2, R113, PT ;  /* 0x000000710200720c */ /* 0x000fd60003f04070 */
[--C-:B------:R-:W-:Y:S02]  /*8e90*/  @!P5 IMAD.IADD R108, R108, 0x1, -R2.reuse ;  /* 0x000000016c6cd824 */ /* 0x100fe400078e0a02 */
[----:B------:R-:W-:-:S03]  /*8ea0*/  @!P0 IMAD.IADD R113, R113, 0x1, -R2 ;  /* 0x0000000171718824 */ /* 0x000fc600078e0a02 */
[----:B------:R-:W-:Y:S01]  /*8eb0*/  ISETP.GT.U32.AND P0, PT, R2, R108, PT ;  /* 0x0000006c0200720c */ /* 0x000fe20003f04070 */
[----:B------:R-:W-:Y:S01]  /*8ec0*/  @!P3 IMAD.MOV R113, RZ, RZ, -R113 ;  /* 0x000000ffff71b224 */ /* 0x000fe200078e0a71 */
[C---:B------:R-:W-:Y:S02]  /*8ed0*/  SEL R117, R252.reuse, R111, !P1 ;  /* 0x0000006ffc757207 */ /* 0x040fe40004800000 */
[----:B------:R-:W4:Y:S02]  /*8ee0*/  LDL.LU R111, [R1+0x4c] ;  /* 0x00004c00016f7983 */ /* 0x000f240000300800 */
[----:B------:R-:W-:Y:S01]  /*8ef0*/  SEL R113, R252, R113, !P1 ;  /* 0x00000071fc717207 */ /* 0x000fe20004800000 */
[----:B------:R-:W-:Y:S01]  /*8f00*/  IMAD R118, R117, UR29, RZ ;  /* 0x0000001d75767c24 */ /* 0x000fe2000f8e02ff */
[C---:B------:R-:W-:Y:S02]  /*8f10*/  ISETP.GT.U32.AND P5, PT, R2.reuse, R110, PT ;  /* 0x0000006e0200720c */ /* 0x040fe40003fa4070 */
[----:B------:R-:W-:Y:S01]  /*8f20*/  ISETP.GT.U32.AND P4, PT, R2, R248, PT ;  /* 0x000000f80200720c */ /* 0x000fe20003f84070 */
[----:B------:R-:W-:-:S02]  /*8f30*/  IMAD R113, R113, UR28, RZ ;  /* 0x0000001c71717c24 */ /* 0x000fc4000f8e02ff */
[----:B------:R-:W-:Y:S01]  /*8f40*/  @!P0 IMAD.IADD R108, R108, 0x1, -R2 ;  /* 0x000000016c6c8824 */ /* 0x000fe200078e0a02 */
[----:B------:R-:W-:Y:S01]  /*8f50*/  STL [R1+0xc0], R118 ;  /* 0x0000c07601007387 */ /* 0x000fe20000100800 */
[----:B------:R-:W-:Y:S01]  /*8f60*/  IMAD.MOV.U32 R117, RZ, RZ, R116 ;  /* 0x000000ffff757224 */ /* 0x000fe200078e0074 */
[----:B------:R-:W1:Y:S01]  /*8f70*/  LDCU UR29, c[0x0][0x3b0] ;  /* 0x00007600ff1d77ac */ /* 0x000e620008000800 */
[----:B------:R-:W-:Y:S01]  /*8f80*/  @!P2 IMAD.MOV R108, RZ, RZ, -R108 ;  /* 0x000000ffff6ca224 */ /* 0x000fe200078e0a6c */
[----:B------:R1:W-:Y:S01]  /*8f90*/  STL [R1+0xbc], R113 ;  /* 0x0000bc7101007387 */ /* 0x0003e20000100800 */
[----:B------:R-:W1:Y:S03]  /*8fa0*/  LDCU UR28, c[0x0][0x3b0] ;  /* 0x00007600ff1c77ac */ /* 0x000e660008000800 */
[----:B------:R-:W-:Y:S02]  /*8fb0*/  SEL R116, R252, R108, !P1 ;  /* 0x0000006cfc747207 */ /* 0x000fe40004800000 */
[----:B--2---:R-:W-:-:S02]  /*8fc0*/  ISETP.GE.AND P3, PT, R112, RZ, PT ;  /* 0x000000ff7000720c */ /* 0x004fc40003f66270 */
[----:B------:R-:W2:Y:S01]  /*8fd0*/  LDL R112, [R1+0x7558] ;  /* 0x0075580001707983 */ /* 0x000ea20000100800 */
[--C-:B------:R-:W-:Y:S02]  /*8fe0*/  @!P5 IMAD.IADD R110, R110, 0x1, -R2.reuse ;  /* 0x000000016e6ed824 */ /* 0x100fe400078e0a02 */
[--C-:B------:R-:W-:Y:S02]  /*8ff0*/  @!P4 IMAD.IADD R248, R248, 0x1, -R2.reuse ;  /* 0x00000001f8f8c824 */ /* 0x100fe400078e0a02 */
[----:B------:R-:W-:Y:S01]  /*9000*/  IMAD R116, R116, UR23, RZ ;  /* 0x0000001774747c24 */ /* 0x000fe2000f8e02ff */
[----:B------:R-:W-:Y:S01]  /*9010*/  ISETP.GT.U32.AND P4, PT, R2, R110, PT ;  /* 0x0000006e0200720c */ /* 0x000fe20003f84070 */
[----:B-1----:R-:W-:Y:S01]  /*9020*/  IMAD.HI.U32 R113, R0, R117, RZ ;  /* 0x0000007500717227 */ /* 0x002fe200078e00ff */
[----:B------:R-:W-:Y:S01]  /*9030*/  ISETP.GT.U32.AND P0, PT, R2, R248, PT ;  /* 0x000000f80200720c */ /* 0x000fe20003f04070 */
[----:B------:R-:W1:Y:S10]  /*9040*/  LDCU UR23, c[0x0][0x3b0] ;  /* 0x00007600ff1777ac */ /* 0x000e740008000800 */
[----:B------:R-:W-:-:S02]  /*9050*/  @!P4 IMAD.IADD R110, R110, 0x1, -R2 ;  /* 0x000000016e6ec824 */ /* 0x000fc400078e0a02 */
[----:B------:R-:W-:Y:S02]  /*9060*/  @!P0 IMAD.IADD R248, R248, 0x1, -R2 ;  /* 0x00000001f8f88824 */ /* 0x000fe400078e0a02 */
[----:B------:R-:W-:-:S05]  /*9070*/  @!P3 IMAD.MOV R110, RZ, RZ, -R110 ;  /* 0x000000ffff6eb224 */ /* 0x000fca00078e0a6e */
[----:B------:R-:W-:-:S05]  /*9080*/  SEL R118, R252, R110, !P1 ;  /* 0x0000006efc767207 */ /* 0x000fca0004800000 */
[----:B------:R-:W-:Y:S01]  /*9090*/  IMAD R118, R118, UR22, RZ ;  /* 0x0000001676767c24 */ /* 0x000fe2000f8e02ff */
[----:B---3--:R-:W-:Y:S01]  /*90a0*/  ISETP.GE.AND P2, PT, R142, RZ, PT ;  /* 0x000000ff8e00720c */ /* 0x008fe20003f46270 */
[----:B------:R-:W3:Y:S01]  /*90b0*/  LDCU UR22, c[0x0][0x3b0] ;  /* 0x00007600ff1677ac */ /* 0x000ee20008000800 */
[----:B------:R-:W3:Y:S04]  /*90c0*/  LDL R142, [R1+0x7554] ;  /* 0x00755400018e7983 */ /* 0x000ee80000100800 */
[----:B------:R-:W3:Y:S04]  /*90d0*/  LDL.LU R108, [R1+0x48] ;  /* 0x00004800016c7983 */ /* 0x000ee80000300800 */
[----:B------:R1:W-:Y:S04]  /*90e0*/  STL [R1+0xb8], R116 ;  /* 0x0000b87401007387 */ /* 0x0003e80000100800 */
[----:B-1----:R-:W3:Y:S01]  /*90f0*/  LDL R116, [R1+0x7550] ;  /* 0x0075500001747983 */ /* 0x002ee20000100800 */
[----:B------:R-:W-:-:S03]  /*9100*/  @!P2 IMAD.MOV R248, RZ, RZ, -R248 ;  /* 0x000000fffff8a224 */ /* 0x000fc600078e0af8 */
[----:B------:R-:W3:Y:S01]  /*9110*/  LDL.LU R110, [R1+0x6c] ;  /* 0x00006c00016e7983 */ /* 0x000ee20000300800 */
[----:B----4-:R-:W-:Y:S01]  /*9120*/  ISETP.GE.AND P3, PT, R114, RZ, PT ;  /* 0x000000ff7200720c */ /* 0x010fe20003f66270 */
[----:B------:R-:W-:Y:S01]  /*9130*/  IMAD.MOV R114, RZ, RZ, -R113 ;  /* 0x000000ffff727224 */ /* 0x000fe200078e0a71 */
[----:B------:R-:W-:Y:S01]  /*9140*/  SEL R113, R252, R248, !P1 ;  /* 0x000000f8fc717207 */ /* 0x000fe20004800000 */
[----:B------:R-:W-:Y:S04]  /*9150*/  STL [R1+0xb4], R118 ;  /* 0x0000b47601007387 */ /* 0x000fe80000100800 */
[----:B------:R-:W-:Y:S01]  /*9160*/  IMAD R113, R113, UR21, RZ ;  /* 0x0000001571717c24 */ /* 0x000fe2000f8e02ff */
[C---:B------:R-:W-:Y:S01]  /*9170*/  ISETP.GT.U32.AND P5, PT, R2.reuse, R109, PT ;  /* 0x0000006d0200720c */ /* 0x040fe20003fa4070 */
[C---:B------:R-:W-:Y:S01]  /*9180*/  IMAD R248, R2.reuse, R114, R117 ;  /* 0x0000007202f87224 */ /* 0x040fe200078e0275 */
[C---:B------:R-:W-:Y:S01]  /*9190*/  ISETP.GT.U32.AND P4, PT, R2.reuse, R115, PT ;  /* 0x000000730200720c */ /* 0x040fe20003f84070 */
[----:B------:R-:W1:Y:S01]  /*91a0*/  LDCU UR21, c[0x0][0x3b0] ;  /* 0x00007600ff1577ac */ /* 0x000e620008000800 */
[----:B------:R4:W-:Y:S04]  /*91b0*/  STL [R1+0xb0], R113 ;  /* 0x0000b07101007387 */ /* 0x0009e80000100800 */
[----:B------:R-:W3:Y:S05]  /*91c0*/  LDL R114, [R1+0x754c] ;  /* 0x00754c0001727983 */ /* 0x000eea0000100800 */
[----:B------:R-:W-:Y:S01]  /*91d0*/  @!P5 IMAD.IADD R109, R109, 0x1, -R2 ;  /* 0x000000016d6dd824 */ /* 0x000fe200078e0a02 */
[----:B------:R-:W-:-:S04]  /*91e0*/  ISETP.GT.U32.AND P5, PT, R2, R140, PT ;  /* 0x0000008c0200720c */ /* 0x000fc80003fa4070 */
[----:B------:R-:W-:Y:S01]  /*91f0*/  ISETP.GT.U32.AND P0, PT, R2, R109, PT ;  /* 0x0000006d0200720c */ /* 0x000fe20003f04070 */
[----:B------:R-:W-:-:S08]  /*9200*/  @!P4 IMAD.IADD R115, R115, 0x1, -R2 ;  /* 0x000000017373c824 */ /* 0x000fd000078e0a02 */
[----:B------:R-:W-:Y:S01]  /*9210*/  @!P5 IMAD.IADD R140, R140, 0x1, -R2 ;  /* 0x000000018c8cd824 */ /* 0x000fe200078e0a02 */
[----:B------:R-:W-:-:S04]  /*9220*/  ISETP.GT.U32.AND P5, PT, R2, R111, PT ;  /* 0x0000006f0200720c */ /* 0x000fc80003fa4070 */
[C---:B------:R-:W-:Y:S01]  /*9230*/  ISETP.GT.U32.AND P4, PT, R2.reuse, R140, PT ;  /* 0x0000008c0200720c */ /* 0x040fe20003f84070 */
[----:B------:R-:W-:Y:S01]  /*9240*/  @!P0 IMAD.IADD R109, R109, 0x1, -R2 ;  /* 0x000000016d6d8824 */ /* 0x000fe200078e0a02 */
[----:B------:R-:W-:-:S03]  /*9250*/  ISETP.GT.U32.AND P0, PT, R2, R115, PT ;  /* 0x000000730200720c */ /* 0x000fc60003f04070 */
[----:B------:R-:W-:Y:S01]  /*9260*/  @!P3 IMAD.MOV R109, RZ, RZ, -R109 ;  /* 0x000000ffff6db224 */ /* 0x000fe200078e0a6d */
[----:B--2---:R-:W-:-:S03]  /*9270*/  ISETP.GE.AND P2, PT, R112, RZ, PT ;  /* 0x000000ff7000720c */ /* 0x004fc60003f46270 */
[----:B------:R-:W-:Y:S01]  /*9280*/  @!P5 IMAD.IADD R111, R111, 0x1, -R2 ;  /* 0x000000016f6fd824 */ /* 0x000fe200078e0a02 */
[----:B----4-:R-:W-:-:S03]  /*9290*/  SEL R113, R252, R109, !P1 ;  /* 0x0000006dfc717207 */ /* 0x010fc60004800000 */
[--C-:B------:R-:W-:Y:S02]  /*92a0*/  @!P4 IMAD.IADD R140, R140, 0x1, -R2.reuse ;  /* 0x000000018c8cc824 */ /* 0x100fe400078e0a02 */
[----:B------:R-:W-:Y:S01]  /*92b0*/  @!P0 IMAD.IADD R115, R115, 0x1, -R2 ;  /* 0x0000000173738824 */ /* 0x000fe200078e0a02 */
[----:B------:R-:W-:Y:S01]  /*92c0*/  ISETP.GT.U32.AND P0, PT, R2, R111, PT ;  /* 0x0000006f0200720c */ /* 0x000fe20003f04070 */
[----:B------:R-:W-:Y:S02]  /*92d0*/  IMAD.MOV.U32 R109, RZ, RZ, R140 ;  /* 0x000000ffff6d7224 */ /* 0x000fe400078e008c */
[----:B------:R-:W-:Y:S01]  /*92e0*/  IMAD R117, R113, UR20, RZ ;  /* 0x0000001471757c24 */ /* 0x000fe2000f8e02ff */
[----:B---3--:R-:W-:Y:S01]  /*92f0*/  ISETP.GE.AND P3, PT, R142, RZ, PT ;  /* 0x000000ff8e00720c */ /* 0x008fe20003f66270 */
[----:B------:R-:W-:Y:S01]  /*9300*/  VIADD R140, R245, 0xfc ;  /* 0x000000fcf58c7836 */ /* 0x000fe20000000000 */
[----:B------:R-:W2:Y:S01]  /*9310*/  LDL R142, [R1+0x7548] ;  /* 0x00754800018e7983 */ /* 0x000ea20000100800 */
[----:B------:R-:W-:Y:S01]  /*9320*/  @!P2 IMAD.MOV R109, RZ, RZ, -R109 ;  /* 0x000000ffff6da224 */ /* 0x000fe200078e0a6d */
[----:B------:R-:W-:-:S05]  /*9330*/  ISETP.GT.U32.AND P5, PT, R2, R108, PT ;  /* 0x0000006c0200720c */ /* 0x000fca0003fa4070 */
[----:B------:R-:W-:Y:S01]  /*9340*/  @!P0 IMAD.IADD R111, R111, 0x1, -R2 ;  /* 0x000000016f6f8824 */ /* 0x000fe200078e0a02 */
[----:B------:R-:W3:Y:S01]  /*9350*/  LDL.LU R112, [R1+0x68] ;  /* 0x0000680001707983 */ /* 0x000ee20000300800 */
[----:B------:R-:W-:Y:S01]  /*9360*/  ISETP.GT.U32.AND P4, PT, R2, R247, PT ;  /* 0x000000f70200720c */ /* 0x000fe20003f84070 */
[----:B------:R-:W4:Y:S02]  /*9370*/  LDCU UR20, c[0x0][0x3b0] ;  /* 0x00007600ff1477ac */ /* 0x000f240008000800 */
[----:B------:R-:W3:Y:S01]  /*9380*/  LDL.LU R113, [R1+0x64] ;  /* 0x0000640001717983 */ /* 0x000ee20000300800 */
[----:B------:R-:W-:-:S03]  /*9390*/  @!P3 IMAD.MOV R115, RZ, RZ, -R115 ;  /* 0x000000ffff73b224 */ /* 0x000fc600078e0a73 */
[----:B------:R1:W-:Y:S01]  /*93a0*/  STL [R1+0xac], R117 ;  /* 0x0000ac7501007387 */ /* 0x0003e20000100800 */
[----:B------:R-:W-:-:S03]  /*93b0*/  ISETP.GE.AND P2, PT, R116, RZ, PT ;  /* 0x000000ff7400720c */ /* 0x000fc60003f46270 */
[----:B------:R-:W-:Y:S01]  /*93c0*/  STL [R1+0x75f4], R140 ;  /* 0x0075f48c01007387 */ /* 0x000fe20000100800 */
[----:B------:R-:W-:-:S03]  /*93d0*/  SEL R118, R252, R109, !P1 ;  /* 0x0000006dfc767207 */ /* 0x000fc60004800000 */
[----:B------:R-:W3:Y:S01]  /*93e0*/  LDL R116, [R1+0x7544] ;  /* 0x0075440001747983 */ /* 0x000ee20000100800 */
[----:B------:R-:W-:Y:S01]  /*93f0*/  SEL R115, R252, R115, !P1 ;  /* 0x00000073fc737207 */ /* 0x000fe20004800000 */
[----:B------:R-:W-:Y:S01]  /*9400*/  IMAD R119, R118, UR19, RZ ;  /* 0x0000001376777c24 */ /* 0x000fe2000f8e02ff */
[----:B-1----:R-:W-:Y:S01]  /*9410*/  IABS R117, R140 ;  /* 0x0000008c00757213 */ /* 0x002fe20000000000 */
[----:B------:R-:W4:Y:S01]  /*9420*/  LDL.LU R109, [R1+0x60] ;  /* 0x00006000016d7983 */ /* 0x000f220000300800 */
[----:B------:R-:W-:Y:S01]  /*9430*/  @!P5 IMAD.IADD R108, R108, 0x1, -R2 ;  /* 0x000000016c6cd824 */ /* 0x000fe200078e0a02 */
[----:B------:R-:W1:Y:S01]  /*9440*/  LDCU UR19, c[0x0][0x3b0] ;  /* 0x00007600ff1377ac */ /* 0x000e620008000800 */
[----:B------:R-:W-:Y:S02]  /*9450*/  IMAD R115, R115, UR18, RZ ;  /* 0x0000001273737c24 */ /* 0x000fe4000f8e02ff */
[----:B------:R-:W-:Y:S01]  /*9460*/  @!P2 IMAD.MOV R111, RZ, RZ, -R111 ;  /* 0x000000ffff6fa224 */ /* 0x000fe200078e0a6f */
[----:B------:R1:W-:Y:S01]  /*9470*/  STL [R1+0xa8], R119 ;  /* 0x0000a87701007387 */ /* 0x0003e20000100800 */
[----:B------:R-:W-:Y:S01]  /*9480*/  IMAD.MOV.U32 R118, RZ, RZ, R117 ;  /* 0x000000ffff767224 */ /* 0x000fe200078e0075 */
[----:B------:R-:W-:-:S02]  /*9490*/  ISETP.GE.AND P3, PT, R114, RZ, PT ;  /* 0x000000ff7200720c */ /* 0x000fc40003f66270 */
[----:B------:R1:W-:Y:S01]  /*94a0*/  STL [R1+0xa4], R115 ;  /* 0x0000a47301007387 */ /* 0x0003e20000100800 */
[----:B------:R-:W-:Y:S01]  /*94b0*/  SEL R117, R252, R111, !P1 ;  /* 0x0000006ffc757207 */ /* 0x000fe20004800000 */
[----:B------:R-:W-:Y:S01]  /*94c0*/  @!P4 IMAD.IADD R247, R247, 0x1, -R2 ;  /* 0x00000001f7f7c824 */ /* 0x000fe200078e0a02 */
[C---:B------:R-:W-:Y:S01]  /*94d0*/  ISETP.GT.U32.AND P5, PT, R2.reuse, R110, PT ;  /* 0x0000006e0200720c */ /* 0x040fe20003fa4070 */
[----:B------:R-:W4:Y:S01]  /*94e0*/  LDL R111, [R1+0x753c] ;  /* 0x00753c00016f7983 */ /* 0x000f220000100800 */
[----:B------:R-:W1:Y:S03]  /*94f0*/  LDCU UR18, c[0x0][0x3b0] ;  /* 0x00007600ff1277ac */ /* 0x000e660008000800 */
[----:B------:R-:W4:Y:S01]  /*9500*/  LDL R114, [R1+0x7540] ;  /* 0x0075400001727983 */ /* 0x000f220000100800 */
[C---:B------:R-:W-:Y:S02]  /*9510*/  ISETP.GT.U32.AND P4, PT, R2.reuse, R108, PT ;  /* 0x0000006c0200720c */ /* 0x040fe40003f84070 */
[----:B------:R-:W-:-:S05]  /*9520*/  ISETP.GT.U32.AND P0, PT, R2, R247, PT ;  /* 0x000000f70200720c */ /* 0x000fca0003f04070 */
[----:B------:R-:W-:-:S06]  /*9530*/  @!P5 IMAD.IADD R110, R110, 0x1, -R2 ;  /* 0x000000016e6ed824 */ /* 0x000fcc00078e0a02 */
[--C-:B------:R-:W-:Y:S02]  /*9540*/  @!P4 IMAD.IADD R108, R108, 0x1, -R2.reuse ;  /* 0x000000016c6cc824 */ /* 0x100fe400078e0a02 */
[----:B------:R-:W-:Y:S01]  /*9550*/  @!P0 IMAD.IADD R247, R247, 0x1, -R2 ;  /* 0x00000001f7f78824 */ /* 0x000fe200078e0a02 */
[----:B------:R-:W-:Y:S01]  /*9560*/  ISETP.GT.U32.AND P0, PT, R2, R110, PT ;  /* 0x0000006e0200720c */ /* 0x000fe20003f04070 */
[----:B------:R-:W-:Y:S02]  /*9570*/  @!P3 IMAD.MOV R108, RZ, RZ, -R108 ;  /* 0x000000ffff6cb224 */ /* 0x000fe400078e0a6c */
[----:B------:R-:W-:Y:S01]  /*9580*/  IMAD R117, R117, UR17, RZ ;  /* 0x0000001175757c24 */ /* 0x000fe2000f8e02ff */
[----:B------:R-:W2:Y:S02]  /*9590*/  LDCU UR17, c[0x0][0x3b0] ;  /* 0x00007600ff1177ac */ /* 0x000ea40008000800 */
[----:B-1----:R-:W-:Y:S01]  /*95a0*/  SEL R119, R252, R108, !P1 ;  /* 0x0000006cfc777207 */ /* 0x002fe20004800000 */
[----:B------:R-:W-:-:S04]  /*95b0*/  IMAD.HI.U32 R115, R0, R118, RZ ;  /* 0x0000007600737227 */ /* 0x000fc800078e00ff */
[----:B------:R-:W-:Y:S01]  /*95c0*/  IMAD R119, R119, UR16, RZ ;  /* 0x0000001077777c24 */ /* 0x000fe2000f8e02ff */
[----:B------:R-:W1:Y:S01]  /*95d0*/  LDCU UR16, c[0x0][0x3b0] ;  /* 0x00007600ff1077ac */ /* 0x000e620008000800 */
[----:B------:R-:W-:Y:S01]  /*95e0*/  @!P0 IMAD.IADD R110, R110, 0x1, -R2 ;  /* 0x000000016e6e8824 */ /* 0x000fe200078e0a02 */
[----:B--2---:R-:W-:Y:S02]  /*95f0*/  ISETP.GE.AND P2, PT, R142, RZ, PT ;  /* 0x000000ff8e00720c */ /* 0x004fe40003f46270 */
[----:B------:R-:W2:Y:S11]  /*9600*/  LDL.LU R142, [R1+0x5c] ;  /* 0x00005c00018e7983 */ /* 0x000eb60000300800 */
[----:B------:R-:W-:Y:S01]  /*9610*/  @!P2 IMAD.MOV R247, RZ, RZ, -R247 ;  /* 0x000000fffff7a224 */ /* 0x000fe200078e0af7 */
[----:B---3--:R-:W-:-:S04]  /*9620*/  ISETP.GE.AND P3, PT, R116, RZ, PT ;  /* 0x000000ff7400720c */ /* 0x008fc80003f66270 */
[----:B------:R-:W-:Y:S01]  /*9630*/  SEL R116, R252, R247, !P1 ;  /* 0x000000f7fc747207 */ /* 0x000fe20004800000 */
[----:B------:R3:W-:Y:S01]  /*9640*/  STL [R1+0xa0], R117 ;  /* 0x0000a07501007387 */ /* 0x0007e20000100800 */
[----:B------:R-:W-:-:S03]  /*9650*/  ISETP.GT.U32.AND P5, PT, R2, R112, PT ;  /* 0x000000700200720c */ /* 0x000fc60003fa4070 */
[----:B------:R-:W-:Y:S01]  /*9660*/  IMAD R116, R116, UR15, RZ ;  /* 0x0000000f74747c24 */ /* 0x000fe2000f8e02ff */
[----:B------:R-:W-:Y:S01]  /*9670*/  ISETP.GT.U32.AND P4, PT, R2, R113, PT ;  /* 0x000000710200720c */ /* 0x000fe20003f84070 */
[----:B------:R-:W1:Y:S01]  /*9680*/  LDCU UR15, c[0x0][0x3b0] ;  /* 0x00007600ff0f77ac */ /* 0x000e620008000800 */
[----:B---3--:R-:W-:Y:S02]  /*9690*/  IMAD.MOV R117, RZ, RZ, -R115 ;  /* 0x000000ffff757224 */ /* 0x008fe400078e0a73 */
[----:B------:R-:W3:Y:S01]  /*96a0*/  LDL R115, [R1+0x7538] ;  /* 0x0075380001737983 */ /* 0x000ee20000100800 */
[----:B------:R-:W-:-:S03]  /*96b0*/  @!P3 IMAD.MOV R110, RZ, RZ, -R110 ;  /* 0x000000ffff6eb224 */ /* 0x000fc600078e0a6e */
[----:B------:R-:W3:Y:S04]  /*96c0*/  LDL.LU R108, [R1+0x84] ;  /* 0x00008400016c7983 */ /* 0x000ee80000300800 */
[----:B------:R-:W-:Y:S04]  /*96d0*/  STL [R1+0x9c], R119 ;  /* 0x00009c7701007387 */ /* 0x000fe80000100800 */
[----:B------:R1:W-:Y:S01]  /*96e0*/  STL [R1+0x98], R116 ;  /* 0x0000987401007387 */ /* 0x0003e20000100800 */
[----:B----4-:R-:W-:-:S03]  /*96f0*/  ISETP.GE.AND P3, PT, R111, RZ, PT ;  /* 0x000000ff6f00720c */ /* 0x010fc60003f66270 */
[----:B------:R-:W4:Y:S01]  /*9700*/  LDL R111, [R1+0x7534] ;  /* 0x00753400016f7983 */ /* 0x000f220000100800 */
[--C-:B------:R-:W-:Y:S02]  /*9710*/  @!P5 IMAD.IADD R112, R112, 0x1, -R2.reuse ;  /* 0x000000017070d824 */ /* 0x100fe400078e0a02 */
[----:B------:R-:W-:Y:S01]  /*9720*/  @!P4 IMAD.IADD R113, R113, 0x1, -R2 ;  /* 0x000000017171c824 */ /* 0x000fe200078e0a02 */
[----:B------:R-:W-:Y:S02]  /*9730*/  ISETP.GE.AND P2, PT, R114, RZ, PT ;  /* 0x000000ff7200720c */ /* 0x000fe40003f46270 */
[----:B------:R-:W-:Y:S02]  /*9740*/  ISETP.GT.U32.AND P4, PT, R2, R112, PT ;  /* 0x000000700200720c */ /* 0x000fe40003f84070 */
[----:B------:R-:W-:Y:S02]  /*9750*/  SEL R114, R252, R110, !P1 ;  /* 0x0000006efc727207 */ /* 0x000fe40004800000 */
[----:B------:R-:W-:Y:S01]  /*9760*/  ISETP.GT.U32.AND P0, PT, R2, R113, PT ;  /* 0x000000710200720c */ /* 0x000fe20003f04070 */
[----:B------:R-:W4:Y:S02]  /*9770*/  LDL R110, [R1+0x7530] ;  /* 0x00753000016e7983 */ /* 0x000f240000100800 */
[----:B-1----:R-:W-:-:S02]  /*9780*/  IMAD R116, R114, UR14, RZ ;  /* 0x0000000e72747c24 */ /* 0x002fc4000f8e02ff */
[C---:B------:R-:W-:Y:S01]  /*9790*/  IMAD R247, R2.reuse, R117, R118 ;  /* 0x0000007502f77224 */ /* 0x040fe200078e0276 */
[----:B------:R-:W-:Y:S01]  /*97a0*/  ISETP.GT.U32.AND P5, PT, R2, R109, PT ;  /* 0x0000006d0200720c */ /* 0x000fe20003fa4070 */
[----:B------:R-:W4:Y:S01]  /*97b0*/  LDL.LU R117, [R1+0x80] ;  /* 0x0000800001757983 */ /* 0x000f220000300800 */
[----:B------:R-:W1:Y:S01]  /*97c0*/  LDCU UR14, c[0x0][0x3b0] ;  /* 0x00007600ff0e77ac */ /* 0x000e620008000800 */
[--C-:B------:R-:W-:Y:S02]  /*97d0*/  @!P4 IMAD.IADD R112, R112, 0x1, -R2.reuse ;  /* 0x000000017070c824 */ /* 0x100fe400078e0a02 */
[----:B------:R-:W4:Y:S02]  /*97e0*/  LDL.LU R114, [R1+0x7c] ;  /* 0x00007c0001727983 */ /* 0x000f240000300800 */
[----:B------:R-:W-:Y:S02]  /*97f0*/  @!P0 IMAD.IADD R113, R113, 0x1, -R2 ;  /* 0x0000000171718824 */ /* 0x000fe400078e0a02 */
[----:B------:R-:W-:-:S02]  /*9800*/  @!P2 IMAD.MOV R112, RZ, RZ, -R112 ;  /* 0x000000ffff70a224 */ /* 0x000fc400078e0a70 */
[----:B------:R-:W-:Y:S01]  /*9810*/  @!P3 IMAD.MOV R113, RZ, RZ, -R113 ;  /* 0x000000ffff71b224 */ /* 0x000fe200078e0a71 */
[----:B------:R1:W-:Y:S02]  /*9820*/  STL [R1+0x94], R116 ;  /* 0x0000947401007387 */ /* 0x0003e40000100800 */
[C---:B------:R-:W-:Y:S02]  /*9830*/  SEL R118, R252.reuse, R112, !P1 ;  /* 0x00000070fc767207 */ /* 0x040fe40004800000 */
[----:B------:R-:W-:Y:S01]  /*9840*/  STL [R1+0x75ec], R143 ;  /* 0x0075ec8f01007387 */ /* 0x000fe20000100800 */
[----:B------:R-:W-:-:S03]  /*9850*/  SEL R113, R252, R113, !P1 ;  /* 0x00000071fc717207 */ /* 0x000fc60004800000 */
[----:B-1----:R-:W4:Y:S01]  /*9860*/  LDL R116, [R1+0x752c] ;  /* 0x00752c0001747983 */ /* 0x002f220000100800 */
[----:B------:R-:W-:Y:S02]  /*9870*/  IMAD R118, R118, UR13, RZ ;  /* 0x0000000d76767c24 */ /* 0x000fe4000f8e02ff */
[--C-:B------:R-:W-:Y:S01]  /*9880*/  @!P5 IMAD.IADD R109, R109, 0x1, -R2.reuse ;  /* 0x000000016d6dd824 */ /* 0x100fe200078e0a02 */
[----:B------:R-:W4:Y:S01]  /*9890*/  LDL.LU R112, [R1+0x78] ;  /* 0x0000780001707983 */ /* 0x000f220000300800 */
[----:B------:R-:W-:Y:S01]  /*98a0*/  IMAD R113, R113, UR12, RZ ;  /* 0x0000000c71717c24 */ /* 0x000fe2000f8e02ff */
[C---:B------:R-:W-:Y:S01]  /*98b0*/  ISETP.GT.U32.AND P4, PT, R2.reuse, R246, PT ;  /* 0x000000f60200720c */ /* 0x040fe20003f84070 */
[----:B------:R-:W1:Y:S01]  /*98c0*/  LDCU UR13, c[0x0][0x3b0] ;  /* 0x00007600ff0d77ac */ /* 0x000e620008000800 */
[----:B------:R-:W-:Y:S01]  /*98d0*/  STL [R1+0x90], R118 ;  /* 0x0000907601007387 */ /* 0x000fe20000100800 */
[----:B------:R-:W-:Y:S01]  /*98e0*/  ISETP.GT.U32.AND P0, PT, R2, R109, PT ;  /* 0x0000006d0200720c */ /* 0x000fe20003f04070 */
[----:B------:R-:W1:Y:S02]  /*98f0*/  LDCU UR12, c[0x0][0x3b0] ;  /* 0x00007600ff0c77ac */ /* 0x000e640008000800 */
[----:B------:R1:W-:Y:S04]  /*9900*/  STL [R1+0x6c], R113 ;  /* 0x00006c7101007387 */ /* 0x0003e80000100800 */
[----:B-1----:R-:W4:Y:S03]  /*9910*/  LDL R113, [R1+0x7528] ;  /* 0x0075280001717983 */ /* 0x002f260000100800 */
[----:B------:R-:W-:-:S03]  /*9920*/  @!P4 IMAD.IADD R246, R246, 0x1, -R2 ;  /* 0x00000001f6f6c824 */ /* 0x000fc600078e0a02 */
[----:B------:R-:W-:Y:S02]  /*9930*/  @!P0 IMAD.IADD R109, R109, 0x1, -R2 ;  /* 0x000000016d6d8824 */ /* 0x000fe400078e0a02 */
[----:B------:R-:W-:-:S13]  /*9940*/  ISETP.GT.U32.AND P0, PT, R2, R246, PT ;  /* 0x000000f60200720c */ /* 0x000fda0003f04070 */
[----:B------:R-:W-:Y:S01]  /*9950*/  @!P0 IMAD.IADD R246, R246, 0x1, -R2 ;  /* 0x00000001f6f68824 */ /* 0x000fe200078e0a02 */
[----:B--2---:R-:W-:-:S13]  /*9960*/  ISETP.GT.U32.AND P5, PT, R2, R142, PT ;  /* 0x0000008e0200720c */ /* 0x004fda0003fa4070 */
[----:B------:R-:W-:-:S05]  /*9970*/  @!P5 IMAD.IADD R142, R142, 0x1, -R2 ;  /* 0x000000018e8ed824 */ /* 0x000fca00078e0a02 */
[----:B------:R-:W-:Y:S02]  /*9980*/  ISETP.GT.U32.AND P4, PT, R2, R142, PT ;  /* 0x0000008e0200720c */ /* 0x000fe40003f84070 */
[----:B---3--:R-:W-:Y:S02]  /*9990*/  ISETP.GE.AND P2, PT, R115, RZ, PT ;  /* 0x000000ff7300720c */ /* 0x008fe40003f46270 */
[----:B------:R-:W-:Y:S02]  /*99a0*/  IABS R115, R143 ;  /* 0x0000008f00737213 */ /* 0x000fe40000000000 */
[----:B----4-:R-:W-:Y:S02]  /*99b0*/  ISETP.GE.AND P3, PT, R111, RZ, PT ;  /* 0x000000ff6f00720c */ /* 0x010fe40003f66270 */
[----:B------:R-:W2:Y:S07]  /*99c0*/  LDL R111, [R1+0x7524] ;  /* 0x00752400016f7983 */ /* 0x000eae0000100800 */
[----:B------:R-:W-:Y:S01]  /*99d0*/  @!P2 IMAD.MOV R109, RZ, RZ, -R109 ;  /* 0x000000ffff6da224 */ /* 0x000fe200078e0a6d */
[----:B------:R-:W-:-:S02]  /*99e0*/  ISETP.GE.AND P2, PT, R110, RZ, PT ;  /* 0x000000ff6e00720c */ /* 0x000fc40003f46270 */
[----:B------:R-:W3:Y:S02]  /*99f0*/  LDL.LU R110, [R1+0x74] ;  /* 0x00007400016e7983 */ /* 0x000ee40000300800 */
[----:B------:R-:W-:Y:S01]  /*9a00*/  SEL R118, R252, R109, !P1 ;  /* 0x0000006dfc767207 */ /* 0x000fe20004800000 */
[----:B------:R-:W-:Y:S02]  /*9a10*/  IMAD.MOV.U32 R119, RZ, RZ, R115 ;  /* 0x000000ffff777224 */ /* 0x000fe400078e0073 */
[----:B------:R-:W-:Y:S02]  /*9a20*/  @!P4 IMAD.IADD R142, R142, 0x1, -R2 ;  /* 0x000000018e8ec824 */ /* 0x000fe400078e0a02 */
[----:B------:R-:W-:Y:S01]  /*9a30*/  IMAD R118, R118, UR10, RZ ;  /* 0x0000000a76767c24 */ /* 0x000fe2000f8e02ff */
[----:B------:R-:W-:Y:S01]  /*9a40*/  ISETP.GT.U32.AND P5, PT, R2, R108, PT ;  /* 0x0000006c0200720c */ /* 0x000fe20003fa4070 */
[----:B------:R-:W-:-:S04]  /*9a50*/  IMAD.HI.U32 R115, R0, R119, RZ ;  /* 0x0000007700737227 */ /* 0x000fc800078e00ff */
[----:B------:R-:W-:Y:S01]  /*9a60*/  @!P2 IMAD.MOV R246, RZ, RZ, -R246 ;  /* 0x000000fffff6a224 */ /* 0x000fe200078e0af6 */
[----:B------:R-:W-:Y:S01]  /*9a70*/  ISETP.GT.U32.AND P4, PT, R2, R114, PT ;  /* 0x000000720200720c */ /* 0x000fe20003f84070 */
[----:B------:R-:W-:Y:S01]  /*9a80*/  IMAD.MOV.U32 R109, RZ, RZ, R142 ;  /* 0x000000ffff6d7224 */ /* 0x000fe200078e008e */
[----:B------:R-:W1:Y:S01]  /*9a90*/  LDCU UR10, c[0x0][0x3b0] ;  /* 0x00007600ff0a77ac */ /* 0x000e620008000800 */
[----:B------:R-:W4:Y:S02]  /*9aa0*/  LDL.LU R142, [R1+0x70] ;  /* 0x00007000018e7983 */ /* 0x000f240000300800 */
[----:B------:R-:W-:Y:S02]  /*9ab0*/  @!P3 IMAD.MOV R109, RZ, RZ, -R109 ;  /* 0x000000ffff6db224 */ /* 0x000fe400078e0a6d */
[----:B------:R1:W-:Y:S03]  /*9ac0*/  STL [R1+0x68], R118 ;  /* 0x0000687601007387 */ /* 0x0003e60000100800 */
[----:B------:R-:W-:-:S02]  /*9ad0*/  SEL R120, R252, R109, !P1 ;  /* 0x0000006dfc787207 */ /* 0x000fc40004800000 */
[----:B------:R-:W-:Y:S01]  /*9ae0*/  ISETP.GE.AND P3, PT, R116, RZ, PT ;  /* 0x000000ff7400720c */ /* 0x000fe20003f66270 */
[----:B-1----:R-:W-:Y:S02]  /*9af0*/  IMAD.MOV R118, RZ, RZ, -R115 ;  /* 0x000000ffff767224 */ /* 0x002fe400078e0a73 */
[----:B------:R-:W4:Y:S01]  /*9b00*/  LDL R115, [R1+0x7520] ;  /* 0x0075200001737983 */ /* 0x000f220000100800 */
[----:B------:R-:W-:Y:S01]  /*9b10*/  SEL R116, R252, R246, !P1 ;  /* 0x000000f6fc747207 */ /* 0x000fe20004800000 */
[----:B------:R-:W-:Y:S01]  /*9b20*/  IMAD R120, R120, UR11, RZ ;  /* 0x0000000b78787c24 */ /* 0x000fe2000f8e02ff */
[----:B------:R-:W1:Y:S01]  /*9b30*/  LDCU UR11, c[0x0][0x3b0] ;  /* 0x00007600ff0b77ac */ /* 0x000e620008000800 */
[----:B------:R-:W4:Y:S02]  /*9b40*/  LDL.LU R109, [R1+0x8c] ;  /* 0x00008c00016d7983 */ /* 0x000f240000300800 */
[----:B------:R-:W-:Y:S01]  /*9b50*/  IMAD R116, R116, UR4, RZ ;  /* 0x0000000474747c24 */ /* 0x000fe2000f8e02ff */
[----:B------:R-:W1:Y:S01]  /*9b60*/  LDCU UR4, c[0x0][0x3b0] ;  /* 0x00007600ff0477ac */ /* 0x000e620008000800 */
[----:B------:R-:W-:Y:S04]  /*9b70*/  STL [R1+0x64], R120 ;  /* 0x0000647801007387 */ /* 0x000fe80000100800 */
[----:B------:R1:W-:Y:S01]  /*9b80*/  STL [R1+0x60], R116 ;  /* 0x0000607401007387 */ /* 0x0003e20000100800 */
[----:B------:R-:W-:-:S03]  /*9b90*/  ISETP.GE.AND P2, PT, R113, RZ, PT ;  /* 0x000000ff7100720c */ /* 0x000fc60003f46270 */
[----:B------:R-:W4:Y:S01]  /*9ba0*/  LDL R113, [R1+0x751c] ;  /* 0x00751c0001717983 */ /* 0x000f220000100800 */
[----:B------:R-:W-:Y:S01]  /*9bb0*/  @!P5 IMAD.IADD R108, R108, 0x1, -R2 ;  /* 0x000000016c6cd824 */ /* 0x000fe200078e0a02 */
[----:B------:R-:W-:-:S04]  /*9bc0*/  ISETP.GT.U32.AND P5, PT, R2, R117, PT ;  /* 0x000000750200720c */ /* 0x000fc80003fa4070 */
[----:B------:R-:W-:Y:S01]  /*9bd0*/  ISETP.GT.U32.AND P0, PT, R2, R108, PT ;  /* 0x0000006c0200720c */ /* 0x000fe20003f04070 */
[----:B------:R-:W-:-:S08]  /*9be0*/  @!P4 IMAD.IADD R114, R114, 0x1, -R2 ;  /* 0x000000017272c824 */ /* 0x000fd000078e0a02 */
[----:B------:R-:W-:-:S04]  /*9bf0*/  @!P5 IMAD.IADD R117, R117, 0x1, -R2 ;  /* 0x000000017575d824 */ /* 0x000fc800078e0a02 */
[----:B------:R-:W-:Y:S01]  /*9c00*/  @!P0 IMAD.IADD R108, R108, 0x1, -R2 ;  /* 0x000000016c6c8824 */ /* 0x000fe200078e0a02 */
[----:B------:R-:W-:-:S03]  /*9c10*/  ISETP.GT.U32.AND P5, PT, R2, R112, PT ;  /* 0x000000700200720c */ /* 0x000fc60003fa4070 */
[----:B------:R-:W-:Y:S01]  /*9c20*/  @!P3 IMAD.MOV R108, RZ, RZ, -R108 ;  /* 0x000000ffff6cb224 */ /* 0x000fe200078e0a6c */
[C---:B------:R-:W-:Y:S02]  /*9c30*/  ISETP.GT.U32.AND P0, PT, R2.reuse, R114, PT ;  /* 0x000000720200720c */ /* 0x040fe40003f04070 */
[----:B------:R-:W-:Y:S02]  /*9c40*/  ISETP.GT.U32.AND P4, PT, R2, R117, PT ;  /* 0x000000750200720c */ /* 0x000fe40003f84070 */
[----:B-1----:R-:W-:-:S05]  /*9c50*/  SEL R116, R252, R108, !P1 ;  /* 0x0000006cfc747207 */ /* 0x002fca0004800000 */
[--C-:B------:R-:W-:Y:S02]  /*9c60*/  @!P5 IMAD.IADD R112, R112, 0x1, -R2.reuse ;  /* 0x000000017070d824 */ /* 0x100fe400078e0a02 */
[----:B------:R-:W-:Y:S01]  /*9c70*/  IMAD R116, R116, UR9, RZ ;  /* 0x0000000974747c24 */ /* 0x000fe2000f8e02ff */
[----:B------:R-:W1:Y:S01]  /*9c80*/  LDCU UR9, c[0x0][0x3b0] ;  /* 0x00007600ff0977ac */ /* 0x000e620008000800 */
[--C-:B------:R-:W-:Y:S01]  /*9c90*/  @!P0 IMAD.IADD R114, R114, 0x1, -R2.reuse ;  /* 0x0000000172728824 */ /* 0x100fe200078e0a02 */
[----:B------:R-:W-:Y:S01]  /*9ca0*/  ISETP.GT.U32.AND P0, PT, R2, R112, PT ;  /* 0x000000700200720c */ /* 0x000fe20003f04070 */
[----:B------:R-:W-:-:S04]  /*9cb0*/  @!P4 IMAD.IADD R117, R117, 0x1, -R2 ;  /* 0x000000017575c824 */ /* 0x000fc800078e0a02 */
[----:B------:R-:W-:-:S05]  /*9cc0*/  @!P2 IMAD.MOV R117, RZ, RZ, -R117 ;  /* 0x000000ffff75a224 */ /* 0x000fca00078e0a75 */
[----:B------:R-:W-:-:S03]  /*9cd0*/  SEL R117, R252, R117, !P1 ;  /* 0x00000075fc757207 */ /* 0x000fc60004800000 */
[----:B------:R-:W-:Y:S02]  /*9ce0*/  @!P0 IMAD.IADD R112, R112, 0x1, -R2 ;  /* 0x0000000170708824 */ /* 0x000fe400078e0a02 */
[----:B------:R-:W-:Y:S01]  /*9cf0*/  IMAD R117, R117, UR8, RZ ;  /* 0x0000000875757c24 */ /* 0x000fe2000f8e02ff */
[----:B------:R-:W1:Y:S01]  /*9d00*/  LDCU UR8, c[0x0][0x3b0] ;  /* 0x00007600ff0877ac */ /* 0x000e620008000800 */
[----:B--2---:R-:W-:Y:S02]  /*9d10*/  ISETP.GE.AND P3, PT, R111, RZ, PT ;  /* 0x000000ff6f00720c */ /* 0x004fe40003f66270 */
[----:B------:R-:W2:Y:S04]  /*9d20*/  LDL R111, [R1+0x7518] ;  /* 0x00751800016f7983 */ /* 0x000ea80000100800 */
[----:B------:R-:W2:Y:S01]  /*9d30*/  LDL.LU R108, [R1+0x88] ;  /* 0x00008800016c7983 */ /* 0x000ea20000300800 */
[----:B---3--:R-:W-:-:S03]  /*9d40*/  ISETP.GT.U32.AND P5, PT, R2, R110, PT ;  /* 0x0000006e0200720c */ /* 0x008fc60003fa4070 */
[----:B------:R3:W-:Y:S04]  /*9d50*/  STL [R1+0x5c], R116 ;  /* 0x00005c7401007387 */ /* 0x0007e80000100800 */
[----:B------:R-:W2:Y:S01]  /*9d60*/  LDL.LU R245, [R1+0x7760] ;  /* 0x0077600001f57983 */ /* 0x000ea20000300800 */
[----:B---3--:R-:W-:-:S05]  /*9d70*/  IMAD.MOV.U32 R116, RZ, RZ, R114 ;  /* 0x000000ffff747224 */ /* 0x008fca00078e0072 */
[----:B------:R-:W-:Y:S02]  /*9d80*/  @!P5 IMAD.IADD R110, R110, 0x1, -R2 ;  /* 0x000000016e6ed824 */ /* 0x000fe400078e0a02 */
[----:B------:R-:W-:Y:S01]  /*9d90*/  @!P3 IMAD.MOV R116, RZ, RZ, -R116 ;  /* 0x000000ffff74b224 */ /* 0x000fe200078e0a74 */
[C---:B----4-:R-:W-:Y:S02]  /*9da0*/  ISETP.GT.U32.AND P4, PT, R2.reuse, R142, PT ;  /* 0x0000008e0200720c */ /* 0x050fe40003f84070 */
[----:B------:R-:W-:Y:S02]  /*9db0*/  ISETP.GT.U32.AND P3, PT, R2, R110, PT ;  /* 0x0000006e0200720c */ /* 0x000fe40003f64070 */
[----:B------:R-:W-:Y:S02]  /*9dc0*/  SEL R116, R252, R116, !P1 ;  /* 0x00000074fc747207 */ /* 0x000fe40004800000 */
[----:B------:R-:W-:Y:S02]  /*9dd0*/  ISETP.GE.AND P2, PT, R115, RZ, PT ;  /* 0x000000ff7300720c */ /* 0x000fe40003f46270 */
[----:B------:R-:W3:Y:S01]  /*9de0*/  LDL R115, [R1+0x7514] ;  /* 0x0075140001737983 */ /* 0x000ee20000100800 */
[----:B------:R-:W-:Y:S01]  /*9df0*/  IABS R114, R141 ;  /* 0x0000008d00727213 */ /* 0x000fe20000000000 */
[----:B------:R-:W-:Y:S01]  /*9e00*/  IMAD R116, R116, UR7, RZ ;  /* 0x0000000774747c24 */ /* 0x000fe2000f8e02ff */
[----:B------:R-:W-:-:S04]  /*9e10*/  ISETP.GT.U32.AND P5, PT, R2, R109, PT ;  /* 0x0000006d0200720c */ /* 0x000fc80003fa4070 */
[--C-:B------:R-:W-:Y:S02]  /*9e20*/  @!P3 IMAD.IADD R110, R110, 0x1, -R2.reuse ;  /* 0x000000016e6eb824 */ /* 0x100fe400078e0a02 */
[----:B------:R-:W-:Y:S01]  /*9e30*/  @!P4 IMAD.IADD R142, R142, 0x1, -R2 ;  /* 0x000000018e8ec824 */ /* 0x000fe200078e0a02 */
[----:B------:R-:W-:Y:S01]  /*9e40*/  STL [R1+0x75e4], R141 ;  /* 0x0075e48d01007387 */ /* 0x000fe20000100800 */
[----:B------:R-:W4:Y:S01]  /*9e50*/  LDCU UR7, c[0x0][0x3b0] ;  /* 0x00007600ff0777ac */ /* 0x000f220008000800 */
[----:B------:R-:W-:Y:S02]  /*9e60*/  @!P2 IMAD.MOV R112, RZ, RZ, -R112 ;  /* 0x000000ffff70a224 */ /* 0x000fe400078e0a70 */
[----:B------:R-:W-:Y:S01]  /*9e70*/  STL [R1+0x58], R117 ;  /* 0x0000587501007387 */ /* 0x000fe20000100800 */
[----:B------:R-:W-:Y:S01]  /*9e80*/  ISETP.GE.AND P4, PT, R113, RZ, PT ;  /* 0x000000ff7100720c */ /* 0x000fe20003f86270 */
[----:B------:R-:W-:Y:S01]  /*9e90*/  IMAD.HI.U32 R113, R0, R114, RZ ;  /* 0x0000007200717227 */ /* 0x000fe200078e00ff */
[----:B------:R-:W-:Y:S01]  /*9ea0*/  SEL R0, R252, R112, !P1 ;  /* 0x00000070fc007207 */ /* 0x000fe20004800000 */
[----:B------:R-:W-:Y:S02]  /*9eb0*/  STL [R1+0x54], R116 ;  /* 0x0000547401007387 */ /* 0x000fe40000100800 */
[----:B------:R-:W-:-:S02]  /*9ec0*/  IMAD.MOV.U32 R112, RZ, RZ, R110 ;  /* 0x000000ffff707224 */ /* 0x000fc400078e006e */
[----:B------:R-:W4:Y:S01]  /*9ed0*/  LDL R110, [R1+0x750c] ;  /* 0x00750c00016e7983 */ /* 0x000f220000100800 */
[----:B------:R-:W-:Y:S01]  /*9ee0*/  ISETP.GT.U32.AND P0, PT, R2, R142, PT ;  /* 0x0000008e0200720c */ /* 0x000fe20003f04070 */
[--C-:B------:R-:W-:Y:S02]  /*9ef0*/  @!P5 IMAD.IADD R109, R109, 0x1, -R2.reuse ;  /* 0x000000016d6dd824 */ /* 0x100fe400078e0a02 */
[----:B------:R-:W-:Y:S01]  /*9f00*/  IMAD R0, R0, UR5, RZ ;  /* 0x0000000500007c24 */ /* 0x000fe2000f8e02ff */
[----:B------:R-:W1:Y:S09]  /*9f10*/  LDCU UR5, c[0x0][0x3b0] ;  /* 0x00007600ff0577ac */ /* 0x000e720008000800 */
[----:B------:R-:W-:-:S02]  /*9f20*/  @!P0 IMAD.IADD R142, R142, 0x1, -R2 ;  /* 0x000000018e8e8824 */ /* 0x000fc400078e0a02 */
[----:B------:R-:W-:Y:S01]  /*9f30*/  @!P4 IMAD.MOV R112, RZ, RZ, -R112 ;  /* 0x000000ffff70c224 */ /* 0x000fe200078e0a70 */
[----:B--2---:R-:W-:Y:S02]  /*9f40*/  ISETP.GE.AND P2, PT, R111, RZ, PT ;  /* 0x000000ff6f00720c */ /* 0x004fe40003f46270 */
[----:B------:R-:W2:Y:S01]  /*9f50*/  LDL R111, [R1+0x7510] ;  /* 0x00751000016f7983 */ /* 0x000ea20000100800 */
[----:B------:R-:W-:-:S03]  /*9f60*/  ISETP.GT.U32.AND P5, PT, R2, R108, PT ;  /* 0x0000006c0200720c */ /* 0x000fc60003fa4070 */
[----:B------:R1:W-:Y:S01]  /*9f70*/  STL [R1+0x50], R0 ;  /* 0x0000500001007387 */ /* 0x0003e20000100800 */
[----:B------:R-:W-:Y:S01]  /*9f80*/  ISETP.GT.U32.AND P3, PT, R2, R245, PT ;  /* 0x000000f50200720c */ /* 0x000fe20003f64070 */
[----:B-1----:R-:W-:Y:S02]  /*9f90*/  IMAD.MOV.U32 R0, RZ, RZ, R142 ;  /* 0x000000ffff007224 */ /* 0x002fe400078e008e */
[----:B------:R-:W2:Y:S06]  /*9fa0*/  LDL R142, [R1+0x7508] ;  /* 0x00750800018e7983 */ /* 0x000eac0000100800 */
[----:B------:R-:W-:-:S02]  /*9fb0*/  @!P5 IMAD.IADD R108, R108, 0x1, -R2 ;  /* 0x000000016c6cd824 */ /* 0x000fc400078e0a02 */
[----:B------:R-:W-:Y:S02]  /*9fc0*/  @!P2 IMAD.MOV R0, RZ, RZ, -R0 ;  /* 0x000000ffff00a224 */ /* 0x000fe400078e0a00 */
[----:B------:R-:W-:Y:S01]  /*9fd0*/  @!P3 IMAD.IADD R245, R245, 0x1, -R2 ;  /* 0x00000001f5f5b824 */ /* 0x000fe200078e0a02 */
[----:B------:R-:W-:Y:S02]  /*9fe0*/  ISETP.GT.U32.AND P3, PT, R2, R108, PT ;  /* 0x0000006c0200720c */ /* 0x000fe40003f64070 */
[----:B---3--:R-:W-:Y:S02]  /*9ff0*/  ISETP.GE.AND P4, PT, R115, RZ, PT ;  /* 0x000000ff7300720c */ /* 0x008fe40003f86270 */
[C---:B------:R-:W-:Y:S02]  /*a000*/  SEL R115, R252.reuse, R112, !P1 ;  /* 0x00000070fc737207 */ /* 0x040fe40004800000 */
[----:B------:R-:W-:-:S03]  /*a010*/  SEL R112, R252, R0, !P1 ;  /* 0x00000000fc707207 */ /* 0x000fc60004800000 */
[----:B------:R-:W-:Y:S01]  /*a020*/  IMAD R0, R115, UR6, RZ ;  /* 0x0000000673007c24 */ /* 0x000fe2000f8e02ff */
[----:B------:R-:W-:Y:S01]  /*a030*/  ISETP.GT.U32.AND P0, PT, R2, R109, PT ;  /* 0x0000006d0200720c */ /* 0x000fe20003f04070 */
[----:B------:R-:W-:Y:S01]  /*a040*/  IMAD R112, R112, UR47, RZ ;  /* 0x0000002f70707c24 */ /* 0x000fe2000f8e02ff */
[----:B------:R-:W-:Y:S01]  /*a050*/  ISETP.GT.U32.AND P5, PT, R2, R244, PT ;  /* 0x000000f40200720c */ /* 0x000fe20003fa4070 */
[----:B------:R-:W-:Y:S01]  /*a060*/  @!P3 IMAD.IADD R108, R108, 0x1, -R2 ;  /* 0x000000016c6cb824 */ /* 0x000fe200078e0a02 */
[----:B------:R-:W-:Y:S01]  /*a070*/  STL [R1+0x4c], R0 ;  /* 0x00004c0001007387 */ /* 0x000fe20000100800 */
[----:B------:R-:W-:Y:S01]  /*a080*/  ISETP.GT.U32.AND P2, PT, R2, R243, PT ;  /* 0x000000f30200720c */ /* 0x000fe20003f44070 */
[----:B------:R-:W1:Y:S02]  /*a090*/  LDCU UR47, c[0x0][0x3b0] ;  /* 0x00007600ff2f77ac */ /* 0x000e640008000800 */
[----:B------:R-:W-:Y:S01]  /*a0a0*/  STL [R1+0x48], R112 ;  /* 0x0000487001007387 */ /* 0x000fe20000100800 */
[----:B------:R-:W-:Y:S01]  /*a0b0*/  IMAD.MOV R113, RZ, RZ, -R113 ;  /* 0x000000ffff717224 */ /* 0x000fe200078e0a71 */
[----:B------:R-:W3:Y:S01]  /*a0c0*/  LDCU UR6, c[0x0][0x3b0] ;  /* 0x00007600ff0677ac */ /* 0x000ee20008000800 */
[----:B----4-:R-:W-:-:S02]  /*a0d0*/  ISETP.GE.AND P3, PT, R110, RZ, PT ;  /* 0x000000ff6e00720c */ /* 0x010fc40003f66270 */
[----:B------:R-:W4:Y:S01]  /*a0e0*/  LDL R110, [R1+0x7504] ;  /* 0x00750400016e7983 */ /* 0x000f220000100800 */
[----:B------:R-:W-:-:S04]  /*a0f0*/  @!P0 IMAD.IADD R109, R109, 0x1, -R2 ;  /* 0x000000016d6d8824 */ /* 0x000fc800078e0a02 */
[----:B------:R-:W-:-:S05]  /*a100*/  @!P4 IMAD.MOV R109, RZ, RZ, -R109 ;  /* 0x000000ffff6dc224 */ /* 0x000fca00078e0a6d */
[----:B------:R-:W-:Y:S02]  /*a110*/  SEL R109, R252, R109, !P1 ;  /* 0x0000006dfc6d7207 */ /* 0x000fe40004800000 */
[----:B------:R-:W-:-:S03]  /*a120*/  ISETP.GT.U32.AND P0, PT, R2, R245, PT ;  /* 0x000000f50200720c */ /* 0x000fc60003f04070 */
[----:B------:R-:W-:Y:S01]  /*a130*/  IMAD R109, R109, UR48, RZ ;  /* 0x000000306d6d7c24 */ /* 0x000fe2000f8e02ff */
[----:B------:R-:W1:Y:S04]  /*a140*/  LDCU UR48, c[0x0][0x3b0] ;  /* 0x00007600ff3077ac */ /* 0x000e680008000800 */
[----:B------:R3:W-:Y:S01]  /*a150*/  STL [R1+0x44], R109 ;  /* 0x0000446d01007387 */ /* 0x0007e20000100800 */
[----:B------:R-:W-:-:S03]  /*a160*/  @!P5 IMAD.IADD R244, R244, 0x1, -R2 ;  /* 0x00000001f4f4d824 */ /* 0x000fc600078e0a02 */
[----:B---3--:R-:W3:Y:S01]  /*a170*/  LDL R109, [R1+0x7500] ;  /* 0x00750000016d7983 */ /* 0x008ee20000100800 */
[----:B------:R-:W-:Y:S01]  /*a180*/  @!P0 IMAD.IADD R245, R245, 0x1, -R2 ;  /* 0x00000001f5f58824 */ /* 0x000fe200078e0a02 */
[----:B------:R-:W-:-:S03]  /*a190*/  ISETP.GT.U32.AND P0, PT, R2, R244, PT ;  /* 0x000000f40200720c */ /* 0x000fc60003f04070 */
[----:B------:R-:W-:-:S10]  /*a1a0*/  @!P3 IMAD.MOV R245, RZ, RZ, -R245 ;  /* 0x000000fffff5b224 */ /* 0x000fd400078e0af5 */
[----:B------:R-:W-:Y:S01]  /*a1b0*/  @!P0 IMAD.IADD R244, R244, 0x1, -R2 ;  /* 0x00000001f4f48824 */ /* 0x000fe200078e0a02 */
[----:B------:R-:W-:Y:S02]  /*a1c0*/  SEL R245, R252, R245, !P1 ;  /* 0x000000f5fcf57207 */ /* 0x000fe40004800000 */
[----:B--2---:R-:W-:-:S13]  /*a1d0*/  ISETP.GE.AND P4, PT, R111, RZ, PT ;  /* 0x000000ff6f00720c */ /* 0x004fda0003f86270 */
[----:B------:R-:W-:-:S05]  /*a1e0*/  @!P4 IMAD.MOV R108, RZ, RZ, -R108 ;  /* 0x000000ffff6cc224 */ /* 0x000fca00078e0a6c */
[----:B------:R-:W-:Y:S02]  /*a1f0*/  SEL R111, R252, R108, !P1 ;  /* 0x0000006cfc6f7207 */ /* 0x000fe40004800000 */
[----:B------:R-:W2:Y:S03]  /*a200*/  LDL R108, [R1+0x74fc] ;  /* 0x0074fc00016c7983 */ /* 0x000ea60000100800 */
[----:B------:R-:W-:Y:S01]  /*a210*/  IMAD R111, R111, UR77, RZ ;  /* 0x0000004d6f6f7c24 */ /* 0x000fe2000f8e02ff */
[----:B------:R-:W-:Y:S01]  /*a220*/  ISETP.GE.AND P4, PT, R142, RZ, PT ;  /* 0x000000ff8e00720c */ /* 0x000fe20003f86270 */
[----:B------:R-:W-:Y:S01]  /*a230*/  @!P2 IMAD.IADD R243, R243, 0x1, -R2 ;  /* 0x00000001f3f3a824 */ /* 0x000fe200078e0a02 */
[----:B------:R-:W-:Y:S01]  /*a240*/  ISETP.GT.U32.AND P5, PT, R2, R242, PT ;  /* 0x000000f20200720c */ /* 0x000fe20003fa4070 */
[----:B------:R-:W1:Y:S01]  /*a250*/  LDCU UR77, c[0x0][0x3b0] ;  /* 0x00007600ff4d77ac */ /* 0x000e620008000800 */
[----:B------:R1:W-:Y:S04]  /*a260*/  STL [R1+0x40], R111 ;  /* 0x0000406f01007387 */ /* 0x0003e80000100800 */
[----:B------:R-:W2:Y:S05]  /*a270*/  LDL R142, [R1+0x74f8] ;  /* 0x0074f800018e7983 */ /* 0x000eaa0000100800 */
[----:B------:R-:W-:-:S05]  /*a280*/  @!P4 IMAD.MOV R244, RZ, RZ, -R244 ;  /* 0x000000fffff4c224 */ /* 0x000fca00078e0af4 */
[----:B------:R-:W-:Y:S01]  /*a290*/  SEL R244, R252, R244, !P1 ;  /* 0x000000f4fcf47207 */ /* 0x000fe20004800000 */
[----:B-1----:R-:W-:Y:S01]  /*a2a0*/  IMAD R111, R245, UR76, RZ ;  /* 0x0000004cf56f7c24 */ /* 0x002fe2000f8e02ff */
[C---:B------:R-:W-:Y:S02]  /*a2b0*/  ISETP.GT.U32.AND P2, PT, R2.reuse, R241, PT ;  /* 0x000000f10200720c */ /* 0x040fe40003f44070 */
[----:B------:R-:W-:Y:S01]  /*a2c0*/  ISETP.GT.U32.AND P0, PT, R2, R243, PT ;  /* 0x000000f30200720c */ /* 0x000fe20003f04070 */
[----:B------:R-:W-:Y:S01]  /*a2d0*/  @!P5 IMAD.IADD R242, R242, 0x1, -R2 ;  /* 0x00000001f2f2d824 */ /* 0x000fe200078e0a02 */
[----:B------:R1:W-:Y:S01]  /*a2e0*/  STL [R1+0x3c], R111 ;  /* 0x00003c6f01007387 */ /* 0x0003e20000100800 */
[C---:B------:R-:W-:Y:S01]  /*a2f0*/  ISETP.GT.U32.AND P3, PT, R2.reuse, R239, PT ;  /* 0x000000ef0200720c */ /* 0x040fe20003f64070 */
[----:B------:R-:W-:Y:S01]  /*a300*/  IMAD R0, R2, R113, R114 ;  /* 0x0000007102007224 */ /* 0x000fe200078e0272 */
[----:B------:R-:W1:Y:S01]  /*a310*/  LDCU UR76, c[0x0][0x3b0] ;  /* 0x00007600ff4c77ac */ /* 0x000e620008000800 */
[----:B----4-:R-:W-:Y:S01]  /*a320*/  ISETP.GE.AND P4, PT, R110, RZ, PT ;  /* 0x000000ff6e00720c */ /* 0x010fe20003f86270 */
[----:B------:R-:W-:-:S04]  /*a330*/  IMAD R110, R244, UR75, RZ ;  /* 0x0000004bf46e7c24 */ /* 0x000fc8000f8e02ff */
[--C-:B------:R-:W-:Y:S02]  /*a340*/  @!P2 IMAD.IADD R241, R241, 0x1, -R2.reuse ;  /* 0x00000001f1f1a824 */ /* 0x100fe400078e0a02 */
[--C-:B------:R-:W-:Y:S01]  /*a350*/  @!P0 IMAD.IADD R243, R243, 0x1, -R2.reuse ;  /* 0x00000001f3f38824 */ /* 0x100fe200078e0a02 */
[----:B------:R4:W-:Y:S01]  /*a360*/  STL [R1+0x38], R110 ;  /* 0x0000386e01007387 */ /* 0x0009e20000100800 */
[C---:B------:R-:W-:Y:S02]  /*a370*/  ISETP.GT.U32.AND P2, PT, R2.reuse, R238, PT ;  /* 0x000000ee0200720c */ /* 0x040fe40003f44070 */
[C---:B------:R-:W-:Y:S01]  /*a380*/  ISETP.GT.U32.AND P5, PT, R2.reuse, R240, PT ;  /* 0x000000f00200720c */ /* 0x040fe20003fa4070 */
[--C-:B------:R-:W-:Y:S01]  /*a390*/  @!P3 IMAD.IADD R239, R239, 0x1, -R2.reuse ;  /* 0x00000001efefb824 */ /* 0x100fe200078e0a02 */
[----:B------:R-:W-:Y:S01]  /*a3a0*/  ISETP.GT.U32.AND P0, PT, R2, R242, PT ;  /* 0x000000f20200720c */ /* 0x000fe20003f04070 */
[----:B------:R-:W2:Y:S01]  /*a3b0*/  LDCU UR75, c[0x0][0x3b0] ;  /* 0x00007600ff4b77ac */ /* 0x000ea20008000800 */
[----:B------:R-:W-:Y:S01]  /*a3c0*/  @!P4 IMAD.MOV R243, RZ, RZ, -R243 ;  /* 0x000000fffff3c224 */ /* 0x000fe200078e0af3 */
[----:B-1----:R-:W2:Y:S04]  /*a3d0*/  LDL R111, [R1+0x7330] ;  /* 0x00733000016f7983 */ /* 0x002ea80000100800 */
[----:B----4-:R-:W4:Y:S02]  /*a3e0*/  LDL R110, [R1+0x74f4] ;  /* 0x0074f400016e7983 */ /* 0x010f240000100800 */
[----:B------:R-:W-:-:S02]  /*a3f0*/  @!P2 IMAD.IADD R238, R238, 0x1, -R2 ;  /* 0x00000001eeeea824 */ /* 0x000fc400078e0a02 */
[----:B------:R-:W-:Y:S01]  /*a400*/  IMAD R246, R2, R118, R119 ;  /* 0x0000007602f67224 */ /* 0x000fe200078e0277 */
[----:B------:R-:W4:Y:S04]  /*a410*/  LDL R112, [R1+0x7320] ;  /* 0x0073200001707983 */ /* 0x000f280000100800 */
[----:B------:R-:W4:Y:S01]  /*a420*/  LDL R116, [R1+0x730c] ;  /* 0x00730c0001747983 */ /* 0x000f220000100800 */
[----:B---3--:R-:W-:Y:S01]  /*a430*/  ISETP.GE.AND P4, PT, R109, RZ, PT ;  /* 0x000000ff6d00720c */ /* 0x008fe20003f86270 */
[--C-:B------:R-:W-:Y:S02]  /*a440*/  @!P0 IMAD.IADD R242, R242, 0x1, -R2.reuse ;  /* 0x00000001f2f28824 */ /* 0x100fe400078e0a02 */
[----:B------:R-:W3:Y:S01]  /*a450*/  LDL R109, [R1+0x74f0] ;  /* 0x0074f000016d7983 */ /* 0x000ee20000100800 */
[----:B------:R-:W-:Y:S01]  /*a460*/  ISETP.GT.U32.AND P2, PT, R2, R241, PT ;  /* 0x000000f10200720c */ /* 0x000fe20003f44070 */
[----:B------:R-:W-:Y:S01]  /*a470*/  @!P5 IMAD.IADD R240, R240, 0x1, -R2 ;  /* 0x00000001f0f0d824 */ /* 0x000fe200078e0a02 */
[----:B------:R-:W-:Y:S01]  /*a480*/  ISETP.GT.U32.AND P3, PT, R2, R236, PT ;  /* 0x000000ec0200720c */ /* 0x000fe20003f64070 */
[----:B------:R-:W3:Y:S01]  /*a490*/  LDL R115, [R1+0x7304] ;  /* 0x0073040001737983 */ /* 0x000ee20000100800 */
[----:B------:R-:W-:-:S03]  /*a4a0*/  SEL R243, R252, R243, !P1 ;  /* 0x000000f3fcf37207 */ /* 0x000fc60004800000 */
[----:B------:R-:W3:Y:S02]  /*a4b0*/  LDL R120, [R1+0x7300] ;  /* 0x0073000001787983 */ /* 0x000ee40000100800 */
[----:B------:R-:W-:Y:S02]  /*a4c0*/  @!P4 IMAD.MOV R242, RZ, RZ, -R242 ;  /* 0x000000fffff2c224 */ /* 0x000fe400078e0af2 */
[----:B------:R-:W3:Y:S02]  /*a4d0*/  LDL R119, [R1+0x72fc] ;  /* 0x0072fc0001777983 */ /* 0x000ee40000100800 */
[--C-:B------:R-:W-:Y:S01]  /*a4e0*/  @!P2 IMAD.IADD R241, R241, 0x1, -R2.reuse ;  /* 0x00000001f1f1a824 */ /* 0x100fe200078e0a02 */
[----:B------:R-:W-:Y:S01]  /*a4f0*/  ISETP.GT.U32.AND P2, PT, R2, R240, PT ;  /* 0x000000f00200720c */ /* 0x000fe20003f44070 */
[----:B------:R-:W3:Y:S04]  /*a500*/  LDL R118, [R1+0x72f8] ;  /* 0x0072f80001767983 */ /* 0x000ee80000100800 */
[----:B------:R-:W3:Y:S08]  /*a510*/  LDL R244, [R1+0x72e4] ;  /* 0x0072e40001f47983 */ /* 0x000ef00000100800 */
[----:B------:R-:W-:Y:S01]  /*a520*/  @!P2 IMAD.IADD R240, R240, 0x1, -R2 ;  /* 0x00000001f0f0a824 */ /* 0x000fe200078e0a02 */
[----:B--2---:R-:W-:-:S02]  /*a530*/  ISETP.GE.AND P0, PT, R108, RZ, PT ;  /* 0x000000ff6c00720c */ /* 0x004fc40003f06270 */
[----:B------:R-:W2:Y:S01]  /*a540*/  LDL R108, [R1+0x74ec] ;  /* 0x0074ec00016c7983 */ /* 0x000ea20000100800 */
[----:B------:R-:W-:-:S03]  /*a550*/  ISETP.GE.AND P4, PT, R142, RZ, PT ;  /* 0x000000ff8e00720c */ /* 0x000fc60003f86270 */
[----:B------:R-:W2:Y:S10]  /*a560*/  LDL R142, [R1+0x74e8] ;  /* 0x0074e800018e7983 */ /* 0x000eb40000100800 */
[----:B------:R-:W-:Y:S01]  /*a570*/  @!P4 IMAD.MOV R240, RZ, RZ, -R240 ;  /* 0x000000fffff0c224 */ /* 0x000fe200078e0af0 */
[----:B----4-:R-:W-:-:S02]  /*a580*/  ISETP.GE.AND P4, PT, R110, RZ, PT ;  /* 0x000000ff6e00720c */ /* 0x010fc40003f86270 */
[----:B------:R-:W4:Y:S01]  /*a590*/  LDL R110, [R1+0x74e4] ;  /* 0x0074e400016e7983 */ /* 0x000f220000100800 */
[----:B------:R-:W-:-:S13]  /*a5a0*/  ISETP.GT.U32.AND P5, PT, R2, R237, PT ;  /* 0x000000ed0200720c */ /* 0x000fda0003fa4070 */
[----:B------:R-:W-:Y:S01]  /*a5b0*/  @!P5 IMAD.IADD R237, R237, 0x1, -R2 ;  /* 0x00000001ededd824 */ /* 0x000fe200078e0a02 */
[C---:B------:R-:W-:Y:S02]  /*a5c0*/  ISETP.GT.U32.AND P5, PT, R2.reuse, R235, PT ;  /* 0x000000eb0200720c */ /* 0x040fe40003fa4070 */
[----:B------:R-:W-:-:S11]  /*a5d0*/  ISETP.GT.U32.AND P2, PT, R2, R239, PT ;  /* 0x000000ef0200720c */ /* 0x000fd60003f44070 */
[--C-:B------:R-:W-:Y:S01]  /*a5e0*/  @!P5 IMAD.IADD R235, R235, 0x1, -R2.reuse ;  /* 0x00000001ebebd824 */ /* 0x100fe200078e0a02 */
[C---:B------:R-:W-:Y:S01]  /*a5f0*/  ISETP.GT.U32.AND P5, PT, R2.reuse, R233, PT ;  /* 0x000000e90200720c */ /* 0x040fe20003fa4070 */
[----:B------:R-:W-:Y:S01]  /*a600*/  @!P2 IMAD.IADD R239, R239, 0x1, -R2 ;  /* 0x00000001efefa824 */ /* 0x000fe200078e0a02 */
[----:B------:R-:W-:-:S03]  /*a610*/  ISETP.GT.U32.AND P2, PT, R2, R238, PT ;  /* 0x000000ee0200720c */ /* 0x000fc60003f44070 */
[----:B------:R-:W-:Y:S01]  /*a620*/  @!P4 IMAD.MOV R239, RZ, RZ, -R239 ;  /* 0x000000ffffefc224 */ /* 0x000fe200078e0aef */
[----:B---3--:R-:W-:Y:S02]  /*a630*/  ISETP.GE.AND P4, PT, R109, RZ, PT ;  /* 0x000000ff6d00720c */ /* 0x008fe40003f86270 */
[----:B------:R-:W3:Y:S05]  /*a640*/  LDL R109, [R1+0x74e0] ;  /* 0x0074e000016d7983 */ /* 0x000eea0000100800 */
[--C-:B------:R-:W-:Y:S01]  /*a650*/  @!P5 IMAD.IADD R233, R233, 0x1, -R2.reuse ;  /* 0x00000001e9e9d824 */ /* 0x100fe200078e0a02 */
[----:B------:R-:W-:Y:S01]  /*a660*/  ISETP.GT.U32.AND P5, PT, R2, R230, PT ;  /* 0x000000e60200720c */ /* 0x000fe20003fa4070 */
[----:B------:R-:W-:-:S04]  /*a670*/  @!P2 IMAD.IADD R238, R238, 0x1, -R2 ;  /* 0x00000001eeeea824 */ /* 0x000fc800078e0a02 */
[----:B------:R-:W-:-:S08]  /*a680*/  @!P4 IMAD.MOV R238, RZ, RZ, -R238 ;  /* 0x000000ffffeec224 */ /* 0x000fd000078e0aee */
[--C-:B------:R-:W-:Y:S01]  /*a690*/  @!P5 IMAD.IADD R230, R230, 0x1, -R2.reuse ;  /* 0x00000001e6e6d824 */ /* 0x100fe200078e0a02 */
[----:B------:R-:W-:Y:S01]  /*a6a0*/  ISETP.GT.U32.AND P5, PT, R2, R237, PT ;  /* 0x000000ed0200720c */ /* 0x000fe20003fa4070 */
[----:B------:R-:W-:-:S12]  /*a6b0*/  @!P3 IMAD.IADD R236, R236, 0x1, -R2 ;  /* 0x00000001ececb824 */ /* 0x000fd800078e0a02 */
[----:B------:R-:W-:Y:S01]  /*a6c0*/  @!P5 IMAD.IADD R237, R237, 0x1, -R2 ;  /* 0x00000001ededd824 */ /* 0x000fe200078e0a02 */
[----:B------:R-:W-:-:S13]  /*a6d0*/  ISETP.GT.U32.AND P5, PT, R2, R236, PT ;  /* 0x000000ec0200720c */ /* 0x000fda0003fa4070 */
[----:B------:R-:W-:Y:S01]  /*a6e0*/  @!P5 IMAD.IADD R236, R236, 0x1, -R2 ;  /* 0x00000001ececd824 */ /* 0x000fe200078e0a02 */
[----:B--2---:R-:W-:Y:S02]  /*a6f0*/  ISETP.GE.AND P2, PT, R108, RZ, PT ;  /* 0x000000ff6c00720c */ /* 0x004fe40003f46270 */
        /* <DEDUP_REMOVED lines=8> */
[----:B------:R-:W-:-:S13]  /*a780*/  ISETP.GT.U32.AND P3, PT, R2, R232, PT ;  /* 0x000000e80200720c */ /* 0x000fda0003f64070 */
[----:B------:R-:W-:Y:S01]  /*a790*/  @!P3 IMAD.IADD R232, R232, 0x1, -R2 ;  /* 0x00000001e8e8b824 */ /* 0x000fe200078e0a02 */
        /* <DEDUP_REMOVED lines=15> */
[----:B------:R-:W-:Y:S01]  /*a890*/  @!P3 IMAD.IADD R222, R222, 0x1, -R2 ;  /* 0x00000001dedeb824 */ /* 0x000fe200078e0a02 */
[----:B------:R-:W-:-:S13]  /*a8a0*/  ISETP.GT.U32.AND P3, PT, R2, R233, PT ;  /* 0x000000e90200720c */ /* 0x000fda0003f64070 */
        /* <DEDUP_REMOVED lines=10> */
[----:B------:R-:W-:Y:S01]  /*a950*/  @!P0 IMAD.MOV R241, RZ, RZ, -R241 ;  /* 0x000000fffff18224 */ /* 0x000fe200078e0af1 */
[----:B------:R-:W-:-:S13]  /*a960*/  ISETP.GT.U32.AND P0, PT, R2, R231, PT ;  /* 0x000000e70200720c */ /* 0x000fda0003f04070 */
[----:B------:R-:W-:Y:S01]  /*a970*/  @!P0 IMAD.IADD R231, R231, 0x1, -R2 ;  /* 0x00000001e7e78824 */ /* 0x000fe200078e0a02 */
        /* <DEDUP_REMOVED lines=50> */
[----:B------:R-:W-:-:S08]  /*aca0*/  @!P4 IMAD.MOV R227, RZ, RZ, -R227 ;  /* 0x000000ffffe3c224 */ /* 0x000fd000078e0ae3 */
[--C-:B------:R-:W-:Y:S01]  /*acb0*/  @!P2 IMAD.IADD R209, R209, 0x1, -R2.reuse ;  /* 0x00000001d1d1a824 */ /* 0x100fe200078e0a02 */
[----:B------:R-:W-:Y:S02]  /*acc0*/  ISETP.GT.U32.AND P2, PT, R2, R206, PT ;  /* 0x000000ce0200720c */ /* 0x000fe40003f44070 */
[----:B---3--:R-:W-:Y:S02]  /*acd0*/  ISETP.GE.AND P4, PT, R109, RZ, PT ;  /* 0x000000ff6d00720c */ /* 0x008fe40003f86270 */
[----:B------:R-:W3:Y:S01]  /*ace0*/  LDL R109, [R1+0x74b0] ;  /* 0x0074b000016d7983 */ /* 0x000ee20000100800 */
[----:B------:R-:W-:-:S08]  /*acf0*/  @!P0 IMAD.IADD R226, R226, 0x1, -R2 ;  /* 0x00000001e2e28824 */ /* 0x000fd000078e0a02 */
[----:B------:R-:W-:Y:S01]  /*ad00*/  @!P2 IMAD.IADD R206, R206, 0x1, -R2 ;  /* 0x00000001cecea824 */ /* 0x000fe200078e0a02 */
[----:B------:R-:W-:Y:S01]  /*ad10*/  ISETP.GT.U32.AND P2, PT, R2, R225, PT ;  /* 0x000000e10200720c */ /* 0x000fe20003f44070 */
[----:B------:R-:W-:Y:S01]  /*ad20*/  @!P4 IMAD.MOV R226, RZ, RZ, -R226 ;  /* 0x000000ffffe2c224 */ /* 0x000fe200078e0ae2 */
[----:B------:R-:W-:-:S11]  /*ad30*/  SEL R238, R252, R238, !P1 ;  /* 0x000000eefcee7207 */ /* 0x000fd60004800000 */
[----:B------:R-:W-:Y:S01]  /*ad40*/  @!P2 IMAD.IADD R225, R225, 0x1, -R2 ;  /* 0x00000001e1e1a824 */ /* 0x000fe200078e0a02 */
[----:B------:R-:W-:Y:S01]  /*ad50*/  ISETP.GT.U32.AND P2, PT, R2, R224, PT ;  /* 0x000000e00200720c */ /* 0x000fe20003f44070 */
[----:B------:R-:W-:Y:S01]  /*ad60*/  IMAD R135, R238, UR69, RZ ;  /* 0x00000045ee877c24 */ /* 0x000fe2000f8e02ff */
[C---:B------:R-:W-:Y:S01]  /*ad70*/  SEL R238, R252.reuse, R227, !P1 ;  /* 0x000000e3fcee7207 */ /* 0x040fe20004800000 */
[----:B------:R-:W-:Y:S01]  /*ad80*/  @!P5 IMAD.MOV R233, RZ, RZ, -R233 ;  /* 0x000000ffffe9d224 */ /* 0x000fe200078e0ae9 */
[----:B------:R-:W-:Y:S01]  /*ad90*/  SEL R227, R252, R226, !P1 ;  /* 0x000000e2fce37207 */ /* 0x000fe20004800000 */
[----:B------:R-:W-:-:S08]  /*ada0*/  @!P3 IMAD.MOV R229, RZ, RZ, -R229 ;  /* 0x000000ffffe5b224 */ /* 0x000fd000078e0ae5 */
[----:B------:R-:W-:Y:S01]  /*adb0*/  @!P2 IMAD.IADD R224, R224, 0x1, -R2 ;  /* 0x00000001e0e0a824 */ /* 0x000fe200078e0a02 */
[----:B--2---:R-:W-:Y:S01]  /*adc0*/  ISETP.GE.AND P0, PT, R108, RZ, PT ;  /* 0x000000ff6c00720c */ /* 0x004fe20003f06270 */
[----:B------:R-:W-:Y:S01]  /*add0*/  IMAD R138, R243, UR74, RZ ;  /* 0x0000004af38a7c24 */ /* 0x000fe2000f8e02ff */
[----:B------:R-:W2:Y:S01]  /*ade0*/  LDL R108, [R1+0x74ac] ;  /* 0x0074ac00016c7983 */ /* 0x000ea20000100800 */
[----:B------:R-:W-:-:S10]  /*adf0*/  ISETP.GE.AND P4, PT, R142, RZ, PT ;  /* 0x000000ff8e00720c */ /* 0x000fd40003f86270 */
[----:B------:R-:W-:Y:S01]  /*ae00*/  @!P0 IMAD.MOV R225, RZ, RZ, -R225 ;  /* 0x000000ffffe18224 */ /* 0x000fe200078e0ae1 */
[----:B------:R-:W2:Y:S01]  /*ae10*/  LDL R142, [R1+0x74a8] ;  /* 0x0074a800018e7983 */ /* 0x000ea20000100800 */
[----:B------:R-:W-:Y:S01]  /*ae20*/  ISETP.GT.U32.AND P5, PT, R2, R215, PT ;  /* 0x000000d70200720c */ /* 0x000fe20003fa4070 */
[----:B------:R-:W1:Y:S02]  /*ae30*/  LDCU UR74, c[0x0][0x3b0] ;  /* 0x00007600ff4a77ac */ /* 0x000e640008000800 */
[----:B------:R-:W-:Y:S01]  /*ae40*/  SEL R226, R252, R225, !P1 ;  /* 0x000000e1fce27207 */ /* 0x000fe20004800000 */
[----:B------:R-:W-:Y:S01]  /*ae50*/  IMAD R225, R227, UR57, RZ ;  /* 0x00000039e3e17c24 */ /* 0x000fe2000f8e02ff */
[C---:B------:R-:W-:Y:S01]  /*ae60*/  ISETP.GT.U32.AND P2, PT, R2.reuse, R223, PT ;  /* 0x000000df0200720c */ /* 0x040fe20003f44070 */
[----:B------:R-:W-:Y:S01]  /*ae70*/  IMAD.MOV.U32 R227, RZ, RZ, R224 ;  /* 0x000000ffffe37224 */ /* 0x000fe200078e00e0 */
[C---:B------:R-:W-:Y:S01]  /*ae80*/  ISETP.GT.U32.AND P3, PT, R2.reuse, R207, PT ;  /* 0x000000cf0200720c */ /* 0x040fe20003f64070 */
[----:B------:R-:W1:Y:S02]  /*ae90*/  LDCU UR69, c[0x0][0x3b0] ;  /* 0x00007600ff4577ac */ /* 0x000e640008000800 */
[----:B------:R-:W-:Y:S01]  /*aea0*/  @!P4 IMAD.MOV R227, RZ, RZ, -R227 ;  /* 0x000000ffffe3c224 */ /* 0x000fe200078e0ae3 */
[----:B------:R-:W-:-:S02]  /*aeb0*/  ISETP.GT.U32.AND P0, PT, R2, R199, PT ;  /* 0x000000c70200720c */ /* 0x000fc40003f04070 */
[C---:B------:R-:W-:Y:S01]  /*aec0*/  SEL R242, R252.reuse, R242, !P1 ;  /* 0x000000f2fcf27207 */ /* 0x040fe20004800000 */
[----:B------:R-:W-:Y:S01]  /*aed0*/  @!P5 IMAD.IADD R215, R215, 0x1, -R2 ;  /* 0x00000001d7d7d824 */ /* 0x000fe200078e0a02 */
        /* <DEDUP_REMOVED lines=8> */
[----:B------:R-:W-:Y:S01]  /*af60*/  SEL R228, R252, R228, !P1 ;  /* 0x000000e4fce47207 */ /* 0x000fe20004800000 */
[----:B------:R-:W-:Y:S01]  /*af70*/  IMAD R238, R238, UR58, RZ ;  /* 0x0000003aeeee7c24 */ /* 0x000fe2000f8e02ff */
[----:B------:R-:W1:Y:S01]  /*af80*/  LDCU UR57, c[0x0][0x3b0] ;  /* 0x00007600ff3977ac */ /* 0x000e620008000800 */
[----:B----4-:R-:W-:Y:S02]  /*af90*/  ISETP.GE.AND P4, PT, R110, RZ, PT ;  /* 0x000000ff6e00720c */ /* 0x010fe40003f86270 */
[----:B------:R-:W-:Y:S01]  /*afa0*/  ISETP.GT.U32.AND P5, PT, R2, R212, PT ;  /* 0x000000d40200720c */ /* 0x000fe20003fa4070 */
[----:B------:R-:W4:Y:S01]  /*afb0*/  LDL R110, [R1+0x74a4] ;  /* 0x0074a400016e7983 */ /* 0x000f220000100800 */
[----:B------:R-:W-:-:S02]  /*afc0*/  @!P2 IMAD.IADD R223, R223, 0x1, -R2 ;  /* 0x00000001dfdfa824 */ /* 0x000fc400078e0a02 */
[----:B------:R-:W-:Y:S01]  /*afd0*/  IMAD R224, R226, UR56, RZ ;  /* 0x00000038e2e07c24 */ /* 0x000fe2000f8e02ff */
[----:B------:R-:W-:Y:S01]  /*afe0*/  SEL R227, R252, R227, !P1 ;  /* 0x000000e3fce37207 */ /* 0x000fe20004800000 */
[--C-:B------:R-:W-:Y:S01]  /*aff0*/  @!P3 IMAD.IADD R207, R207, 0x1, -R2.reuse ;  /* 0x00000001cfcfb824 */ /* 0x100fe200078e0a02 */
[----:B------:R-:W1:Y:S06]  /*b000*/  LDCU UR58, c[0x0][0x3b0] ;  /* 0x00007600ff3a77ac */ /* 0x000e6c0008000800 */
[--C-:B------:R-:W-:Y:S01]  /*b010*/  @!P5 IMAD.IADD R212, R212, 0x1, -R2.reuse ;  /* 0x00000001d4d4d824 */ /* 0x100fe200078e0a02 */
[C---:B------:R-:W-:Y:S01]  /*b020*/  ISETP.GT.U32.AND P5, PT, R2.reuse, R210, PT ;  /* 0x000000d20200720c */ /* 0x040fe20003fa4070 */
[----:B------:R-:W-:Y:S01]  /*b030*/  IMAD.MOV.U32 R226, RZ, RZ, R223 ;  /* 0x000000ffffe27224 */ /* 0x000fe200078e00df */
[----:B------:R-:W-:Y:S01]  /*b040*/  ISETP.GT.U32.AND P2, PT, R2, R222, PT ;  /* 0x000000de0200720c */ /* 0x000fe20003f44070 */
[--C-:B------:R-:W-:Y:S01]  /*b050*/  @!P0 IMAD.IADD R199, R199, 0x1, -R2.reuse ;  /* 0x00000001c7c78824 */ /* 0x100fe200078e0a02 */
[----:B------:R-:W-:Y:S01]  /*b060*/  SEL R229, R252, R229, !P1 ;  /* 0x000000e5fce57207 */ /* 0x000fe20004800000 */
[----:B------:R-:W-:Y:S01]  /*b070*/  IMAD R139, R242, UR73, RZ ;  /* 0x00000049f28b7c24 */ /* 0x000fe2000f8e02ff */
[----:B------:R-:W-:Y:S01]  /*b080*/  SEL R233, R252, R233, !P1 ;  /* 0x000000e9fce97207 */ /* 0x000fe20004800000 */
[----:B------:R-:W-:Y:S01]  /*b090*/  IMAD R137, R240, UR71, RZ ;  /* 0x00000047f0897c24 */ /* 0x000fe2000f8e02ff */
[C---:B------:R-:W-:Y:S01]  /*b0a0*/  SEL R241, R252.reuse, R241, !P1 ;  /* 0x000000f1fcf17207 */ /* 0x040fe20004800000 */
[----:B------:R-:W-:Y:S01]  /*b0b0*/  IMAD R134, R239, UR70, RZ ;  /* 0x00000046ef867c24 */ /* 0x000fe2000f8e02ff */
[----:B------:R-:W-:Y:S01]  /*b0c0*/  SEL R237, R252, R237, !P1 ;  /* 0x000000edfced7207 */ /* 0x000fe20004800000 */
[----:B------:R-:W-:Y:S01]  /*b0d0*/  IMAD R133, R236, UR67, RZ ;  /* 0x00000043ec857c24 */ /* 0x000fe2000f8e02ff */
[----:B------:R-:W1:Y:S01]  /*b0e0*/  LDCU UR56, c[0x0][0x3b0] ;  /* 0x00007600ff3877ac */ /* 0x000e620008000800 */
[----:B------:R-:W-:Y:S01]  /*b0f0*/  @!P5 IMAD.IADD R210, R210, 0x1, -R2 ;  /* 0x00000001d2d2d824 */ /* 0x000fe200078e0a02 */
[----:B------:R-:W-:Y:S01]  /*b100*/  ISETP.GT.U32.AND P5, PT, R2, R208, PT ;  /* 0x000000d00200720c */ /* 0x000fe20003fa4070 */
[----:B------:R-:W-:-:S02]  /*b110*/  @!P4 IMAD.MOV R226, RZ, RZ, -R226 ;  /* 0x000000ffffe2c224 */ /* 0x000fc400078e0ae2 */
[--C-:B------:R-:W-:Y:S02]  /*b120*/  @!P2 IMAD.IADD R222, R222, 0x1, -R2.reuse ;  /* 0x00000001dedea824 */ /* 0x100fe400078e0a02 */
[----:B------:R-:W-:Y:S01]  /*b130*/  IMAD R223, R227, UR55, RZ ;  /* 0x00000037e3df7c24 */ /* 0x000fe2000f8e02ff */
[C---:B------:R-:W-:Y:S01]  /*b140*/  ISETP.GT.U32.AND P3, PT, R2.reuse, R204, PT ;  /* 0x000000cc0200720c */ /* 0x040fe20003f64070 */
[----:B------:R-:W1:Y:S01]  /*b150*/  LDCU UR73, c[0x0][0x3b0] ;  /* 0x00007600ff4977ac */ /* 0x000e620008000800 */
[----:B------:R-:W-:Y:S01]  /*b160*/  ISETP.GT.U32.AND P0, PT, R2, R196, PT ;  /* 0x000000c40200720c */ /* 0x000fe20003f04070 */
[----:B------:R-:W1:Y:S04]  /*b170*/  LDCU UR71, c[0x0][0x3b0] ;  /* 0x00007600ff4777ac */ /* 0x000e680008000800 */
[----:B------:R-:W-:Y:S01]  /*b180*/  @!P5 IMAD.IADD R208, R208, 0x1, -R2 ;  /* 0x00000001d0d0d824 */ /* 0x000fe200078e0a02 */
[----:B------:R-:W-:Y:S01]  /*b190*/  ISETP.GT.U32.AND P5, PT, R2, R205, PT ;  /* 0x000000cd0200720c */ /* 0x000fe20003fa4070 */
[----:B------:R-:W1:Y:S01]  /*b1a0*/  LDCU UR70, c[0x0][0x3b0] ;  /* 0x00007600ff4677ac */ /* 0x000e620008000800 */
[----:B------:R-:W1:Y:S01]  /*b1b0*/  LDCU UR67, c[0x0][0x3b0] ;  /* 0x00007600ff4377ac */ /* 0x000e620008000800 */
[----:B------:R-:W-:Y:S01]  /*b1c0*/  IMAD R130, R235, UR66, RZ ;  /* 0x00000042eb827c24 */ /* 0x000fe2000f8e02ff */
[----:B---3--:R-:W-:-:S09]  /*b1d0*/  ISETP.GE.AND P4, PT, R109, RZ, PT ;  /* 0x000000ff6d00720c */ /* 0x008fd20003f86270 */
[----:B------:R-:W-:Y:S01]  /*b1e0*/  @!P5 IMAD.IADD R205, R205, 0x1, -R2 ;  /* 0x00000001cdcdd824 */ /* 0x000fe200078e0a02 */
[----:B------:R-:W-:Y:S01]  /*b1f0*/  ISETP.GT.U32.AND P5, PT, R2, R203, PT ;  /* 0x000000cb0200720c */ /* 0x000fe20003fa4070 */
[----:B------:R-:W3:Y:S01]  /*b200*/  LDL R109, [R1+0x74a0] ;  /* 0x0074a000016d7983 */ /* 0x000ee20000100800 */
[----:B--2---:R-:W-:-:S11]  /*b210*/  ISETP.GE.AND P2, PT, R108, RZ, PT ;  /* 0x000000ff6c00720c */ /* 0x004fd60003f46270 */
[----:B------:R-:W-:Y:S01]  /*b220*/  @!P5 IMAD.IADD R203, R203, 0x1, -R2 ;  /* 0x00000001cbcbd824 */ /* 0x000fe200078e0a02 */
[----:B------:R-:W-:Y:S01]  /*b230*/  ISETP.GT.U32.AND P5, PT, R2, R201, PT ;  /* 0x000000c90200720c */ /* 0x000fe20003fa4070 */
[----:B------:R-:W-:Y:S01]  /*b240*/  @!P4 IMAD.MOV R222, RZ, RZ, -R222 ;  /* 0x000000ffffdec224 */ /* 0x000fe200078e0ade */
[----:B------:R-:W2:Y:S01]  /*b250*/  LDL R108, [R1+0x749c] ;  /* 0x00749c00016c7983 */ /* 0x000ea20000100800 */
[--C-:B------:R-:W-:Y:S01]  /*b260*/  @!P3 IMAD.IADD R204, R204, 0x1, -R2.reuse ;  /* 0x00000001ccccb824 */ /* 0x100fe200078e0a02 */
[----:B------:R-:W1:Y:S01]  /*b270*/  LDCU UR66, c[0x0][0x3b0] ;  /* 0x00007600ff4277ac */ /* 0x000e620008000800 */
[----:B------:R-:W-:Y:S02]  /*b280*/  IMAD R131, R234, UR65, RZ ;  /* 0x00000041ea837c24 */ /* 0x000fe4000f8e02ff */
[----:B------:R-:W-:Y:S01]  /*b290*/  IMAD R129, R232, UR63, RZ ;  /* 0x0000003fe8817c24 */ /* 0x000fe2000f8e02ff */
[----:B------:R-:W1:Y:S05]  /*b2a0*/  LDCU UR55, c[0x0][0x3b0] ;  /* 0x00007600ff3777ac */ /* 0x000e6a0008000800 */
[--C-:B------:R-:W-:Y:S01]  /*b2b0*/  @!P5 IMAD.IADD R201, R201, 0x1, -R2.reuse ;  /* 0x00000001c9c9d824 */ /* 0x100fe200078e0a02 */
[----:B------:R-:W-:Y:S01]  /*b2c0*/  ISETP.GT.U32.AND P5, PT, R2, R198, PT ;  /* 0x000000c60200720c */ /* 0x000fe20003fa4070 */
[----:B------:R-:W-:Y:S01]  /*b2d0*/  @!P0 IMAD.IADD R196, R196, 0x1, -R2 ;  /* 0x00000001c4c48824 */ /* 0x000fe200078e0a02 */
[----:B------:R-:W-:Y:S01]  /*b2e0*/  ISETP.GE.AND P4, PT, R142, RZ, PT ;  /* 0x000000ff8e00720c */ /* 0x000fe20003f86270 */
[----:B------:R-:W1:Y:S01]  /*b2f0*/  LDCU UR65, c[0x0][0x3b0] ;  /* 0x00007600ff4177ac */ /* 0x000e620008000800 */
[----:B------:R-:W2:Y:S01]  /*b300*/  LDL R142, [R1+0x7498] ;  /* 0x00749800018e7983 */ /* 0x000ea20000100800 */
[----:B------:R-:W-:-:S02]  /*b310*/  SEL R227, R252, R222, !P1 ;  /* 0x000000defce37207 */ /* 0x000fc40004800000 */
[----:B------:R-:W-:Y:S01]  /*b320*/  ISETP.GT.U32.AND P3, PT, R2, R202, PT ;  /* 0x000000ca0200720c */ /* 0x000fe20003f64070 */
[----:B------:R-:W1:Y:S05]  /*b330*/  LDCU UR63, c[0x0][0x3b0] ;  /* 0x00007600ff3f77ac */ /* 0x000e6a0008000800 */
[----:B------:R-:W-:Y:S01]  /*b340*/  @!P5 IMAD.IADD R198, R198, 0x1, -R2 ;  /* 0x00000001c6c6d824 */ /* 0x000fe200078e0a02 */
[----:B------:R-:W-:-:S13]  /*b350*/  ISETP.GT.U32.AND P5, PT, R2, R221, PT ;  /* 0x000000dd0200720c */ /* 0x000fda0003fa4070 */
[----:B------:R-:W-:Y:S01]  /*b360*/  @!P5 IMAD.IADD R221, R221, 0x1, -R2 ;  /* 0x00000001ddddd824 */ /* 0x000fe200078e0a02 */
[----:B------:R-:W-:-:S03]  /*b370*/  ISETP.GT.U32.AND P5, PT, R2, R220, PT ;  /* 0x000000dc0200720c */ /* 0x000fc60003fa4070 */
[----:B------:R-:W-:-:S05]  /*b380*/  @!P2 IMAD.MOV R221, RZ, RZ, -R221 ;  /* 0x000000ffffdda224 */ /* 0x000fca00078e0add */
[----:B------:R-:W-:Y:S01]  /*b390*/  SEL R222, R252, R221, !P1 ;  /* 0x000000ddfcde7207 */ /* 0x000fe20004800000 */
[----:B------:R-:W-:-:S04]  /*b3a0*/  IMAD R221, R227, UR53, RZ ;  /* 0x00000035e3dd7c24 */ /* 0x000fc8000f8e02ff */
[--C-:B------:R-:W-:Y:S02]  /*b3b0*/  @!P5 IMAD.IADD R220, R220, 0x1, -R2.reuse ;  /* 0x00000001dcdcd824 */ /* 0x100fe400078e0a02 */
[----:B------:R-:W-:Y:S01]  /*b3c0*/  @!P3 IMAD.IADD R202, R202, 0x1, -R2 ;  /* 0x00000001cacab824 */ /* 0x000fe200078e0a02 */
[C---:B------:R-:W-:Y:S01]  /*b3d0*/  ISETP.GT.U32.AND P0, PT, R2.reuse, R194, PT ;  /* 0x000000c20200720c */ /* 0x040fe20003f04070 */
[----:B------:R-:W-:Y:S01]  /*b3e0*/  IMAD.MOV.U32 R227, RZ, RZ, R220 ;  /* 0x000000ffffe37224 */ /* 0x000fe200078e00dc */
[C---:B------:R-:W-:Y:S01]  /*b3f0*/  ISETP.GT.U32.AND P2, PT, R2.reuse, R191, PT ;  /* 0x000000bf0200720c */ /* 0x040fe20003f44070 */
[----:B------:R-:W-:Y:S01]  /*b400*/  IMAD R126, R231, UR62, RZ ;  /* 0x0000003ee77e7c24 */ /* 0x000fe2000f8e02ff */
[----:B------:R-:W-:Y:S01]  /*b410*/  ISETP.GT.U32.AND P3, PT, R2, R200, PT ;  /* 0x000000c80200720c */ /* 0x000fe20003f64070 */
[----:B------:R-:W-:Y:S01]  /*b420*/  @!P4 IMAD.MOV R227, RZ, RZ, -R227 ;  /* 0x000000ffffe3c224 */ /* 0x000fe200078e0ae3 */
[----:B----4-:R-:W-:Y:S01]  /*b430*/  ISETP.GE.AND P4, PT, R110, RZ, PT ;  /* 0x000000ff6e00720c */ /* 0x010fe20003f86270 */
[----:B------:R-:W-:Y:S01]  /*b440*/  IMAD R127, R230, UR61, RZ ;  /* 0x0000003de67f7c24 */ /* 0x000fe2000f8e02ff */
[----:B------:R-:W4:Y:S01]  /*b450*/  LDL R110, [R1+0x7494] ;  /* 0x00749400016e7983 */ /* 0x000f220000100800 */
[----:B------:R-:W-:Y:S01]  /*b460*/  ISETP.GT.U32.AND P5, PT, R2, R219, PT ;  /* 0x000000db0200720c */ /* 0x000fe20003fa4070 */
[----:B------:R-:W-:Y:S01]  /*b470*/  IMAD R220, R222, UR52, RZ ;  /* 0x00000034dedc7c24 */ /* 0x000fe2000f8e02ff */
[----:B------:R-:W1:Y:S01]  /*b480*/  LDCU UR62, c[0x0][0x3b0] ;  /* 0x00007600ff3e77ac */ /* 0x000e620008000800 */
[----:B------:R-:W-:Y:S01]  /*b490*/  IMAD R240, R228, UR59, RZ ;  /* 0x0000003be4f07c24 */ /* 0x000fe2000f8e02ff */
[----:B------:R-:W-:Y:S01]  /*b4a0*/  SEL R226, R252, R226, !P1 ;  /* 0x000000e2fce27207 */ /* 0x000fe20004800000 */
[----:B------:R-:W-:Y:S01]  /*b4b0*/  IMAD R242, R229, UR60, RZ ;  /* 0x0000003ce5f27c24 */ /* 0x000fe2000f8e02ff */
[----:B------:R-:W1:Y:S02]  /*b4c0*/  LDCU UR53, c[0x0][0x3b0] ;  /* 0x00007600ff3577ac */ /* 0x000e640008000800 */
[--C-:B------:R-:W-:Y:S01]  /*b4d0*/  @!P3 IMAD.IADD R200, R200, 0x1, -R2.reuse ;  /* 0x00000001c8c8b824 */ /* 0x100fe200078e0a02 */
[----:B------:R-:W-:Y:S01]  /*b4e0*/  ISETP.GT.U32.AND P3, PT, R2, R197, PT ;  /* 0x000000c50200720c */ /* 0x000fe20003f64070 */
[--C-:B------:R-:W-:Y:S01]  /*b4f0*/  @!P0 IMAD.IADD R194, R194, 0x1, -R2.reuse ;  /* 0x00000001c2c28824 */ /* 0x100fe200078e0a02 */
[----:B------:R-:W-:Y:S01]  /*b500*/  SEL R227, R252, R227, !P1 ;  /* 0x000000e3fce37207 */ /* 0x000fe20004800000 */
[--C-:B------:R-:W-:Y:S01]  /*b510*/  @!P2 IMAD.IADD R191, R191, 0x1, -R2.reuse ;  /* 0x00000001bfbfa824 */ /* 0x100fe200078e0a02 */
[----:B------:R-:W1:Y:S01]  /*b520*/  LDCU UR61, c[0x0][0x3b0] ;  /* 0x00007600ff3d77ac */ /* 0x000e620008000800 */
[----:B------:R-:W-:Y:S01]  /*b530*/  @!P5 IMAD.IADD R219, R219, 0x1, -R2 ;  /* 0x00000001dbdbd824 */ /* 0x000fe200078e0a02 */
[----:B------:R-:W1:Y:S01]  /*b540*/  LDCU UR59, c[0x0][0x3b0] ;  /* 0x00007600ff3b77ac */ /* 0x000e620008000800 */
[----:B------:R-:W-:-:S02]  /*b550*/  IMAD R226, R226, UR54, RZ ;  /* 0x00000036e2e27c24 */ /* 0x000fc4000f8e02ff */
[----:B------:R-:W-:Y:S01]  /*b560*/  IMAD R128, R233, UR64, RZ ;  /* 0x00000040e9807c24 */ /* 0x000fe2000f8e02ff */
[----:B------:R-:W1:Y:S03]  /*b570*/  LDCU UR52, c[0x0][0x3b0] ;  /* 0x00007600ff3477ac */ /* 0x000e660008000800 */
[----:B------:R-:W-:Y:S01]  /*b580*/  @!P3 IMAD.IADD R197, R197, 0x1, -R2 ;  /* 0x00000001c5c5b824 */ /* 0x000fe200078e0a02 */
[C---:B------:R-:W-:Y:S01]  /*b590*/  ISETP.GT.U32.AND P3, PT, R2.reuse, R195, PT ;  /* 0x000000c30200720c */ /* 0x040fe20003f64070 */
[----:B------:R-:W-:Y:S01]  /*b5a0*/  IMAD.MOV.U32 R222, RZ, RZ, R219 ;  /* 0x000000ffffde7224 */ /* 0x000fe200078e00db */
[C---:B------:R-:W-:Y:S01]  /*b5b0*/  ISETP.GT.U32.AND P5, PT, R2.reuse, R218, PT ;  /* 0x000000da0200720c */ /* 0x040fe20003fa4070 */
[----:B------:R-:W1:Y:S01]  /*b5c0*/  LDCU UR54, c[0x0][0x3b0] ;  /* 0x00007600ff3677ac */ /* 0x000e620008000800 */
[C---:B------:R-:W-:Y:S02]  /*b5d0*/  ISETP.GT.U32.AND P0, PT, R2.reuse, R192, PT ;  /* 0x000000c00200720c */ /* 0x040fe40003f04070 */
[----:B------:R-:W-:Y:S01]  /*b5e0*/  ISETP.GT.U32.AND P2, PT, R2, R188, PT ;  /* 0x000000bc0200720c */ /* 0x000fe20003f44070 */
[----:B------:R-:W1:Y:S01]  /*b5f0*/  LDCU UR64, c[0x0][0x3b0] ;  /* 0x00007600ff4077ac */ /* 0x000e620008000800 */
[----:B------:R-:W-:-:S02]  /*b600*/  IMAD R136, R241, UR72, RZ ;  /* 0x00000048f1887c24 */ /* 0x000fc4000f8e02ff */
[----:B------:R-:W-:Y:S01]  /*b610*/  IMAD R132, R237, UR68, RZ ;  /* 0x00000044ed847c24 */ /* 0x000fe2000f8e02ff */
[----:B------:R-:W1:Y:S02]  /*b620*/  LDCU UR72, c[0x0][0x3b0] ;  /* 0x00007600ff4877ac */ /* 0x000e640008000800 */
[----:B------:R-:W-:Y:S01]  /*b630*/  @!P3 IMAD.IADD R195, R195, 0x1, -R2 ;  /* 0x00000001c3c3b824 */ /* 0x000fe200078e0a02 */
[----:B------:R-:W-:Y:S01]  /*b640*/  ISETP.GT.U32.AND P3, PT, R2, R193, PT ;  /* 0x000000c10200720c */ /* 0x000fe20003f64070 */
[----:B------:R-:W-:Y:S01]  /*b650*/  @!P4 IMAD.MOV R222, RZ, RZ, -R222 ;  /* 0x000000ffffdec224 */ /* 0x000fe200078e0ade */
[----:B------:R-:W1:Y:S01]  /*b660*/  LDCU UR60, c[0x0][0x3b0] ;  /* 0x00007600ff3c77ac */ /* 0x000e620008000800 */
[--C-:B------:R-:W-:Y:S02]  /*b670*/  @!P5 IMAD.IADD R218, R218, 0x1, -R2.reuse ;  /* 0x00000001dadad824 */ /* 0x100fe400078e0a02 */
[----:B------:R-:W-:Y:S01]  /*b680*/  IMAD R219, R227, UR51, RZ ;  /* 0x00000033e3db7c24 */ /* 0x000fe2000f8e02ff */
[----:B------:R-:W1:Y:S07]  /*b690*/  LDCU UR68, c[0x0][0x3b0] ;  /* 0x00007600ff4477ac */ /* 0x000e6e0008000800 */
[--C-:B------:R-:W-:Y:S01]  /*b6a0*/  @!P3 IMAD.IADD R193, R193, 0x1, -R2.reuse ;  /* 0x00000001c1c1b824 */ /* 0x100fe200078e0a02 */
[----:B------:R-:W-:Y:S01]  /*b6b0*/  ISETP.GT.U32.AND P3, PT, R2, R190, PT ;  /* 0x000000be0200720c */ /* 0x000fe20003f64070 */
[--C-:B------:R-:W-:Y:S01]  /*b6c0*/  @!P0 IMAD.IADD R192, R192, 0x1, -R2.reuse ;  /* 0x00000001c0c08824 */ /* 0x100fe200078e0a02 */
[----:B---3--:R-:W-:Y:S01]  /*b6d0*/  ISETP.GE.AND P4, PT, R109, RZ, PT ;  /* 0x000000ff6d00720c */ /* 0x008fe20003f86270 */
[--C-:B------:R-:W-:Y:S01]  /*b6e0*/  @!P2 IMAD.IADD R188, R188, 0x1, -R2.reuse ;  /* 0x00000001bcbca824 */ /* 0x100fe200078e0a02 */
[----:B------:R-:W3:Y:S09]  /*b6f0*/  LDL R109, [R1+0x7490] ;  /* 0x00749000016d7983 */ /* 0x000ef20000100800 */
[----:B------:R-:W-:Y:S01]  /*b700*/  @!P3 IMAD.IADD R190, R190, 0x1, -R2 ;  /* 0x00000001bebeb824 */ /* 0x000fe200078e0a02 */
[----:B------:R-:W-:Y:S01]  /*b710*/  ISETP.GT.U32.AND P3, PT, R2, R217, PT ;  /* 0x000000d90200720c */ /* 0x000fe20003f64070 */
[----:B------:R-:W1:Y:S01]  /*b720*/  LDCU UR51, c[0x0][0x3b0] ;  /* 0x00007600ff3377ac */ /* 0x000e620008000800 */
[----:B------:R-:W-:-:S11]  /*b730*/  @!P4 IMAD.MOV R218, RZ, RZ, -R218 ;  /* 0x000000ffffdac224 */ /* 0x000fd600078e0ada */
[----:B------:R-:W-:Y:S01]  /*b740*/  @!P3 IMAD.IADD R217, R217, 0x1, -R2 ;  /* 0x00000001d9d9b824 */ /* 0x000fe200078e0a02 */
[----:B------:R-:W-:Y:S02]  /*b750*/  ISETP.GT.U32.AND P3, PT, R2, R216, PT ;  /* 0x000000d80200720c */ /* 0x000fe40003f64070 */
[----:B------:R-:W-:-:S11]  /*b760*/  SEL R227, R252, R218, !P1 ;  /* 0x000000dafce37207 */ /* 0x000fd60004800000 */
[----:B------:R-:W-:Y:S01]  /*b770*/  @!P3 IMAD.IADD R216, R216, 0x1, -R2 ;  /* 0x00000001d8d8b824 */ /* 0x000fe200078e0a02 */
[----:B--2---:R-:W-:Y:S02]  /*b780*/  ISETP.GE.AND P5, PT, R108, RZ, PT ;  /* 0x000000ff6c00720c */ /* 0x004fe40003fa6270 */
[----:B------:R-:W2:Y:S01]  /*b790*/  LDL R108, [R1+0x748c] ;  /* 0x00748c00016c7983 */ /* 0x000ea20000100800 */
[----:B------:R-:W-:-:S03]  /*b7a0*/  ISETP.GE.AND P4, PT, R142, RZ, PT ;  /* 0x000000ff8e00720c */ /* 0x000fc60003f86270 */
[----:B------:R-:W2:Y:S07]  /*b7b0*/  LDL R142, [R1+0x7488] ;  /* 0x00748800018e7983 */ /* 0x000eae0000100800 */
[----:B------:R-:W-:-:S05]  /*b7c0*/  @!P5 IMAD.MOV R217, RZ, RZ, -R217 ;  /* 0x000000ffffd9d224 */ /* 0x000fca00078e0ad9 */
[----:B------:R-:W-:Y:S01]  /*b7d0*/  SEL R218, R252, R217, !P1 ;  /* 0x000000d9fcda7207 */ /* 0x000fe20004800000 */
[----:B------:R-:W-:Y:S01]  /*b7e0*/  IMAD R217, R227, UR49, RZ ;  /* 0x00000031e3d97c24 */ /* 0x000fe2000f8e02ff */
[C---:B------:R-:W-:Y:S01]  /*b7f0*/  ISETP.GT.U32.AND P0, PT, R2.reuse, R189, PT ;  /* 0x000000bd0200720c */ /* 0x040fe20003f04070 */
[----:B------:R-:W-:Y:S01]  /*b800*/  IMAD.MOV.U32 R227, RZ, RZ, R216 ;  /* 0x000000ffffe37224 */ /* 0x000fe200078e00d8 */
[----:B------:R-:W-:Y:S01]  /*b810*/  ISETP.GT.U32.AND P3, PT, R2, R215, PT ;  /* 0x000000d70200720c */ /* 0x000fe20003f64070 */
[----:B------:R-:W1:Y:S02]  /*b820*/  LDCU UR49, c[0x0][0x3b0] ;  /* 0x00007600ff3177ac */ /* 0x000e640008000800 */
[----:B------:R-:W-:Y:S01]  /*b830*/  @!P4 IMAD.MOV R227, RZ, RZ, -R227 ;  /* 0x000000ffffe3c224 */ /* 0x000fe200078e0ae3 */
[----:B----4-:R-:W-:Y:S02]  /*b840*/  ISETP.GE.AND P4, PT, R110, RZ, PT ;  /* 0x000000ff6e00720c */ /* 0x010fe40003f86270 */
[----:B------:R-:W4:Y:S05]  /*b850*/  LDL R110, [R1+0x7484] ;  /* 0x00748400016e7983 */ /* 0x000f2a0000100800 */
[----:B------:R-:W-:Y:S01]  /*b860*/  @!P0 IMAD.IADD R189, R189, 0x1, -R2 ;  /* 0x00000001bdbd8824 */ /* 0x000fe200078e0a02 */
[----:B------:R-:W-:-:S13]  /*b870*/  ISETP.GT.U32.AND P0, PT, R2, R187, PT ;  /* 0x000000bb0200720c */ /* 0x000fda0003f04070 */
[--C-:B------:R-:W-:Y:S01]  /*b880*/  @!P0 IMAD.IADD R187, R187, 0x1, -R2.reuse ;  /* 0x00000001bbbb8824 */ /* 0x100fe200078e0a02 */
[----:B------:R-:W-:Y:S01]  /*b890*/  ISETP.GT.U32.AND P0, PT, R2, R185, PT ;  /* 0x000000b90200720c */ /* 0x000fe20003f04070 */
[--C-:B------:R-:W-:Y:S02]  /*b8a0*/  @!P3 IMAD.IADD R215, R215, 0x1, -R2.reuse ;  /* 0x00000001d7d7b824 */ /* 0x100fe400078e0a02 */
[----:B------:R-:W-:Y:S01]  /*b8b0*/  IMAD R216, R218, UR24, RZ ;  /* 0x00000018dad87c24 */ /* 0x000fe2000f8e02ff */
[----:B------:R-:W-:Y:S01]  /*b8c0*/  ISETP.GT.U32.AND P3, PT, R2, R214, PT ;  /* 0x000000d60200720c */ /* 0x000fe20003f64070 */
[----:B------:R-:W-:Y:S01]  /*b8d0*/  IMAD.MOV.U32 R218, RZ, RZ, R215 ;  /* 0x000000ffffda7224 */ /* 0x000fe200078e00d7 */
[----:B------:R-:W-:Y:S01]  /*b8e0*/  SEL R227, R252, R227, !P1 ;  /* 0x000000e3fce37207 */ /* 0x000fe20004800000 */
[----:B------:R-:W1:Y:S06]  /*b8f0*/  LDCU UR24, c[0x0][0x3b0] ;  /* 0x00007600ff1877ac */ /* 0x000e6c0008000800 */
[----:B------:R-:W-:Y:S01]  /*b900*/  @!P0 IMAD.IADD R185, R185, 0x1, -R2 ;  /* 0x00000001b9b98824 */ /* 0x000fe200078e0a02 */
[----:B------:R-:W-:Y:S01]  /*b910*/  ISETP.GT.U32.AND P0, PT, R2, R182, PT ;  /* 0x000000b60200720c */ /* 0x000fe20003f04070 */
[----:B------:R-:W-:-:S02]  /*b920*/  @!P4 IMAD.MOV R218, RZ, RZ, -R218 ;  /* 0x000000ffffdac224 */ /* 0x000fc400078e0ada */
[----:B------:R-:W-:-:S10]  /*b930*/  @!P3 IMAD.IADD R214, R214, 0x1, -R2 ;  /* 0x00000001d6d6b824 */ /* 0x000fd400078e0a02 */
[----:B------:R-:W-:Y:S01]  /*b940*/  @!P0 IMAD.IADD R182, R182, 0x1, -R2 ;  /* 0x00000001b6b68824 */ /* 0x000fe200078e0a02 */
[----:B------:R-:W-:Y:S01]  /*b950*/  ISETP.GT.U32.AND P0, PT, R2, R213, PT ;  /* 0x000000d50200720c */ /* 0x000fe20003f04070 */
[----:B------:R-:W-:Y:S01]  /*b960*/  IMAD R215, R227, UR27, RZ ;  /* 0x0000001be3d77c24 */ /* 0x000fe2000f8e02ff */
[----:B---3--:R-:W-:-:S11]  /*b970*/  ISETP.GE.AND P4, PT, R109, RZ, PT ;  /* 0x000000ff6d00720c */ /* 0x008fd60003f86270 */
[----:B------:R-:W-:Y:S01]  /*b980*/  @!P0 IMAD.IADD R213, R213, 0x1, -R2 ;  /* 0x00000001d5d58824 */ /* 0x000fe200078e0a02 */
[----:B------:R-:W3:Y:S01]  /*b990*/  LDL R109, [R1+0x7480] ;  /* 0x00748000016d7983 */ /* 0x000ee20000100800 */
[----:B------:R-:W-:Y:S01]  /*b9a0*/  ISETP.GT.U32.AND P0, PT, R2, R212, PT ;  /* 0x000000d40200720c */ /* 0x000fe20003f04070 */
[----:B------:R-:W1:Y:S01]  /*b9b0*/  LDCU UR27, c[0x0][0x3b0] ;  /* 0x00007600ff1b77ac */ /* 0x000e620008000800 */
[----:B------:R-:W-:-:S11]  /*b9c0*/  @!P4 IMAD.MOV R214, RZ, RZ, -R214 ;  /* 0x000000ffffd6c224 */ /* 0x000fd600078e0ad6 */
[----:B------:R-:W-:Y:S01]  /*b9d0*/  @!P0 IMAD.IADD R212, R212, 0x1, -R2 ;  /* 0x00000001d4d48824 */ /* 0x000fe200078e0a02 */
[----:B------:R-:W-:Y:S02]  /*b9e0*/  SEL R227, R252, R214, !P1 ;  /* 0x000000d6fce37207 */ /* 0x000fe40004800000 */
        /* <DEDUP_REMOVED lines=16> */
[----:B------:R-:W-:Y:S01]  /*baf0*/  @!P2 IMAD.IADD R184, R184, 0x1, -R2 ;  /* 0x00000001b8b8a824 */ /* 0x000fe200078e0a02 */
[----:B------:R-:W-:-:S13]  /*bb00*/  ISETP.GT.U32.AND P2, PT, R2, R181, PT ;  /* 0x000000b50200720c */ /* 0x000fda0003f44070 */
        /* <DEDUP_REMOVED lines=14> */
[--C-:B------:R-:W-:Y:S01]  /*bbf0*/  @!P2 IMAD.IADD R174, R174, 0x1, -R2.reuse ;  /* 0x00000001aeaea824 */ /* 0x100fe200078e0a02 */
[C---:B------:R-:W-:Y:S02]  /*bc00*/  ISETP.GT.U32.AND P2, PT, R2.reuse, R209, PT ;  /* 0x000000d10200720c */ /* 0x040fe40003f44070 */
[----:B---3--:R-:W-:Y:S02]  /*bc10*/  ISETP.GE.AND P4, PT, R109, RZ, PT ;  /* 0x000000ff6d00720c */ /* 0x008fe40003f86270 */
[----:B------:R-:W3:Y:S09]  /*bc20*/  LDL R109, [R1+0x7470] ;  /* 0x00747000016d7983 */ /* 0x000ef20000100800 */
[----:B------:R-:W-:Y:S01]  /*bc30*/  @!P2 IMAD.IADD R209, R209, 0x1, -R2 ;  /* 0x00000001d1d1a824 */ /* 0x000fe200078e0a02 */
[----:B------:R-:W-:Y:S01]  /*bc40*/  ISETP.GT.U32.AND P2, PT, R2, R208, PT ;  /* 0x000000d00200720c */ /* 0x000fe20003f44070 */
[----:B------:R-:W-:-:S02]  /*bc50*/  @!P4 IMAD.MOV R210, RZ, RZ, -R210 ;  /* 0x000000ffffd2c224 */ /* 0x000fc400078e0ad2 */
[----:B------:R-:W-:Y:S01]  /*bc60*/  IMAD R211, R227, UR45, RZ ;  /* 0x0000002de3d37c24 */ /* 0x000fe2000f8e02ff */
[----:B------:R-:W-:-:S09]  /*bc70*/  ISETP.GT.U32.AND P5, PT, R2, R183, PT ;  /* 0x000000b70200720c */ /* 0x000fd20003fa4070 */
[----:B------:R-:W-:Y:S01]  /*bc80*/  @!P2 IMAD.IADD R208, R208, 0x1, -R2 ;  /* 0x00000001d0d0a824 */ /* 0x000fe200078e0a02 */
[----:B------:R-:W-:Y:S01]  /*bc90*/  SEL R227, R252, R210, !P1 ;  /* 0x000000d2fce37207 */ /* 0x000fe20004800000 */
[----:B------:R-:W1:Y:S01]  /*bca0*/  LDCU UR45, c[0x0][0x3b0] ;  /* 0x00007600ff2d77ac */ /* 0x000e620008000800 */
[----:B--2---:R-:W-:Y:S02]  /*bcb0*/  ISETP.GE.AND P0, PT, R108, RZ, PT ;  /* 0x000000ff6c00720c */ /* 0x004fe40003f06270 */
[----:B------:R-:W2:Y:S01]  /*bcc0*/  LDL R108, [R1+0x746c] ;  /* 0x00746c00016c7983 */ /* 0x000ea20000100800 */
[----:B------:R-:W-:-:S03]  /*bcd0*/  ISETP.GE.AND P4, PT, R142, RZ, PT ;  /* 0x000000ff8e00720c */ /* 0x000fc60003f86270 */
[----:B------:R-:W2:Y:S07]  /*bce0*/  LDL R142, [R1+0x7468] ;  /* 0x00746800018e7983 */ /* 0x000eae0000100800 */
[----:B------:R-:W-:-:S05]  /*bcf0*/  @!P0 IMAD.MOV R209, RZ, RZ, -R209 ;  /* 0x000000ffffd18224 */ /* 0x000fca00078e0ad1 */
[----:B------:R-:W-:Y:S01]  /*bd00*/  SEL R210, R252, R209, !P1 ;  /* 0x000000d1fcd27207 */ /* 0x000fe20004800000 */
[----:B------:R-:W-:Y:S02]  /*bd10*/  IMAD R209, R227, UR43, RZ ;  /* 0x0000002be3d17c24 */ /* 0x000fe4000f8e02ff */
[----:B------:R-:W-:Y:S02]  /*bd20*/  @!P5 IMAD.IADD R183, R183, 0x1, -R2 ;  /* 0x00000001b7b7d824 */ /* 0x000fe400078e0a02 */
[----:B------:R-:W-:Y:S01]  /*bd30*/  IMAD.MOV.U32 R227, RZ, RZ, R208 ;  /* 0x000000ffffe37224 */ /* 0x000fe200078e00d0 */
[----:B------:R-:W-:Y:S01]  /*bd40*/  ISETP.GT.U32.AND P2, PT, R2, R207, PT ;  /* 0x000000cf0200720c */ /* 0x000fe20003f44070 */
[----:B------:R-:W1:Y:S02]  /*bd50*/  LDCU UR43, c[0x0][0x3b0] ;  /* 0x00007600ff2b77ac */ /* 0x000e640008000800 */
        /* <DEDUP_REMOVED lines=23> */
[--C-:B------:R-:W-:Y:S01]  /*bed0*/  @!P2 IMAD.IADD R206, R206, 0x1, -R2.reuse ;  /* 0x00000001cecea824 */ /* 0x100fe200078e0a02 */
[----:B---3--:R-:W-:Y:S02]  /*bee0*/  ISETP.GE.AND P4, PT, R109, RZ, PT ;  /* 0x000000ff6d00720c */ /* 0x008fe40003f86270 */
[----:B------:R-:W3:Y:S07]  /*bef0*/  LDL R109, [R1+0x7460] ;  /* 0x00746000016d7983 */ /* 0x000eee0000100800 */
[----:B------:R-:W-:Y:S01]  /*bf00*/  @!P5 IMAD.IADD R166, R166, 0x1, -R2 ;  /* 0x00000001a6a6d824 */ /* 0x000fe200078e0a02 */
[----:B------:R-:W-:-:S03]  /*bf10*/  ISETP.GT.U32.AND P5, PT, R2, R205, PT ;  /* 0x000000cd0200720c */ /* 0x000fc60003fa4070 */
[----:B------:R-:W-:-:S10]  /*bf20*/  @!P4 IMAD.MOV R206, RZ, RZ, -R206 ;  /* 0x000000ffffcec224 */ /* 0x000fd400078e0ace */
[--C-:B------:R-:W-:Y:S01]  /*bf30*/  @!P5 IMAD.IADD R205, R205, 0x1, -R2.reuse ;  /* 0x00000001cdcdd824 */ /* 0x100fe200078e0a02 */
[----:B------:R-:W-:Y:S01]  /*bf40*/  ISETP.GT.U32.AND P5, PT, R2, R204, PT ;  /* 0x000000cc0200720c */ /* 0x000fe20003fa4070 */
[----:B------:R-:W-:Y:S01]  /*bf50*/  IMAD R207, R227, UR41, RZ ;  /* 0x00000029e3cf7c24 */ /* 0x000fe2000f8e02ff */
[----:B------:R-:W-:Y:S01]  /*bf60*/  SEL R227, R252, R206, !P1 ;  /* 0x000000cefce37207 */ /* 0x000fe20004800000 */
[----:B------:R-:W1:Y:S10]  /*bf70*/  LDCU UR41, c[0x0][0x3b0] ;  /* 0x00007600ff2977ac */ /* 0x000e740008000800 */
[----:B------:R-:W-:Y:S01]  /*bf80*/  @!P5 IMAD.IADD R204, R204, 0x1, -R2 ;  /* 0x00000001ccccd824 */ /* 0x000fe200078e0a02 */
[----:B--2---:R-:W-:-:S02]  /*bf90*/  ISETP.GE.AND P2, PT, R108, RZ, PT ;  /* 0x000000ff6c00720c */ /* 0x004fc40003f46270 */
        /* <DEDUP_REMOVED lines=449> */
[----:B-1----:R-:W-:Y:S01]  /*dbb0*/  IMAD R168, R170, UR74, RZ ;  /* 0x0000004aaaa87c24 */ /* 0x002fe2000f8e02ff */
        /* <DEDUP_REMOVED lines=208> */
[----:B------:R-:W-:Y:S01]  /*e8c0*/  ISETP.GT.U32.AND P2, PT, R2, R27, PT ;  /* 0x0000001b0200720c */ /* 0x000fe20003f44070 */
[----:B------:R-:W2:Y:S01]  /*e8d0*/  LDL R108, [R1+0x737c] ;  /* 0x00737c00016c7983 */ /* 0x000ea20000100800 */
[----:B------:R-:W-:-:S03]  /*e8e0*/  ISETP.GE.AND P4, PT, R142, RZ, PT ;  /* 0x000000ff8e00720c */ /* 0x000fc60003f86270 */
[----:B------:R-:W2:Y:S06]  /*e8f0*/  LDL R142, [R1+0x7378] ;  /* 0x00737800018e7983 */ /* 0x000eac0000100800 */
        /* <DEDUP_REMOVED lines=20> */
[C---:B------:R-:W-:Y:S01]  /*ea40*/  ISETP.GT.U32.AND P2, PT, R2.reuse, R13, PT ;  /* 0x0000000d0200720c */ /* 0x040fe20003f44070 */
[----:B------:R-:W-:Y:S01]  /*ea50*/  @!P0 IMAD.IADD R147, R147, 0x1, -R2 ;  /* 0x0000000193938824 */ /* 0x000fe200078e0a02 */
[----:B------:R-:W-:-:S03]  /*ea60*/  ISETP.GT.U32.AND P0, PT, R2, R146, PT ;  /* 0x000000920200720c */ /* 0x000fc60003f04070 */
[----:B------:R-:W-:-:S08]  /*ea70*/  @!P4 IMAD.MOV R147, RZ, RZ, -R147 ;  /* 0x000000ffff93c224 */ /* 0x000fd000078e0a93 */
[--C-:B------:R-:W-:Y:S01]  /*ea80*/  @!P2 IMAD.IADD R13, R13, 0x1, -R2.reuse ;  /* 0x000000010d0da824 */ /* 0x100fe200078e0a02 */
[----:B------:R-:W-:Y:S01]  /*ea90*/  ISETP.GT.U32.AND P2, PT, R2, R10, PT ;  /* 0x0000000a0200720c */ /* 0x000fe20003f44070 */
[--C-:B------:R-:W-:Y:S01]  /*eaa0*/  @!P0 IMAD.IADD R146, R146, 0x1, -R2.reuse ;  /* 0x0000000192928824 */ /* 0x100fe200078e0a02 */
[----:B---3--:R-:W-:Y:S02]  /*eab0*/  ISETP.GE.AND P4, PT, R109, RZ, PT ;  /* 0x000000ff6d00720c */ /* 0x008fe40003f86270 */
[----:B------:R-:W3:Y:S09]  /*eac0*/  LDL R109, [R1+0x7370] ;  /* 0x00737000016d7983 */ /* 0x000ef20000100800 */
[----:B------:R-:W-:Y:S01]  /*ead0*/  @!P2 IMAD.IADD R10, R10, 0x1, -R2 ;  /* 0x000000010a0aa824 */ /* 0x000fe200078e0a02 */
[----:B------:R-:W-:Y:S01]  /*eae0*/  ISETP.GT.U32.AND P2, PT, R2, R145, PT ;  /* 0x000000910200720c */ /* 0x000fe20003f44070 */
[----:B------:R-:W-:-:S12]  /*eaf0*/  @!P4 IMAD.MOV R146, RZ, RZ, -R146 ;  /* 0x000000ffff92c224 */ /* 0x000fd800078e0a92 */
[----:B------:R-:W-:Y:S01]  /*eb00*/  @!P2 IMAD.IADD R145, R145, 0x1, -R2 ;  /* 0x000000019191a824 */ /* 0x000fe200078e0a02 */
[----:B------:R-:W-:-:S13]  /*eb10*/  ISETP.GT.U32.AND P2, PT, R2, R144, PT ;  /* 0x000000900200720c */ /* 0x000fda0003f44070 */
[----:B------:R-:W-:Y:S01]  /*eb20*/  @!P2 IMAD.IADD R144, R144, 0x1, -R2 ;  /* 0x000000019090a824 */ /* 0x000fe200078e0a02 */
[----:B--2---:R-:W-:Y:S02]  /*eb30*/  ISETP.GE.AND P4, PT, R142, RZ, PT ;  /* 0x000000ff8e00720c */ /* 0x004fe40003f86270 */
[----:B------:R-:W2:Y:S11]  /*eb40*/  LDL R142, [R1+0x7368] ;  /* 0x00736800018e7983 */ /* 0x000eb60000100800 */
        /* <DEDUP_REMOVED lines=11> */
[----:B------:R-:W-:Y:S02]  /*ec00*/  ISETP.GT.U32.AND P5, PT, R2, R9, PT ;  /* 0x000000090200720c */ /* 0x000fe40003fa4070 */
[----:B------:R-:W-:Y:S02]  /*ec10*/  ISETP.GE.AND P0, PT, R108, RZ, PT ;  /* 0x000000ff6c00720c */ /* 0x000fe40003f06270 */
[----:B------:R-:W4:Y:S09]  /*ec20*/  LDL R108, [R1+0x736c] ;  /* 0x00736c00016c7983 */ /* 0x000f320000100800 */
[----:B------:R-:W-:Y:S01]  /*ec30*/  @!P5 IMAD.IADD R9, R9, 0x1, -R2 ;  /* 0x000000010909d824 */ /* 0x000fe200078e0a02 */
[----:B------:R-:W-:-:S02]  /*ec40*/  ISETP.GT.U32.AND P5, PT, R2, R7, PT ;  /* 0x000000070200720c */ /* 0x000fc40003fa4070 */
        /* <DEDUP_REMOVED lines=22> */
[----:B------:R-:W-:Y:S01]  /*edb0*/  @!P0 IMAD.MOV R145, RZ, RZ, -R145 ;  /* 0x000000ffff918224 */ /* 0x000fe200078e0a91 */
[----:B------:R-:W-:-:S13]  /*edc0*/  ISETP.GT.U32.AND P0, PT, R2, R3, PT ;  /* 0x000000030200720c */ /* 0x000fda0003f04070 */
[----:B------:R-:W-:Y:S01]  /*edd0*/  @!P0 IMAD.IADD R3, R3, 0x1, -R2 ;  /* 0x0000000103038824 */ /* 0x000fe200078e0a02 */
[C---:B------:R-:W-:Y:S02]  /*ede0*/  ISETP.GT.U32.AND P0, PT, R2.reuse, R249, PT ;  /* 0x000000f90200720c */ /* 0x040fe40003f04070 */
[----:B------:R-:W-:-:S11]  /*edf0*/  ISETP.GT.U32.AND P5, PT, R2, R102, PT ;  /* 0x000000660200720c */ /* 0x000fd60003fa4070 */
[----:B------:R-:W-:Y:S01]  /*ee00*/  @!P0 IMAD.IADD R249, R249, 0x1, -R2 ;  /* 0x00000001f9f98824 */ /* 0x000fe200078e0a02 */
[----:B------:R-:W-:Y:S02]  /*ee10*/  ISETP.GT.U32.AND P0, PT, R2, R247, PT ;  /* 0x000000f70200720c */ /* 0x000fe40003f04070 */
[----:B------:R-:W-:-:S11]  /*ee20*/  ISETP.GE.AND P2, PT, R108, RZ, PT ;  /* 0x000000ff6c00720c */ /* 0x000fd60003f46270 */
[----:B------:R-:W-:Y:S01]  /*ee30*/  @!P0 IMAD.IADD R247, R247, 0x1, -R2 ;  /* 0x00000001f7f78824 */ /* 0x000fe200078e0a02 */
[----:B------:R-:W4:Y:S01]  /*ee40*/  LDL R108, [R1+0x735c] ;  /* 0x00735c00016c7983 */ /* 0x000f220000100800 */
[----:B------:R-:W-:Y:S01]  /*ee50*/  @!P2 IMAD.MOV R105, RZ, RZ, -R105 ;  /* 0x000000ffff69a224 */ /* 0x000fe200078e0a69 */
[----:B------:R-:W-:-:S13]  /*ee60*/  ISETP.GT.U32.AND P2, PT, R2, R103, PT ;  /* 0x000000670200720c */ /* 0x000fda0003f44070 */
[----:B------:R-:W-:-:S04]  /*ee70*/  @!P2 IMAD.IADD R103, R103, 0x1, -R2 ;  /* 0x000000016767a824 */ /* 0x000fc800078e0a02 */
[----:B------:R-:W-:Y:S01]  /*ee80*/  @!P4 IMAD.MOV R103, RZ, RZ, -R103 ;  /* 0x000000ffff67c224 */ /* 0x000fe200078e0a67 */
[----:B------:R-:W-:Y:S01]  /*ee90*/  ISETP.GT.U32.AND P0, PT, R2, R0, PT ;  /* 0x000000000200720c */ /* 0x000fe20003f04070 */
[--C-:B------:R-:W-:Y:S01]  /*eea0*/  @!P5 IMAD.IADD R102, R102, 0x1, -R2.reuse ;  /* 0x000000016666d824 */ /* 0x100fe200078e0a02 */
[----:B---3--:R-:W-:Y:S02]  /*eeb0*/  ISETP.GE.AND P4, PT, R109, RZ, PT ;  /* 0x000000ff6d00720c */ /* 0x008fe40003f86270 */
[----:B------:R-:W3:Y:S09]  /*eec0*/  LDL R109, [R1+0x7350] ;  /* 0x00735000016d7983 */ /* 0x000ef20000100800 */
[----:B------:R-:W-:-:S02]  /*eed0*/  @!P0 IMAD.IADD R0, R0, 0x1, -R2 ;  /* 0x0000000100008824 */ /* 0x000fc400078e0a02 */
[----:B------:R-:W-:Y:S01]  /*eee0*/  @!P4 IMAD.MOV R102, RZ, RZ, -R102 ;  /* 0x000000ffff66c224 */ /* 0x000fe200078e0a66 */
[----:B------:R-:W-:-:S13]  /*eef0*/  ISETP.GT.U32.AND P0, PT, R2, R100, PT ;  /* 0x000000640200720c */ /* 0x000fda0003f04070 */
[----:B------:R-:W-:Y:S01]  /*ef00*/  @!P0 IMAD.IADD R100, R100, 0x1, -R2 ;  /* 0x0000000164648824 */ /* 0x000fe200078e0a02 */
[----:B--2---:R-:W-:Y:S02]  /*ef10*/  ISETP.GE.AND P4, PT, R142, RZ, PT ;  /* 0x000000ff8e00720c */ /* 0x004fe40003f86270 */
[----:B------:R-:W2:Y:S11]  /*ef20*/  LDL R142, [R1+0x7348] ;  /* 0x00734800018e7983 */ /* 0x000eb60000100800 */
[----:B------:R-:W-:Y:S01]  /*ef30*/  @!P4 IMAD.MOV R100, RZ, RZ, -R100 ;  /* 0x000000ffff64c224 */ /* 0x000fe200078e0a64 */
[----:B----4-:R-:W-:-:S02]  /*ef40*/  ISETP.GE.AND P4, PT, R110, RZ, PT ;  /* 0x000000ff6e00720c */ /* 0x010fc40003f86270 */
[----:B------:R-:W4:Y:S01]  /*ef50*/  LDL R110, [R1+0x7344] ;  /* 0x00734400016e7983 */ /* 0x000f220000100800 */
[C---:B------:R-:W-:Y:S02]  /*ef60*/  ISETP.GT.U32.AND P2, PT, R2.reuse, R99, PT ;  /* 0x000000630200720c */ /* 0x040fe40003f44070 */
[----:B------:R-:W-:-:S11]  /*ef70*/  ISETP.GT.U32.AND P5, PT, R2, R98, PT ;  /* 0x000000620200720c */ /* 0x000fd60003fa4070 */
[----:B------:R-:W-:-:S04]  /*ef80*/  @!P2 IMAD.IADD R99, R99, 0x1, -R2 ;  /* 0x000000016363a824 */ /* 0x000fc800078e0a02 */
[----:B------:R-:W-:Y:S02]  /*ef90*/  @!P4 IMAD.MOV R99, RZ, RZ, -R99 ;  /* 0x000000ffff63c224 */ /* 0x000fe400078e0a63 */
[----:B------:R-:W-:Y:S01]  /*efa0*/  @!P5 IMAD.IADD R98, R98, 0x1, -R2 ;  /* 0x000000016262d824 */ /* 0x000fe200078e0a02 */
[----:B------:R-:W-:-:S13]  /*efb0*/  ISETP.GT.U32.AND P0, PT, R2, R96, PT ;  /* 0x000000600200720c */ /* 0x000fda0003f04070 */
[----:B------:R-:W-:Y:S01]  /*efc0*/  @!P0 IMAD.IADD R96, R96, 0x1, -R2 ;  /* 0x0000000160608824 */ /* 0x000fe200078e0a02 */
[----:B---3--:R-:W-:Y:S02]  /*efd0*/  ISETP.GE.AND P4, PT, R109, RZ, PT ;  /* 0x000000ff6d00720c */ /* 0x008fe40003f86270 */
[----:B------:R-:W3:Y:S11]  /*efe0*/  LDL R109, [R1+0x733c] ;  /* 0x00733c00016d7983 */ /* 0x000ef60000100800 */
[----:B------:R-:W-:Y:S01]  /*eff0*/  @!P4 IMAD.MOV R98, RZ, RZ, -R98 ;  /* 0x000000ffff62c224 */ /* 0x000fe200078e0a62 */
[----:B--2---:R-:W-:-:S02]  /*f000*/  ISETP.GE.AND P4, PT, R142, RZ, PT ;  /* 0x000000ff8e00720c */ /* 0x004fc40003f86270 */
        /* <DEDUP_REMOVED lines=23> */
[----:B------:R-:W-:Y:S01]  /*f180*/  ISETP.GT.U32.AND P3, PT, R2, R97, PT ;  /* 0x000000610200720c */ /* 0x000fe20003f64070 */
[----:B------:R-:W-:-:S04]  /*f190*/  @!P2 IMAD.IADD R95, R95, 0x1, -R2 ;  /* 0x000000015f5fa824 */ /* 0x000fc800078e0a02 */
[----:B------:R-:W-:Y:S01]  /*f1a0*/  @!P4 IMAD.MOV R95, RZ, RZ, -R95 ;  /* 0x000000ffff5fc224 */ /* 0x000fe200078e0a5f */
[----:B---3--:R-:W-:-:S07]  /*f1b0*/  ISETP.GE.AND P4, PT, R109, RZ, PT ;  /* 0x000000ff6d00720c */ /* 0x008fce0003f86270 */
[--C-:B------:R-:W-:Y:S01]  /*f1c0*/  @!P3 IMAD.IADD R97, R97, 0x1, -R2.reuse ;  /* 0x000000016161b824 */ /* 0x100fe200078e0a02 */
[C---:B------:R-:W-:Y:S01]  /*f1d0*/  ISETP.GT.U32.AND P3, PT, R2.reuse, R94, PT ;  /* 0x0000005e0200720c */ /* 0x040fe20003f64070 */
[----:B------:R-:W-:Y:S01]  /*f1e0*/  @!P5 IMAD.MOV R101, RZ, RZ, -R101 ;  /* 0x000000ffff65d224 */ /* 0x000fe200078e0a65 */
[----:B------:R-:W-:Y:S01]  /*f1f0*/  ISETP.GT.U32.AND P2, PT, R2, R92, PT ;  /* 0x0000005c0200720c */ /* 0x000fe20003f44070 */
[----:B------:R-:W3:Y:S10]  /*f200*/  LDL R109, [R1+0x7328] ;  /* 0x00732800016d7983 */ /* 0x000ef40000100800 */
[----:B------:R-:W-:-:S04]  /*f210*/  @!P3 IMAD.IADD R94, R94, 0x1, -R2 ;  /* 0x000000015e5eb824 */ /* 0x000fc800078e0a02 */
[----:B------:R-:W-:Y:S01]  /*f220*/  @!P4 IMAD.MOV R94, RZ, RZ, -R94 ;  /* 0x000000ffff5ec224 */ /* 0x000fe200078e0a5e */
[----:B------:R-:W-:Y:S01]  /*f230*/  ISETP.GT.U32.AND P5, PT, R2, R91, PT ;  /* 0x0000005b0200720c */ /* 0x000fe20003fa4070 */
[----:B------:R-:W-:-:S12]  /*f240*/  @!P2 IMAD.IADD R92, R92, 0x1, -R2 ;  /* 0x000000015c5ca824 */ /* 0x000fd800078e0a02 */
[----:B------:R-:W-:Y:S01]  /*f250*/  @!P5 IMAD.IADD R91, R91, 0x1, -R2 ;  /* 0x000000015b5bd824 */ /* 0x000fe200078e0a02 */
[----:B--2---:R-:W-:Y:S02]  /*f260*/  ISETP.GE.AND P4, PT, R142, RZ, PT ;  /* 0x000000ff8e00720c */ /* 0x004fe40003f86270 */
[C---:B------:R-:W-:Y:S01]  /*f270*/  ISETP.GT.U32.AND P5, PT, R2.reuse, R87, PT ;  /* 0x000000570200720c */ /* 0x040fe20003fa4070 */
[----:B------:R-:W2:Y:S10]  /*f280*/  LDL R142, [R1+0x7324] ;  /* 0x00732400018e7983 */ /* 0x000eb40000100800 */
[----:B------:R-:W-:Y:S01]  /*f290*/  @!P4 IMAD.MOV R92, RZ, RZ, -R92 ;  /* 0x000000ffff5cc224 */ /* 0x000fe200078e0a5c */
[----:B------:R-:W-:Y:S01]  /*f2a0*/  ISETP.GE.AND P4, PT, R111, RZ, PT ;  /* 0x000000ff6f00720c */ /* 0x000fe20003f86270 */
[----:B------:R-:W-:Y:S01]  /*f2b0*/  @!P5 IMAD.IADD R87, R87, 0x1, -R2 ;  /* 0x000000015757d824 */ /* 0x000fe200078e0a02 */
[----:B------:R-:W-:Y:S01]  /*f2c0*/  ISETP.GT.U32.AND P3, PT, R2, R90, PT ;  /* 0x0000005a0200720c */ /* 0x000fe20003f64070 */
[----:B------:R-:W2:Y:S10]  /*f2d0*/  LDL R111, [R1+0x731c] ;  /* 0x00731c00016f7983 */ /* 0x000eb40000100800 */
[----:B------:R-:W-:Y:S01]  /*f2e0*/  @!P4 IMAD.MOV R91, RZ, RZ, -R91 ;  /* 0x000000ffff5bc224 */ /* 0x000fe200078e0a5b */
[----:B----4-:R-:W-:-:S02]  /*f2f0*/  ISETP.GE.AND P4, PT, R110, RZ, PT ;  /* 0x000000ff6e00720c */ /* 0x010fc40003f86270 */
[----:B------:R-:W4:Y:S01]  /*f300*/  LDL R110, [R1+0x7318] ;  /* 0x00731800016e7983 */ /* 0x000f220000100800 */
[----:B------:R-:W-:Y:S01]  /*f310*/  ISETP.GT.U32.AND P5, PT, R2, R83, PT ;  /* 0x000000530200720c */ /* 0x000fe20003fa4070 */
[----:B------:R-:W-:Y:S01]  /*f320*/  @!P3 IMAD.IADD R90, R90, 0x1, -R2 ;  /* 0x000000015a5ab824 */ /* 0x000fe200078e0a02 */
[C---:B------:R-:W-:Y:S02]  /*f330*/  ISETP.GT.U32.AND P2, PT, R2.reuse, R88, PT ;  /* 0x000000580200720c */ /* 0x040fe40003f44070 */
[----:B------:R-:W-:-:S09]  /*f340*/  ISETP.GT.U32.AND P3, PT, R2, R86, PT ;  /* 0x000000560200720c */ /* 0x000fd20003f64070 */
[--C-:B------:R-:W-:Y:S01]  /*f350*/  @!P5 IMAD.IADD R83, R83, 0x1, -R2.reuse ;  /* 0x000000015353d824 */ /* 0x100fe200078e0a02 */
[----:B------:R-:W-:Y:S01]  /*f360*/  ISETP.GT.U32.AND P5, PT, R2, R80, PT ;  /* 0x000000500200720c */ /* 0x000fe20003fa4070 */
[--C-:B------:R-:W-:Y:S01]  /*f370*/  @!P2 IMAD.IADD R88, R88, 0x1, -R2.reuse ;  /* 0x000000015858a824 */ /* 0x100fe200078e0a02 */
[----:B------:R-:W-:Y:S01]  /*f380*/  ISETP.GT.U32.AND P2, PT, R2, R84, PT ;  /* 0x000000540200720c */ /* 0x000fe20003f44070 */
[----:B------:R-:W-:-:S10]  /*f390*/  @!P3 IMAD.IADD R86, R86, 0x1, -R2 ;  /* 0x000000015656b824 */ /* 0x000fd400078e0a02 */
[--C-:B------:R-:W-:Y:S01]  /*f3a0*/  @!P5 IMAD.IADD R80, R80, 0x1, -R2.reuse ;  /* 0x000000015050d824 */ /* 0x100fe200078e0a02 */
[----:B------:R-:W-:Y:S01]  /*f3b0*/  ISETP.GT.U32.AND P5, PT, R2, R76, PT ;  /* 0x0000004c0200720c */ /* 0x000fe20003fa4070 */
[--C-:B------:R-:W-:Y:S01]  /*f3c0*/  @!P2 IMAD.IADD R84, R84, 0x1, -R2.reuse ;  /* 0x000000015454a824 */ /* 0x100fe200078e0a02 */
[----:B------:R-:W-:Y:S02]  /*f3d0*/  ISETP.GT.U32.AND P2, PT, R2, R81, PT ;  /* 0x000000510200720c */ /* 0x000fe40003f44070 */
[----:B------:R-:W-:Y:S02]  /*f3e0*/  ISETP.GE.AND P3, PT, R108, RZ, PT ;  /* 0x000000ff6c00720c */ /* 0x000fe40003f66270 */
[----:B------:R-:W2:Y:S07]  /*f3f0*/  LDL R108, [R1+0x7338] ;  /* 0x00733800016c7983 */ /* 0x000eae0000100800 */
[--C-:B------:R-:W-:Y:S01]  /*f400*/  @!P5 IMAD.IADD R76, R76, 0x1, -R2.reuse ;  /* 0x000000014c4cd824 */ /* 0x100fe200078e0a02 */
[C---:B------:R-:W-:Y:S01]  /*f410*/  ISETP.GT.U32.AND P5, PT, R2.reuse, R72, PT ;  /* 0x000000480200720c */ /* 0x040fe20003fa4070 */
[----:B------:R-:W-:Y:S01]  /*f420*/  @!P2 IMAD.IADD R81, R81, 0x1, -R2 ;  /* 0x000000015151a824 */ /* 0x000fe200078e0a02 */
[----:B------:R-:W-:-:S11]  /*f430*/  ISETP.GT.U32.AND P2, PT, R2, R77, PT ;  /* 0x0000004d0200720c */ /* 0x000fd60003f44070 */
        /* <DEDUP_REMOVED lines=9> */
[----:B------:R-:W-:Y:S01]  /*f4d0*/  ISETP.GT.U32.AND P5, PT, R2, R61, PT ;  /* 0x0000003d0200720c */ /* 0x000fe20003fa4070 */
        /* <DEDUP_REMOVED lines=8> */
[--C-:B------:R-:W-:Y:S01]  /*f560*/  @!P2 IMAD.IADD R62, R62, 0x1, -R2.reuse ;  /* 0x000000013e3ea824 */ /* 0x100fe200078e0a02 */
[----:B---3--:R-:W-:Y:S02]  /*f570*/  ISETP.GE.AND P2, PT, R109, RZ, PT ;  /* 0x000000ff6d00720c */ /* 0x008fe40003f46270 */
[----:B------:R-:W3:Y:S09]  /*f580*/  LDL R109, [R1+0x7314] ;  /* 0x00731400016d7983 */ /* 0x000ef20000100800 */
[----:B------:R-:W-:Y:S01]  /*f590*/  @!P5 IMAD.IADD R54, R54, 0x1, -R2 ;  /* 0x000000013636d824 */ /* 0x000fe200078e0a02 */
[----:B------:R-:W-:-:S13]  /*f5a0*/  ISETP.GT.U32.AND P5, PT, R2, R50, PT ;  /* 0x000000320200720c */ /* 0x000fda0003fa4070 */
[----:B------:R-:W-:Y:S01]  /*f5b0*/  @!P5 IMAD.IADD R50, R50, 0x1, -R2 ;  /* 0x000000013232d824 */ /* 0x000fe200078e0a02 */
[----:B------:R-:W-:-:S13]  /*f5c0*/  ISETP.GT.U32.AND P0, PT, R2, R93, PT ;  /* 0x0000005d0200720c */ /* 0x000fda0003f04070 */
[--C-:B------:R-:W-:Y:S01]  /*f5d0*/  @!P0 IMAD.IADD R93, R93, 0x1, -R2.reuse ;  /* 0x000000015d5d8824 */ /* 0x100fe200078e0a02 */
[----:B------:R-:W-:Y:S02]  /*f5e0*/  ISETP.GT.U32.AND P0, PT, R2, R89, PT ;  /* 0x000000590200720c */ /* 0x000fe40003f04070 */
[----:B----4-:R-:W-:Y:S02]  /*f5f0*/  ISETP.GE.AND P5, PT, R110, RZ, PT ;  /* 0x000000ff6e00720c */ /* 0x010fe40003fa6270 */
        /* <DEDUP_REMOVED lines=10> */
[----:B--2---:R-:W-:-:S13]  /*f6a0*/  ISETP.GE.AND P0, PT, R108, RZ, PT ;  /* 0x000000ff6c00720c */ /* 0x004fda0003f06270 */
[----:B------:R-:W-:Y:S01]  /*f6b0*/  @!P0 IMAD.MOV R93, RZ, RZ, -R93 ;  /* 0x000000ffff5d8224 */ /* 0x000fe200078e0a5d */
[----:B------:R-:W-:-:S13]  /*f6c0*/  ISETP.GT.U32.AND P0, PT, R2, R67, PT ;  /* 0x000000430200720c */ /* 0x000fda0003f04070 */
[----:B------:R-:W-:Y:S01]  /*f6d0*/  @!P0 IMAD.IADD R67, R67, 0x1, -R2 ;  /* 0x0000000143438824 */ /* 0x000fe200078e0a02 */
[----:B------:R-:W-:-:S13]  /*f6e0*/  ISETP.GT.U32.AND P0, PT, R2, R63, PT ;  /* 0x0000003f0200720c */ /* 0x000fda0003f04070 */
[----:B------:R-:W-:Y:S01]  /*f6f0*/  @!P0 IMAD.IADD R63, R63, 0x1, -R2 ;  /* 0x000000013f3f8824 */ /* 0x000fe200078e0a02 */
[----:B------:R-:W-:Y:S01]  /*f700*/  ISETP.GT.U32.AND P0, PT, R2, R59, PT ;  /* 0x0000003b0200720c */ /* 0x000fe20003f04070 */
[----:B------:R-:W-:Y:S01]  /*f710*/  @!P4 IMAD.MOV R90, RZ, RZ, -R90 ;  /* 0x000000ffff5ac224 */ /* 0x000fe200078e0a5a */
[----:B------:R-:W-:-:S11]  /*f720*/  ISETP.GE.AND P4, PT, R142, RZ, PT ;  /* 0x000000ff8e00720c */ /* 0x000fd60003f86270 */
        /* <DEDUP_REMOVED lines=11> */
[----:B---3--:R-:W-:Y:S01]  /*f7e0*/  ISETP.GE.AND P4, PT, R109, RZ, PT ;  /* 0x000000ff6d00720c */ /* 0x008fe20003f86270 */
[----:B------:R-:W-:Y:S01]  /*f7f0*/  @!P3 IMAD.MOV R97, RZ, RZ, -R97 ;  /* 0x000000ffff61b224 */ /* 0x000fe200078e0a61 */
[----:B------:R-:W-:Y:S01]  /*f800*/  SEL R230, R252, R144, !P1 ;  /* 0x00000090fce67207 */ /* 0x000fe20004800000 */
[----:B------:R-:W2:Y:S08]  /*f810*/  LDL R109, [R1+0x7308] ;  /* 0x00730800016d7983 */ /* 0x000eb00000100800 */
[----:B------:R-:W-:Y:S01]  /*f820*/  @!P0 IMAD.IADD R48, R48, 0x1, -R2 ;  /* 0x0000000130308824 */ /* 0x000fe200078e0a02 */
[C---:B------:R-:W-:Y:S01]  /*f830*/  ISETP.GT.U32.AND P0, PT, R2.reuse, R45, PT ;  /* 0x0000002d0200720c */ /* 0x040fe20003f04070 */
[----:B------:R-:W-:Y:S01]  /*f840*/  @!P4 IMAD.MOV R84, RZ, RZ, -R84 ;  /* 0x000000ffff54c224 */ /* 0x000fe200078e0a54 */
[C---:B------:R-:W-:Y:S01]  /*f850*/  ISETP.GT.U32.AND P3, PT, R2.reuse, R79, PT ;  /* 0x0000004f0200720c */ /* 0x040fe20003f64070 */
[----:B------:R-:W3:Y:S10]  /*f860*/  LDL R144, [R1+0x72e0] ;  /* 0x0072e00001907983 */ /* 0x000ef40000100800 */
[----:B------:R-:W-:Y:S01]  /*f870*/  @!P0 IMAD.IADD R45, R45, 0x1, -R2 ;  /* 0x000000012d2d8824 */ /* 0x000fe200078e0a02 */
[----:B------:R-:W-:-:S13]  /*f880*/  ISETP.GT.U32.AND P0, PT, R2, R41, PT ;  /* 0x000000290200720c */ /* 0x000fda0003f04070 */
[----:B------:R-:W-:Y:S01]  /*f890*/  @!P0 IMAD.IADD R41, R41, 0x1, -R2 ;  /* 0x0000000129298824 */ /* 0x000fe200078e0a02 */
[----:B------:R-:W-:-:S13]  /*f8a0*/  ISETP.GT.U32.AND P0, PT, R2, R37, PT ;  /* 0x000000250200720c */ /* 0x000fda0003f04070 */
[--C-:B------:R-:W-:Y:S01]  /*f8b0*/  @!P0 IMAD.IADD R37, R37, 0x1, -R2.reuse ;  /* 0x0000000125258824 */ /* 0x100fe200078e0a02 */
[----:B------:R-:W-:Y:S01]  /*f8c0*/  ISETP.GT.U32.AND P0, PT, R2, R34, PT ;  /* 0x000000220200720c */ /* 0x000fe20003f04070 */
[----:B------:R-:W-:-:S12]  /*f8d0*/  @!P3 IMAD.IADD R79, R79, 0x1, -R2 ;  /* 0x000000014f4fb824 */ /* 0x000fd800078e0a02 */
[----:B------:R-:W-:Y:S01]  /*f8e0*/  @!P0 IMAD.IADD R34, R34, 0x1, -R2 ;  /* 0x0000000122228824 */ /* 0x000fe200078e0a02 */
[----:B------:R-:W-:-:S13]  /*f8f0*/  ISETP.GT.U32.AND P0, PT, R2, R30, PT ;  /* 0x0000001e0200720c */ /* 0x000fda0003f04070 */
[----:B------:R-:W-:Y:S01]  /*f900*/  @!P0 IMAD.IADD R30, R30, 0x1, -R2 ;  /* 0x000000011e1e8824 */ /* 0x000fe200078e0a02 */
[----:B------:R-:W-:Y:S02]  /*f910*/  ISETP.GT.U32.AND P0, PT, R2, R26, PT ;  /* 0x0000001a0200720c */ /* 0x000fe40003f04070 */
[----:B----4-:R-:W-:-:S13]  /*f920*/  ISETP.GE.AND P4, PT, R110, RZ, PT ;  /* 0x000000ff6e00720c */ /* 0x010fda0003f86270 */
[----:B------:R-:W-:Y:S01]  /*f930*/  @!P4 IMAD.MOV R83, RZ, RZ, -R83 ;  /* 0x000000ffff53c224 */ /* 0x000fe200078e0a53 */
[----:B------:R-:W-:Y:S02]  /*f940*/  ISETP.GE.AND P4, PT, R116, RZ, PT ;  /* 0x000000ff7400720c */ /* 0x000fe40003f86270 */
[----:B------:R-:W4:Y:S11]  /*f950*/  LDL R116, [R1+0x72f4] ;  /* 0x0072f40001747983 */ /* 0x000f360000100800 */
[----:B------:R-:W-:Y:S01]  /*f960*/  @!P4 IMAD.MOV R82, RZ, RZ, -R82 ;  /* 0x000000ffff52c224 */ /* 0x000fe200078e0a52 */
[----:B------:R-:W-:-:S13]  /*f970*/  ISETP.GE.AND P4, PT, R115, RZ, PT ;  /* 0x000000ff7300720c */ /* 0x000fda0003f86270 */
[----:B------:R-:W-:Y:S01]  /*f980*/  @!P4 IMAD.MOV R80, RZ, RZ, -R80 ;  /* 0x000000ffff50c224 */ /* 0x000fe200078e0a50 */
[----:B------:R-:W-:-:S13]  /*f990*/  ISETP.GE.AND P4, PT, R120, RZ, PT ;  /* 0x000000ff7800720c */ /* 0x000fda0003f86270 */
[----:B------:R-:W-:Y:S01]  /*f9a0*/  @!P4 IMAD.MOV R79, RZ, RZ, -R79 ;  /* 0x000000ffff4fc224 */ /* 0x000fe200078e0a4f */
[----:B------:R-:W-:Y:S02]  /*f9b0*/  ISETP.GE.AND P4, PT, R119, RZ, PT ;  /* 0x000000ff7700720c */ /* 0x000fe40003f86270 */
[----:B------:R-:W2:Y:S01]  /*f9c0*/  LDL R119, [R1+0x72f0] ;  /* 0x0072f00001777983 */ /* 0x000ea20000100800 */
[----:B------:R-:W-:Y:S01]  /*f9d0*/  @!P0 IMAD.IADD R26, R26, 0x1, -R2 ;  /* 0x000000011a1a8824 */ /* 0x000fe200078e0a02 */
[----:B------:R-:W-:Y:S02]  /*f9e0*/  ISETP.GE.AND P0, PT, R118, RZ, PT ;  /* 0x000000ff7600720c */ /* 0x000fe40003f06270 */
[----:B------:R-:W3:Y:S07]  /*f9f0*/  LDL R118, [R1+0x72ec] ;  /* 0x0072ec0001767983 */ /* 0x000eee0000100800 */
[----:B------:R-:W-:Y:S01]  /*fa00*/  @!P4 IMAD.MOV R78, RZ, RZ, -R78 ;  /* 0x000000ffff4ec224 */ /* 0x000fe200078e0a4e */
[----:B------:R-:W-:-:S03]  /*fa10*/  ISETP.GT.U32.AND P3, PT, R2, R75, PT ;  /* 0x0000004b0200720c */ /* 0x000fc60003f64070 */
[----:B------:R-:W-:Y:S01]  /*fa20*/  @!P0 IMAD.MOV R77, RZ, RZ, -R77 ;  /* 0x000000ffff4d8224 */ /* 0x000fe200078e0a4d */
[----:B------:R-:W-:-:S09]  /*fa30*/  ISETP.GT.U32.AND P0, PT, R2, R19, PT ;  /* 0x000000130200720c */ /* 0x000fd20003f04070 */
[----:B------:R-:W-:-:S04]  /*fa40*/  @!P3 IMAD.IADD R75, R75, 0x1, -R2 ;  /* 0x000000014b4bb824 */ /* 0x000fc800078e0a02 */
[--C-:B------:R-:W-:Y:S01]  /*fa50*/  @!P0 IMAD.IADD R19, R19, 0x1, -R2.reuse ;  /* 0x0000000113138824 */ /* 0x100fe200078e0a02 */
[----:B------:R-:W-:Y:S02]  /*fa60*/  ISETP.GT.U32.AND P0, PT, R2, R15, PT ;  /* 0x0000000f0200720c */ /* 0x000fe40003f04070 */
[----:B------:R-:W-:Y:S02]  /*fa70*/  SEL R229, R252, R145, !P1 ;  /* 0x00000091fce57207 */ /* 0x000fe40004800000 */
[----:B------:R-:W3:Y:S09]  /*fa80*/  LDL R145, [R1+0x72dc] ;  /* 0x0072dc0001917983 */ /* 0x000ef20000100800 */
[----:B------:R-:W-:Y:S01]  /*fa90*/  @!P0 IMAD.IADD R15, R15, 0x1, -R2 ;  /* 0x000000010f0f8824 */ /* 0x000fe200078e0a02 */
[----:B------:R-:W-:Y:S01]  /*faa0*/  ISETP.GT.U32.AND P0, PT, R2, R11, PT ;  /* 0x0000000b0200720c */ /* 0x000fe20003f04070 */
[----:B------:R-:W-:Y:S01]  /*fab0*/  IMAD R148, R150, UR54, RZ ;  /* 0x0000003696947c24 */ /* 0x000fe2000f8e02ff */
[----:B------:R-:W-:-:S02]  /*fac0*/  SEL R150, R252, R227, !P1 ;  /* 0x000000e3fc967207 */ /* 0x000fc40004800000 */
[C---:B------:R-:W-:Y:S01]  /*fad0*/  SEL R228, R252.reuse, R147, !P1 ;  /* 0x00000093fce47207 */ /* 0x040fe20004800000 */
[----:B------:R-:W-:Y:S01]  /*fae0*/  @!P2 IMAD.MOV R89, RZ, RZ, -R89 ;  /* 0x000000ffff59a224 */ /* 0x000fe200078e0a59 */
[----:B------:R-:W-:Y:S01]  /*faf0*/  SEL R227, R252, R146, !P1 ;  /* 0x00000092fce37207 */ /* 0x000fe20004800000 */
[----:B------:R-:W3:Y:S01]  /*fb00*/  LDL R147, [R1+0x72d0] ;  /* 0x0072d00001937983 */ /* 0x000ee20000100800 */
[----:B------:R-:W-:Y:S01]  /*fb10*/  ISETP.GT.U32.AND P3, PT, R2, R71, PT ;  /* 0x000000470200720c */ /* 0x000fe20003f64070 */
[----:B------:R-:W-:Y:S01]  /*fb20*/  @!P5 IMAD.MOV R85, RZ, RZ, -R85 ;  /* 0x000000ffff55d224 */ /* 0x000fe200078e0a55 */
[----:B----4-:R-:W-:-:S03]  /*fb30*/  ISETP.GE.AND P4, PT, R116, RZ, PT ;  /* 0x000000ff7400720c */ /* 0x010fc60003f86270 */
[----:B------:R-:W-:Y:S01]  /*fb40*/  @!P0 IMAD.IADD R11, R11, 0x1, -R2 ;  /* 0x000000010b0b8824 */ /* 0x000fe200078e0a02 */
[----:B------:R-:W4:Y:S01]  /*fb50*/  LDL R116, [R1+0x72e8] ;  /* 0x0072e80001747983 */ /* 0x000f220000100800 */
[C---:B------:R-:W-:Y:S02]  /*fb60*/  SEL R232, R252.reuse, R107, !P1 ;  /* 0x0000006bfce87207 */ /* 0x040fe40004800000 */
[C---:B------:R-:W-:Y:S01]  /*fb70*/  SEL R186, R252.reuse, R186, !P1 ;  /* 0x000000bafcba7207 */ /* 0x040fe20004800000 */
[----:B------:R-:W4:Y:S01]  /*fb80*/  LDL R146, [R1+0x72d4] ;  /* 0x0072d40001927983 */ /* 0x000f220000100800 */
[C---:B------:R-:W-:Y:S02]  /*fb90*/  SEL R234, R252.reuse, R104, !P1 ;  /* 0x00000068fcea7207 */ /* 0x040fe40004800000 */
[C---:B------:R-:W-:Y:S02]  /*fba0*/  SEL R231, R252.reuse, R106, !P1 ;  /* 0x0000006afce77207 */ /* 0x040fe40004800000 */
[----:B------:R-:W-:-:S02]  /*fbb0*/  SEL R233, R252, R105, !P1 ;  /* 0x00000069fce97207 */ /* 0x000fc40004800000 */
[----:B------:R-:W-:Y:S01]  /*fbc0*/  SEL R236, R252, R103, !P1 ;  /* 0x00000067fcec7207 */ /* 0x000fe20004800000 */
[----:B------:R-:W-:Y:S01]  /*fbd0*/  @!P4 IMAD.MOV R76, RZ, RZ, -R76 ;  /* 0x000000ffff4cc224 */ /* 0x000fe200078e0a4c */
[C---:B------:R-:W-:Y:S01]  /*fbe0*/  ISETP.GT.U32.AND P0, PT, R2.reuse, R7, PT ;  /* 0x000000070200720c */ /* 0x040fe20003f04070 */
[----:B------:R-:W-:Y:S01]  /*fbf0*/  @!P3 IMAD.IADD R71, R71, 0x1, -R2 ;  /* 0x000000014747b824 */ /* 0x000fe200078e0a02 */
[----:B------:R-:W-:Y:S02]  /*fc00*/  ISETP.GT.U32.AND P2, PT, R2, R55, PT ;  /* 0x000000370200720c */ /* 0x000fe40003f44070 */
        /* <DEDUP_REMOVED lines=8> */
[----:B------:R-:W-:Y:S01]  /*fc90*/  ISETP.GT.U32.AND P5, PT, R2, R43, PT ;  /* 0x0000002b0200720c */ /* 0x000fe20003fa4070 */
[----:B------:R-:W1:Y:S01]  /*fca0*/  S2R R107, SR_TID.X ;  /* 0x00000000006b7919 */ /* 0x000e620000002100 */
[----:B------:R-:W-:Y:S01]  /*fcb0*/  IMAD R186, R186, UR12, RZ ;  /* 0x0000000cbaba7c24 */ /* 0x000fe2000f8e02ff */
[----:B------:R-:W-:Y:S01]  /*fcc0*/  SEL R190, R252, R190, !P1 ;  /* 0x000000befcbe7207 */ /* 0x000fe20004800000 */
[----:B------:R-:W1:Y:S01]  /*fcd0*/  LDCU UR54, c[0x0][0x3b0] ;  /* 0x00007600ff3677ac */ /* 0x000e620008000800 */
[----:B------:R-:W4:Y:S01]  /*fce0*/  LDL R104, [R1+0x72d8] ;  /* 0x0072d80001687983 */ /* 0x000f220000100800 */
[----:B--2---:R-:W-:Y:S01]  /*fcf0*/  ISETP.GE.AND P4, PT, R119, RZ, PT ;  /* 0x000000ff7700720c */ /* 0x004fe20003f86270 */
[--C-:B------:R-:W-:Y:S01]  /*fd00*/  @!P0 IMAD.IADD R7, R7, 0x1, -R2.reuse ;  /* 0x0000000107078824 */ /* 0x100fe200078e0a02 */
[----:B------:R-:W-:Y:S01]  /*fd10*/  ISETP.GT.U32.AND P3, PT, R2, R68, PT ;  /* 0x000000440200720c */ /* 0x000fe20003f64070 */
[----:B------:R-:W-:Y:S01]  /*fd20*/  @!P2 IMAD.IADD R55, R55, 0x1, -R2 ;  /* 0x000000013737a824 */ /* 0x000fe200078e0a02 */
[----:B------:R-:W2:Y:S01]  /*fd30*/  LDCU UR12, c[0x0][0x3b0] ;  /* 0x00007600ff0c77ac */ /* 0x000ea20008000800 */
[----:B------:R-:W2:Y:S04]  /*fd40*/  LDL R106, [R1+0x72c8] ;  /* 0x0072c800016a7983 */ /* 0x000ea80000100800 */
[----:B------:R-:W2:Y:S04]  /*fd50*/  LDL R105, [R1+0x72c4] ;  /* 0x0072c40001697983 */ /* 0x000ea80000100800 */
[----:B------:R-:W2:Y:S01]  /*fd60*/  LDL R103, [R1+0x760c] ;  /* 0x00760c0001677983 */ /* 0x000ea20000100800 */
[----:B------:R-:W-:Y:S01]  /*fd70*/  @!P4 IMAD.MOV R75, RZ, RZ, -R75 ;  /* 0x000000ffff4bc224 */ /* 0x000fe200078e0a4b */
[----:B---3--:R-:W-:-:S02]  /*fd80*/  ISETP.GE.AND P4, PT, R118, RZ, PT ;  /* 0x000000ff7600720c */ /* 0x008fc40003f86270 */
[----:B------:R-:W3:Y:S01]  /*fd90*/  LDL R102, [R1+0x7604] ;  /* 0x0076040001667983 */ /* 0x000ee20000100800 */
[----:B------:R-:W-:Y:S01]  /*fda0*/  IMAD R222, R222, UR50, RZ ;  /* 0x00000032dede7c24 */ /* 0x000fe2000f8e02ff */
[----:B------:R-:W-:Y:S01]  /*fdb0*/  ISETP.GE.AND P0, PT, R244, RZ, PT ;  /* 0x000000fff400720c */ /* 0x000fe20003f06270 */
[----:B------:R-:W-:Y:S01]  /*fdc0*/  @!P3 IMAD.IADD R68, R68, 0x1, -R2 ;  /* 0x000000014444b824 */ /* 0x000fe200078e0a02 */
[----:B------:R-:W3:Y:S01]  /*fdd0*/  LDL R244, [R1+0x72cc] ;  /* 0x0072cc0001f47983 */ /* 0x000ee20000100800 */
[----:B------:R-:W-:Y:S01]  /*fde0*/  IMAD R210, R210, UR40, RZ ;  /* 0x00000028d2d27c24 */ /* 0x000fe2000f8e02ff */
[----:B------:R-:W2:Y:S05]  /*fdf0*/  LDCU UR49, c[0x0][0x3b0] ;  /* 0x00007600ff3177ac */ /* 0x000eaa0008000800 */
[----:B------:R-:W-:Y:S01]  /*fe00*/  @!P4 IMAD.MOV R74, RZ, RZ, -R74 ;  /* 0x000000ffff4ac224 */ /* 0x000fe200078e0a4a */
[C---:B------:R-:W-:Y:S01]  /*fe10*/  ISETP.GT.U32.AND P4, PT, R2.reuse, R8, PT ;  /* 0x000000080200720c */ /* 0x040fe20003f84070 */
[----:B------:R-:W-:Y:S01]  /*fe20*/  @!P5 IMAD.IADD R43, R43, 0x1, -R2 ;  /* 0x000000012b2bd824 */ /* 0x000fe200078e0a02 */
[----:B------:R-:W-:-:S02]  /*fe30*/  ISETP.GT.U32.AND P3, PT, R2, R64, PT ;  /* 0x000000400200720c */ /* 0x000fc40003f64070 */
[----:B------:R-:W-:Y:S02]  /*fe40*/  ISETP.GT.U32.AND P2, PT, R2, R51, PT ;  /* 0x000000330200720c */ /* 0x000fe40003f44070 */
[----:B------:R-:W-:Y:S01]  /*fe50*/  SEL R75, R252, R75, !P1 ;  /* 0x0000004bfc4b7207 */ /* 0x000fe20004800000 */
[----:B------:R-:W-:Y:S01]  /*fe60*/  @!P0 IMAD.MOV R72, RZ, RZ, -R72 ;  /* 0x000000ffff488224 */ /* 0x000fe200078e0a48 */
[----:B-1----:R-:W-:Y:S01]  /*fe70*/  LOP3.LUT R107, R107, 0x1f, RZ, 0xc0, !PT ;  /* 0x0000001f6b6b7812 */ /* 0x002fe200078ec0ff */
[----:B------:R-:W1:Y:S04]  /*fe80*/  LDCU UR50, c[0x0][0x3b0] ;  /* 0x00007600ff3277ac */ /* 0x000e680008000800 */
[--C-:B------:R-:W-:Y:S01]  /*fe90*/  @!P4 IMAD.IADD R8, R8, 0x1, -R2.reuse ;  /* 0x000000010808c824 */ /* 0x100fe200078e0a02 */
[----:B------:R-:W-:Y:S01]  /*fea0*/  ISETP.GT.U32.AND P4, PT, R2, R3, PT ;  /* 0x000000030200720c */ /* 0x000fe20003f84070 */
[----:B------:R-:W-:Y:S01]  /*feb0*/  IMAD R202, R202, UR32, RZ ;  /* 0x00000020caca7c24 */ /* 0x000fe2000f8e02ff */
[----:B------:R-:W1:Y:S01]  /*fec0*/  LDCU UR40, c[0x0][0x3b0] ;  /* 0x00007600ff2877ac */ /* 0x000e620008000800 */
[----:B------:R-:W-:-:S10]  /*fed0*/  @!P3 IMAD.IADD R64, R64, 0x1, -R2 ;  /* 0x000000014040b824 */ /* 0x000fd400078e0a02 */
[--C-:B------:R-:W-:Y:S01]  /*fee0*/  @!P4 IMAD.IADD R3, R3, 0x1, -R2.reuse ;  /* 0x000000010303c824 */ /* 0x100fe200078e0a02 */
[C---:B------:R-:W-:Y:S01]  /*fef0*/  ISETP.GT.U32.AND P4, PT, R2.reuse, R248, PT ;  /* 0x000000f80200720c */ /* 0x040fe20003f84070 */
[--C-:B------:R-:W-:Y:S01]  /*ff00*/  @!P2 IMAD.IADD R51, R51, 0x1, -R2.reuse ;  /* 0x000000013333a824 */ /* 0x100fe200078e0a02 */
[C---:B------:R-:W-:Y:S01]  /*ff10*/  ISETP.GT.U32.AND P5, PT, R2.reuse, R39, PT ;  /* 0x000000270200720c */ /* 0x040fe20003fa4070 */
[----:B------:R-:W-:Y:S01]  /*ff20*/  IMAD R118, R75, UR14, RZ ;  /* 0x0000000e4b767c24 */ /* 0x000fe2000f8e02ff */
[----:B------:R-:W-:Y:S01]  /*ff30*/  ISETP.GT.U32.AND P0, PT, R2, R247, PT ;  /* 0x000000f70200720c */ /* 0x000fe20003f04070 */
[----:B------:R-:W1:Y:S01]  /*ff40*/  LDCU UR14, c[0x0][0x3a0] ;  /* 0x00007400ff0e77ac */ /* 0x000e620008000800 */
[----:B------:R-:W-:Y:S01]  /*ff50*/  IMAD R206, R206, UR36, RZ ;  /* 0x00000024cece7c24 */ /* 0x000fe2000f8e02ff */
[----:B------:R-:W1:Y:S06]  /*ff60*/  LDCU UR32, c[0x0][0x3b0] ;  /* 0x00007600ff2077ac */ /* 0x000e6c0008000800 */
[----:B------:R-:W-:Y:S01]  /*ff70*/  @!P4 IMAD.IADD R248, R248, 0x1, -R2 ;  /* 0x00000001f8f8c824 */ /* 0x000fe200078e0a02 */
[----:B------:R-:W-:-:S02]  /*ff80*/  ISETP.GE.AND P4, PT, R144, RZ, PT ;  /* 0x000000ff9000720c */ /* 0x000fc40003f86270 */
[C---:B------:R-:W-:Y:S01]  /*ff90*/  ISETP.GT.U32.AND P3, PT, R2.reuse, R60, PT ;  /* 0x0000003c0200720c */ /* 0x040fe20003f64070 */
[----:B------:R-:W3:Y:S01]  /*ffa0*/  LDL R144, [R1+0x72bc] ;  /* 0x0072bc0001907983 */ /* 0x000ee20000100800 */
[----:B------:R-:W-:Y:S01]  /*ffb0*/  ISETP.GT.U32.AND P2, PT, R2, R47, PT ;  /* 0x0000002f0200720c */ /* 0x000fe20003f44070 */
[--C-:B------:R-:W-:Y:S01]  /*ffc0*/  @!P5 IMAD.IADD R39, R39, 0x1, -R2.reuse ;  /* 0x000000012727d824 */ /* 0x100fe200078e0a02 */
[----:B------:R-:W1:Y:S09]  /*ffd0*/  LDCU UR36, c[0x0][0x3b0] ;  /* 0x00007600ff2477ac */ /* 0x000e720008000800 */
[----:B------:R-:W-:Y:S01]  /*ffe0*/  @!P3 IMAD.IADD R60, R60, 0x1, -R2 ;  /* 0x000000013c3cb824 */ /* 0x000fe200078e0a02 */
[----:B------:R-:W-:-:S13]  /*fff0*/  ISETP.GT.U32.AND P3, PT, R2, R57, PT ;  /* 0x000000390200720c */ /* 0x000fda0003f64070 */
[----:B------:R-:W-:Y:S01]  /*10000*/  @!P3 IMAD.IADD R57, R57, 0x1, -R2 ;  /* 0x000000013939b824 */ /* 0x000fe200078e0a02 */
[----:B------:R-:W-:-:S13]  /*10010*/  ISETP.GT.U32.AND P3, PT, R2, R53, PT ;  /* 0x000000350200720c */ /* 0x000fda0003f64070 */
        /* <DEDUP_REMOVED lines=11> */
[C---:B------:R-:W-:Y:S02]  /*100d0*/  ISETP.GT.U32.AND P2, PT, R2.reuse, R36, PT ;  /* 0x000000240200720c */ /* 0x040fe40003f44070 */
[----:B------:R-:W-:-:S09]  /*100e0*/  ISETP.GT.U32.AND P5, PT, R2, R35, PT ;  /* 0x000000230200720c */ /* 0x000fd20003fa4070 */
[--C-:B------:R-:W-:Y:S01]  /*100f0*/  @!P3 IMAD.IADD R42, R42, 0x1, -R2.reuse ;  /* 0x000000012a2ab824 */ /* 0x100fe200078e0a02 */
[----:B------:R-:W-:Y:S01]  /*10100*/  ISETP.GT.U32.AND P3, PT, R2, R38, PT ;  /* 0x000000260200720c */ /* 0x000fe20003f64070 */
[--C-:B------:R-:W-:Y:S01]  /*10110*/  @!P2 IMAD.IADD R36, R36, 0x1, -R2.reuse ;  /* 0x000000012424a824 */ /* 0x100fe200078e0a02 */
[C---:B------:R-:W-:Y:S01]  /*10120*/  ISETP.GT.U32.AND P2, PT, R2.reuse, R33, PT ;  /* 0x000000210200720c */ /* 0x040fe20003f44070 */
[----:B------:R-:W-:Y:S01]  /*10130*/  @!P5 IMAD.IADD R35, R35, 0x1, -R2 ;  /* 0x000000012323d824 */ /* 0x000fe200078e0a02 */
[----:B------:R-:W-:-:S09]  /*10140*/  ISETP.GT.U32.AND P5, PT, R2, R32, PT ;  /* 0x000000200200720c */ /* 0x000fd20003fa4070 */
[--C-:B------:R-:W-:Y:S01]  /*10150*/  @!P3 IMAD.IADD R38, R38, 0x1, -R2.reuse ;  /* 0x000000012626b824 */ /* 0x100fe200078e0a02 */
[----:B------:R-:W-:Y:S01]  /*10160*/  ISETP.GE.AND P3, PT, R109, RZ, PT ;  /* 0x000000ff6d00720c */ /* 0x000fe20003f66270 */
[--C-:B------:R-:W-:Y:S01]  /*10170*/  @!P2 IMAD.IADD R33, R33, 0x1, -R2.reuse ;  /* 0x000000012121a824 */ /* 0x100fe200078e0a02 */
[----:B------:R-:W-:Y:S01]  /*10180*/  ISETP.GT.U32.AND P2, PT, R2, R29, PT ;  /* 0x0000001d0200720c */ /* 0x000fe20003f44070 */
[----:B------:R-:W-:Y:S01]  /*10190*/  @!P5 IMAD.IADD R32, R32, 0x1, -R2 ;  /* 0x000000012020d824 */ /* 0x000fe200078e0a02 */
[----:B------:R-:W-:-:S09]  /*101a0*/  ISETP.GT.U32.AND P5, PT, R2, R28, PT ;  /* 0x0000001c0200720c */ /* 0x000fd20003fa4070 */
[----:B------:R-:W-:Y:S01]  /*101b0*/  @!P3 IMAD.MOV R81, RZ, RZ, -R81 ;  /* 0x000000ffff51b224 */ /* 0x000fe200078e0a51 */
[C---:B------:R-:W-:Y:S01]  /*101c0*/  ISETP.GT.U32.AND P3, PT, R2.reuse, R31, PT ;  /* 0x0000001f0200720c */ /* 0x040fe20003f64070 */
[--C-:B------:R-:W-:Y:S01]  /*101d0*/  @!P2 IMAD.IADD R29, R29, 0x1, -R2.reuse ;  /* 0x000000011d1da824 */ /* 0x100fe200078e0a02 */
[----:B------:R-:W-:Y:S01]  /*101e0*/  ISETP.GT.U32.AND P2, PT, R2, R25, PT ;  /* 0x000000190200720c */ /* 0x000fe20003f44070 */
[----:B------:R-:W-:Y:S01]  /*101f0*/  @!P5 IMAD.IADD R28, R28, 0x1, -R2 ;  /* 0x000000011c1cd824 */ /* 0x000fe200078e0a02 */
[----:B------:R-:W-:-:S09]  /*10200*/  ISETP.GT.U32.AND P5, PT, R2, R24, PT ;  /* 0x000000180200720c */ /* 0x000fd20003fa4070 */
[--C-:B------:R-:W-:Y:S01]  /*10210*/  @!P3 IMAD.IADD R31, R31, 0x1, -R2.reuse ;  /* 0x000000011f1fb824 */ /* 0x100fe200078e0a02 */
[C---:B------:R-:W-:Y:S01]  /*10220*/  ISETP.GT.U32.AND P3, PT, R2.reuse, R27, PT ;  /* 0x0000001b0200720c */ /* 0x040fe20003f64070 */
[--C-:B------:R-:W-:Y:S01]  /*10230*/  @!P2 IMAD.IADD R25, R25, 0x1, -R2.reuse ;  /* 0x000000011919a824 */ /* 0x100fe200078e0a02 */
[----:B------:R-:W-:Y:S01]  /*10240*/  ISETP.GT.U32.AND P2, PT, R2, R22, PT ;  /* 0x000000160200720c */ /* 0x000fe20003f44070 */
[----:B------:R-:W-:Y:S01]  /*10250*/  @!P5 IMAD.IADD R24, R24, 0x1, -R2 ;  /* 0x000000011818d824 */ /* 0x000fe200078e0a02 */
        /* <DEDUP_REMOVED lines=15> */
[--C-:B------:R-:W-:Y:S02]  /*10350*/  @!P2 IMAD.IADD R14, R14, 0x1, -R2.reuse ;  /* 0x000000010e0ea824 */ /* 0x100fe400078e0a02 */
[----:B------:R-:W-:Y:S01]  /*10360*/  @!P5 IMAD.IADD R13, R13, 0x1, -R2 ;  /* 0x000000010d0dd824 */ /* 0x000fe200078e0a02 */
[----:B------:R-:W-:-:S09]  /*10370*/  ISETP.GT.U32.AND P5, PT, R2, R10, PT ;  /* 0x0000000a0200720c */ /* 0x000fd20003fa4070 */
[--C-:B------:R-:W-:Y:S01]  /*10380*/  @!P3 IMAD.IADD R16, R16, 0x1, -R2.reuse ;  /* 0x000000011010b824 */ /* 0x100fe200078e0a02 */
[----:B------:R-:W-:Y:S02]  /*10390*/  ISETP.GT.U32.AND P3, PT, R2, R12, PT ;  /* 0x0000000c0200720c */ /* 0x000fe40003f64070 */
[----:B----4-:R-:W-:Y:S01]  /*103a0*/  ISETP.GE.AND P2, PT, R116, RZ, PT ;  /* 0x000000ff7400720c */ /* 0x010fe20003f46270 */
[----:B------:R-:W-:-:S10]  /*103b0*/  @!P5 IMAD.IADD R10, R10, 0x1, -R2 ;  /* 0x000000010a0ad824 */ /* 0x000fd400078e0a02 */
[----:B------:R-:W-:Y:S01]  /*103c0*/  @!P3 IMAD.IADD R12, R12, 0x1, -R2 ;  /* 0x000000010c0cb824 */ /* 0x000fe200078e0a02 */
[C---:B------:R-:W-:Y:S02]  /*103d0*/  ISETP.GT.U32.AND P3, PT, R2.reuse, R9, PT ;  /* 0x000000090200720c */ /* 0x040fe40003f64070 */
[C---:B------:R-:W-:Y:S01]  /*103e0*/  ISETP.GT.U32.AND P5, PT, R2.reuse, R5, PT ;  /* 0x000000050200720c */ /* 0x040fe20003fa4070 */
[----:B------:R-:W-:Y:S01]  /*103f0*/  @!P2 IMAD.MOV R73, RZ, RZ, -R73 ;  /* 0x000000ffff49a224 */ /* 0x000fe200078e0a49 */
[----:B------:R-:W-:-:S09]  /*10400*/  ISETP.GT.U32.AND P2, PT, R2, R6, PT ;  /* 0x000000060200720c */ /* 0x000fd20003f44070 */
[--C-:B------:R-:W-:Y:S01]  /*10410*/  @!P3 IMAD.IADD R9, R9, 0x1, -R2.reuse ;  /* 0x000000010909b824 */ /* 0x100fe200078e0a02 */
[C---:B------:R-:W-:Y:S01]  /*10420*/  ISETP.GT.U32.AND P3, PT, R2.reuse, R4, PT ;  /* 0x000000040200720c */ /* 0x040fe20003f64070 */
[--C-:B------:R-:W-:Y:S01]  /*10430*/  @!P5 IMAD.IADD R5, R5, 0x1, -R2.reuse ;  /* 0x000000010505d824 */ /* 0x100fe200078e0a02 */
[----:B------:R-:W-:Y:S01]  /*10440*/  ISETP.GT.U32.AND P5, PT, R2, R250, PT ;  /* 0x000000fa0200720c */ /* 0x000fe20003fa4070 */
[----:B------:R-:W-:Y:S01]  /*10450*/  @!P2 IMAD.IADD R6, R6, 0x1, -R2 ;  /* 0x000000010606a824 */ /* 0x000fe200078e0a02 */
[----:B------:R-:W-:Y:S02]  /*10460*/  ISETP.GT.U32.AND P2, PT, R2, R251, PT ;  /* 0x000000fb0200720c */ /* 0x000fe40003f44070 */
[----:B------:R-:W-:-:S07]  /*10470*/  SEL R73, R252, R73, !P1 ;  /* 0x00000049fc497207 */ /* 0x000fce0004800000 */
[--C-:B------:R-:W-:Y:S01]  /*10480*/  @!P3 IMAD.IADD R4, R4, 0x1, -R2.reuse ;  /* 0x000000010404b824 */ /* 0x100fe200078e0a02 */
[----:B------:R-:W-:Y:S01]  /*10490*/  ISETP.GT.U32.AND P3, PT, R2, R249, PT ;  /* 0x000000f90200720c */ /* 0x000fe20003f64070 */
[----:B--2---:R-:W-:Y:S01]  /*104a0*/  IMAD R116, R73, UR12, RZ ;  /* 0x0000000c49747c24 */ /* 0x004fe2000f8e02ff */
[----:B-1----:R-:W-:Y:S01]  /*104b0*/  UIADD3 UR12, UPT, UPT, UR14, 0x1f, URZ ;  /* 0x0000001f0e0c7890 */ /* 0x002fe2000fffe0ff */
[--C-:B------:R-:W-:Y:S01]  /*104c0*/  @!P5 IMAD.IADD R250, R250, 0x1, -R2.reuse ;  /* 0x00000001fafad824 */ /* 0x100fe200078e0a02 */
[C---:B------:R-:W-:Y:S01]  /*104d0*/  ISETP.GT.U32.AND P5, PT, R2.reuse, R0, PT ;  /* 0x000000000200720c */ /* 0x040fe20003fa4070 */
[--C-:B------:R-:W-:Y:S01]  /*104e0*/  @!P2 IMAD.IADD R251, R251, 0x1, -R2.reuse ;  /* 0x00000001fbfba824 */ /* 0x100fe200078e0a02 */
[----:B------:R-:W-:Y:S01]  /*104f0*/  ISETP.GT.U32.AND P2, PT, R2, R246, PT ;  /* 0x000000f60200720c */ /* 0x000fe20003f44070 */
[----:B------:R-:W-:Y:S01]  /*10500*/  UISETP.GT.AND UP0, UPT, UR12, 0x1f, UPT ;  /* 0x0000001f0c00788c */ /* 0x000fe2000bf04270 */
[--C-:B------:R-:W-:Y:S01]  /*10510*/  @!P0 IMAD.IADD R247, R247, 0x1, -R2.reuse ;  /* 0x00000001f7f78824 */ /* 0x100fe200078e0a02 */
[----:B------:R-:W-:Y:S01]  /*10520*/  ISETP.GE.AND P0, PT, R145, RZ, PT ;  /* 0x000000ff9100720c */ /* 0x000fe20003f06270 */
[----:B------:R-:W-:Y:S01]  /*10530*/  @!P4 IMAD.MOV R71, RZ, RZ, -R71 ;  /* 0x000000ffff47c224 */ /* 0x000fe200078e0a47 */
[----:B------:R-:W2:Y:S01]  /*10540*/  LDL R145, [R1+0x72b8] ;  /* 0x0072b80001917983 */ /* 0x000ea20000100800 */
[----:B------:R-:W-:Y:S01]  /*10550*/  IMAD R174, R174, UR76, RZ ;  /* 0x0000004caeae7c24 */ /* 0x000fe2000f8e02ff */
[----:B------:R-:W1:Y:S01]  /*10560*/  LDCU UR76, c[0x0][0x3b0] ;  /* 0x00007600ff4c77ac */ /* 0x000e620008000800 */
[--C-:B------:R-:W-:Y:S01]  /*10570*/  @!P3 IMAD.IADD R249, R249, 0x1, -R2.reuse ;  /* 0x00000001f9f9b824 */ /* 0x100fe200078e0a02 */
[----:B------:R-:W-:Y:S01]  /*10580*/  ISETP.GE.AND P3, PT, R107, UR77, PT ;  /* 0x0000004d6b007c0c */ /* 0x000fe2000bf66270 */
[----:B------:R-:W-:Y:S01]  /*10590*/  USEL UR77, URZ, 0x4, !UP0 ;  /* 0x00000004ff4d7887 */ /* 0x000fe2000c000000 */
[--C-:B------:R-:W-:Y:S01]  /*105a0*/  @!P5 IMAD.IADD R0, R0, 0x1, -R2.reuse ;  /* 0x000000010000d824 */ /* 0x100fe200078e0a02 */
[----:B------:R-:W4:Y:S01]  /*105b0*/  LDL R107, [R1+0x72c0] ;  /* 0x0072c000016b7983 */ /* 0x000f220000100800 */
[----:B------:R-:W-:-:S02]  /*105c0*/  @!P2 IMAD.IADD R246, R246, 0x1, -R2 ;  /* 0x00000001f6f6a824 */ /* 0x000fc400078e0a02 */
[----:B------:R-:W-:Y:S02]  /*105d0*/  IMAD R227, R227, UR51, RZ ;  /* 0x00000033e3e37c24 */ /* 0x000fe4000f8e02ff */
[----:B------:R-:W-:Y:S02]  /*105e0*/  IMAD R228, R228, UR52, RZ ;  /* 0x00000034e4e47c24 */ /* 0x000fe4000f8e02ff */
[----:B------:R-:W-:Y:S01]  /*105f0*/  IMAD R229, R229, UR50, RZ ;  /* 0x00000032e5e57c24 */ /* 0x000fe2000f8e02ff */
[----:B------:R-:W-:Y:S01]  /*10600*/  SEL R243, R252, R99, !P1 ;  /* 0x00000063fcf37207 */ /* 0x000fe20004800000 */
[----:B------:R-:W-:Y:S01]  /*10610*/  IMAD.U32 R2, RZ, RZ, UR77 ;  /* 0x0000004dff027e24 */ /* 0x000fe2000f8e00ff */
[----:B------:R-:W-:Y:S01]  /*10620*/  ISETP.GE.AND P2, PT, R146, RZ, PT ;  /* 0x000000ff9200720c */ /* 0x000fe20003f46270 */
[----:B------:R-:W-:Y:S01]  /*10630*/  @!P0 IMAD.MOV R70, RZ, RZ, -R70 ;  /* 0x000000ffff468224 */ /* 0x000fe200078e0a46 */
[----:B------:R-:W4:Y:S01]  /*10640*/  LDL R146, [R1+0x72b4] ;  /* 0x0072b40001927983 */ /* 0x000f220000100800 */
[----:B---3--:R-:W-:Y:S01]  /*10650*/  ISETP.GE.AND P4, PT, R244, RZ, PT ;  /* 0x000000fff400720c */ /* 0x008fe20003f86270 */
[----:B------:R-:W3:Y:S01]  /*10660*/  LDCU UR51, c[0x0][0x3b0] ;  /* 0x00007600ff3377ac */ /* 0x000ee20008000800 */
[----:B------:R-:W-:Y:S01]  /*10670*/  SEL R2, R2, RZ, !P3 ;  /* 0x000000ff02027207 */ /* 0x000fe20005800000 */
[----:B------:R-:W3:Y:S01]  /*10680*/  LDL R244, [R1+0x72ac] ;  /* 0x0072ac0001f47983 */ /* 0x000ee20000100800 */
[----:B------:R-:W-:Y:S01]  /*10690*/  ISETP.GE.AND P3, PT, R147, RZ, PT ;  /* 0x000000ff9300720c */ /* 0x000fe20003f66270 */
[----:B------:R-:W1:Y:S02]  /*106a0*/  LDCU UR52, c[0x0][0x3b0] ;  /* 0x00007600ff3477ac */ /* 0x000e640008000800 */
[----:B------:R-:W3:Y:S01]  /*106b0*/  LDL R147, [R1+0x72b0] ;  /* 0x0072b00001937983 */ /* 0x000ee20000100800 */
[----:B------:R-:W-:Y:S01]  /*106c0*/  ISETP.GE.AND P5, PT, R104, RZ, PT ;  /* 0x000000ff6800720c */ /* 0x000fe20003fa6270 */
[----:B------:R-:W1:Y:S01]  /*106d0*/  LDCU UR50, c[0x0][0x3b0] ;  /* 0x00007600ff3277ac */ /* 0x000e620008000800 */
[----:B------:R-:W-:Y:S01]  /*106e0*/  ISETP.GE.AND P0, PT, R106, RZ, PT ;  /* 0x000000ff6a00720c */ /* 0x000fe20003f06270 */
[----:B------:R-:W-:Y:S01]  /*106f0*/  @!P2 IMAD.MOV R68, RZ, RZ, -R68 ;  /* 0x000000ffff44a224 */ /* 0x000fe200078e0a44 */
[----:B------:R-:W3:Y:S01]  /*10700*/  LDL R106, [R1+0x72a8] ;  /* 0x0072a800016a7983 */ /* 0x000ee20000100800 */
[----:B------:R-:W-:Y:S01]  /*10710*/  @!P4 IMAD.MOV R66, RZ, RZ, -R66 ;  /* 0x000000ffff42c224 */ /* 0x000fe200078e0a42 */
[----:B------:R-:W-:Y:S01]  /*10720*/  SEL R194, R252, R194, !P1 ;  /* 0x000000c2fcc27207 */ /* 0x000fe20004800000 */
[----:B------:R-:W-:Y:S01]  /*10730*/  IMAD R198, R198, UR28, RZ ;  /* 0x0000001cc6c67c24 */ /* 0x000fe2000f8e02ff */
[----:B------:R-:W3:Y:S01]  /*10740*/  LDL R104, [R1+0x75b4] ;  /* 0x0075b40001687983 */ /* 0x000ee20000100800 */
[----:B------:R-:W-:Y:S01]  /*10750*/  @!P3 IMAD.MOV R67, RZ, RZ, -R67 ;  /* 0x000000ffff43b224 */ /* 0x000fe200078e0a43 */
[----:B------:R-:W1:Y:S01]  /*10760*/  LDCU UR28, c[0x0][0x3b0] ;  /* 0x00007600ff1c77ac */ /* 0x000e620008000800 */
[----:B------:R-:W-:-:S02]  /*10770*/  SEL R162, R252, R162, !P1 ;  /* 0x000000a2fca27207 */ /* 0x000fc40004800000 */
[C---:B------:R-:W-:Y:S02]  /*10780*/  SEL R241, R252.reuse, R98, !P1 ;  /* 0x00000062fcf17207 */ /* 0x040fe40004800000 */
[C---:B------:R-:W-:Y:S02]  /*10790*/  SEL R97, R252.reuse, R97, !P1 ;  /* 0x00000061fc617207 */ /* 0x040fe40004800000 */
[----:B------:R-:W-:Y:S01]  /*107a0*/  SEL R89, R252, R89, !P1 ;  /* 0x00000059fc597207 */ /* 0x000fe20004800000 */
[----:B------:R-:W-:Y:S01]  /*107b0*/  IMAD R190, R190, UR16, RZ ;  /* 0x00000010bebe7c24 */ /* 0x000fe2000f8e02ff */
[C---:B------:R-:W-:Y:S01]  /*107c0*/  SEL R96, R252.reuse, R96, !P1 ;  /* 0x00000060fc607207 */ /* 0x040fe20004800000 */
[----:B------:R-:W-:Y:S01]  /*107d0*/  @!P5 IMAD.MOV R69, RZ, RZ, -R69 ;  /* 0x000000ffff45d224 */ /* 0x000fe200078e0a45 */
[C---:B------:R-:W-:Y:S01]  /*107e0*/  SEL R88, R252.reuse, R88, !P1 ;  /* 0x00000058fc587207 */ /* 0x040fe20004800000 */
[----:B------:R-:W-:Y:S01]  /*107f0*/  @!P0 IMAD.MOV R65, RZ, RZ, -R65 ;  /* 0x000000ffff418224 */ /* 0x000fe200078e0a41 */
[C---:B------:R-:W-:Y:S01]  /*10800*/  SEL R95, R252.reuse, R95, !P1 ;  /* 0x0000005ffc5f7207 */ /* 0x040fe20004800000 */
[----:B------:R-:W1:Y:S01]  /*10810*/  LDCU UR16, c[0x0][0x3b0] ;  /* 0x00007600ff1077ac */ /* 0x000e620008000800 */
[C---:B------:R-:W-:Y:S01]  /*10820*/  SEL R74, R252.reuse, R74, !P1 ;  /* 0x0000004afc4a7207 */ /* 0x040fe20004800000 */
[----:B------:R-:W-:Y:S01]  /*10830*/  IMAD R243, R243, UR42, RZ ;  /* 0x0000002af3f37c24 */ /* 0x000fe2000f8e02ff */
        /* <DEDUP_REMOVED lines=25> */
[----:B------:R-:W-:Y:S01]  /*109d0*/  SEL R154, R252, R154, !P1 ;  /* 0x0000009afc9a7207 */ /* 0x000fe20004800000 */
[----:B------:R-:W-:Y:S01]  /*109e0*/  IMAD R236, R236, UR46, RZ ;  /* 0x0000002eecec7c24 */ /* 0x000fe2000f8e02ff */
[----:B------:R-:W-:Y:S01]  /*109f0*/  ISETP.GE.AND P3, PT, R144, RZ, PT ;  /* 0x000000ff9000720c */ /* 0x000fe20003f66270 */
[----:B------:R-:W-:Y:S01]  /*10a00*/  IMAD R235, R235, UR45, RZ ;  /* 0x0000002debeb7c24 */ /* 0x000fe2000f8e02ff */
[----:B------:R-:W3:Y:S01]  /*10a10*/  LDL R144, [R1+0x729c] ;  /* 0x00729c0001907983 */ /* 0x000ee20000100800 */
[----:B------:R-:W-:Y:S01]  /*10a20*/  ISETP.GE.AND P5, PT, R105, RZ, PT ;  /* 0x000000ff6900720c */ /* 0x000fe20003fa6270 */
[----:B------:R-:W-:Y:S01]  /*10a30*/  IMAD R150, R150, UR53, RZ ;  /* 0x0000003596967c24 */ /* 0x000fe2000f8e02ff */
[----:B------:R-:W1:Y:S01]  /*10a40*/  LDCU UR42, c[0x0][0x3b0] ;  /* 0x00007600ff2a77ac */ /* 0x000e620008000800 */
[----:B------:R-:W3:Y:S01]  /*10a50*/  LDL R105, [R1+0x72a4] ;  /* 0x0072a40001697983 */ /* 0x000ee20000100800 */
[C---:B------:R-:W-:Y:S02]  /*10a60*/  SEL R81, R252.reuse, R81, !P1 ;  /* 0x00000051fc517207 */ /* 0x040fe40004800000 */
[----:B------:R-:W-:Y:S01]  /*10a70*/  SEL R72, R252, R72, !P1 ;  /* 0x00000048fc487207 */ /* 0x000fe20004800000 */
[----:B------:R-:W-:Y:S01]  /*10a80*/  IMAD R232, R232, UR24, RZ ;  /* 0x00000018e8e87c24 */ /* 0x000fe2000f8e02ff */
[----:B------:R-:W1:Y:S01]  /*10a90*/  LDCU UR14, c[0x0][0x3b0] ;  /* 0x00007600ff0e77ac */ /* 0x000e620008000800 */
[----:B------:R-:W-:-:S02]  /*10aa0*/  IMAD R234, R234, UR25, RZ ;  /* 0x00000019eaea7c24 */ /* 0x000fc4000f8e02ff */
[----:B------:R-:W-:Y:S01]  /*10ab0*/  IMAD R231, R231, UR27, RZ ;  /* 0x0000001be7e77c24 */ /* 0x000fe2000f8e02ff */
[----:B------:R-:W1:Y:S01]  /*10ac0*/  LDCU UR77, c[0x0][0x3b0] ;  /* 0x00007600ff4d77ac */ /* 0x000e620008000800 */
[----:B------:R-:W-:Y:S01]  /*10ad0*/  @!P5 IMAD.MOV R64, RZ, RZ, -R64 ;  /* 0x000000ffff40d224 */ /* 0x000fe200078e0a40 */
[----:B--2---:R-:W-:Y:S02]  /*10ae0*/  ISETP.GE.AND P4, PT, R145, RZ, PT ;  /* 0x000000ff9100720c */ /* 0x004fe40003f86270 */
[----:B----4-:R-:W-:Y:S01]  /*10af0*/  ISETP.GE.AND P2, PT, R107, RZ, PT ;  /* 0x000000ff6b00720c */ /* 0x010fe20003f46270 */
[----:B------:R-:W2:Y:S01]  /*10b00*/  LDL R145, [R1+0x7298] ;  /* 0x0072980001917983 */ /* 0x000ea20000100800 */
[----:B------:R-:W-:-:S03]  /*10b10*/  ISETP.GE.AND P0, PT, R146, RZ, PT ;  /* 0x000000ff9200720c */ /* 0x000fc60003f06270 */
[----:B------:R-:W4:Y:S01]  /*10b20*/  LDL R107, [R1+0x72a0] ;  /* 0x0072a000016b7983 */ /* 0x000f220000100800 */
[----:B------:R-:W-:Y:S02]  /*10b30*/  @!P3 IMAD.MOV R62, RZ, RZ, -R62 ;  /* 0x000000ffff3eb224 */ /* 0x000fe400078e0a3e */
[----:B------:R-:W-:Y:S01]  /*10b40*/  IMAD R194, R194, UR20, RZ ;  /* 0x00000014c2c27c24 */ /* 0x000fe2000f8e02ff */
[----:B------:R-:W2:Y:S01]  /*10b50*/  LDL R146, [R1+0x7294] ;  /* 0x0072940001927983 */ /* 0x000ea20000100800 */
[----:B------:R-:W-:Y:S01]  /*10b60*/  IMAD R162, R162, UR64, RZ ;  /* 0x00000040a2a27c24 */ /* 0x000fe2000f8e02ff */
[----:B------:R-:W1:Y:S01]  /*10b70*/  LDCU UR20, c[0x0][0x3b0] ;  /* 0x00007600ff1477ac */ /* 0x000e620008000800 */
[----:B---3--:R-:W-:Y:S02]  /*10b80*/  ISETP.GE.AND P5, PT, R147, RZ, PT ;  /* 0x000000ff9300720c */ /* 0x008fe40003fa6270 */
[----:B------:R-:W3:Y:S01]  /*10b90*/  LDL R147, [R1+0x7290] ;  /* 0x0072900001937983 */ /* 0x000ee20000100800 */
[----:B------:R-:W-:Y:S01]  /*10ba0*/  @!P2 IMAD.MOV R63, RZ, RZ, -R63 ;  /* 0x000000ffff3fa224 */ /* 0x000fe200078e0a3f */
[----:B------:R-:W-:Y:S01]  /*10bb0*/  ISETP.GE.AND P2, PT, R244, RZ, PT ;  /* 0x000000fff400720c */ /* 0x000fe20003f46270 */
[----:B------:R-:W-:Y:S01]  /*10bc0*/  @!P4 IMAD.MOV R61, RZ, RZ, -R61 ;  /* 0x000000ffff3dc224 */ /* 0x000fe200078e0a3d */
[----:B------:R-:W3:Y:S01]  /*10bd0*/  LDL R244, [R1+0x728c] ;  /* 0x00728c0001f47983 */ /* 0x000ee20000100800 */
[----:B------:R-:W-:Y:S01]  /*10be0*/  ISETP.GE.AND P3, PT, R106, RZ, PT ;  /* 0x000000ff6a00720c */ /* 0x000fe20003f66270 */
[----:B------:R-:W-:Y:S01]  /*10bf0*/  @!P0 IMAD.MOV R60, RZ, RZ, -R60 ;  /* 0x000000ffff3c8224 */ /* 0x000fe200078e0a3c */
[----:B------:R-:W1:Y:S01]  /*10c00*/  LDCU UR64, c[0x0][0x3b0] ;  /* 0x00007600ff4077ac */ /* 0x000e620008000800 */
[----:B------:R-:W3:Y:S03]  /*10c10*/  LDL R106, [R1+0x7288] ;  /* 0x00728800016a7983 */ /* 0x000ee60000100800 */
[----:B------:R-:W-:-:S02]  /*10c20*/  @!P5 IMAD.MOV R59, RZ, RZ, -R59 ;  /* 0x000000ffff3bd224 */ /* 0x000fc400078e0a3b */
[----:B------:R-:W-:Y:S01]  /*10c30*/  IMAD R241, R241, UR41, RZ ;  /* 0x00000029f1f17c24 */ /* 0x000fe2000f8e02ff */
[----:B------:R-:W1:Y:S01]  /*10c40*/  LDCU UR41, c[0x0][0x3b0] ;  /* 0x00007600ff2977ac */ /* 0x000e620008000800 */
[----:B------:R-:W-:Y:S02]  /*10c50*/  IMAD R99, R97, UR40, RZ ;  /* 0x0000002861637c24 */ /* 0x000fe4000f8e02ff */
[----:B------:R-:W-:Y:S01]  /*10c60*/  IMAD R142, R89, UR32, RZ ;  /* 0x00000020598e7c24 */ /* 0x000fe2000f8e02ff */
[----:B------:R-:W2:Y:S01]  /*10c70*/  LDCU UR40, c[0x0][0x3b0] ;  /* 0x00007600ff2877ac */ /* 0x000ea20008000800 */
[----:B------:R-:W-:Y:S02]  /*10c80*/  IMAD R113, R95, UR38, RZ ;  /* 0x000000265f717c24 */ /* 0x000fe4000f8e02ff */
[----:B------:R-:W-:Y:S01]  /*10c90*/  IMAD R119, R74, UR13, RZ ;  /* 0x0000000d4a777c24 */ /* 0x000fe2000f8e02ff */
[----:B------:R-:W2:Y:S01]  /*10ca0*/  LDCU UR38, c[0x0][0x3b0] ;  /* 0x00007600ff2677ac */ /* 0x000ea20008000800 */
[----:B------:R-:W-:-:S02]  /*10cb0*/  IMAD R108, R94, UR37, RZ ;  /* 0x000000255e6c7c24 */ /* 0x000fc4000f8e02ff */
[----:B------:R-:W-:Y:S01]  /*10cc0*/  IMAD R117, R92, UR35, RZ ;  /* 0x000000235c757c24 */ /* 0x000fe2000f8e02ff */
[C---:B------:R-:W-:Y:S01]  /*10cd0*/  SEL R70, R252.reuse, R70, !P1 ;  /* 0x00000046fc467207 */ /* 0x040fe20004800000 */
[----:B------:R-:W-:Y:S01]  /*10ce0*/  IMAD R114, R93, UR36, RZ ;  /* 0x000000245d727c24 */ /* 0x000fe2000f8e02ff */
[----:B------:R-:W-:Y:S01]  /*10cf0*/  SEL R68, R252, R68, !P1 ;  /* 0x00000044fc447207 */ /* 0x000fe20004800000 */
[----:B------:R-:W-:Y:S01]  /*10d00*/  IMAD R111, R86, UR29, RZ ;  /* 0x0000001d566f7c24 */ /* 0x000fe2000f8e02ff */
[----:B------:R-:W-:Y:S01]  /*10d10*/  SEL R67, R252, R67, !P1 ;  /* 0x00000043fc437207 */ /* 0x000fe20004800000 */
[----:B------:R-:W-:Y:S01]  /*10d20*/  IMAD R110, R84, UR23, RZ ;  /* 0x00000017546e7c24 */ /* 0x000fe2000f8e02ff */
[C---:B------:R-:W-:Y:S01]  /*10d30*/  SEL R66, R252.reuse, R66, !P1 ;  /* 0x00000042fc427207 */ /* 0x040fe20004800000 */
[----:B-1----:R-:W-:Y:S01]  /*10d40*/  IMAD R245, R85, UR28, RZ ;  /* 0x0000001c55f57c24 */ /* 0x002fe2000f8e02ff */
[----:B------:R-:W-:Y:S01]  /*10d50*/  SEL R65, R252, R65, !P1 ;  /* 0x00000041fc417207 */ /* 0x000fe20004800000 */
[----:B------:R-:W-:Y:S01]  /*10d60*/  IMAD R112, R87, UR30, RZ ;  /* 0x0000001e57707c24 */ /* 0x000fe2000f8e02ff */
[----:B------:R-:W1:Y:S01]  /*10d70*/  LDCU UR46, c[0x0][0x3b0] ;  /* 0x00007600ff2e77ac */ /* 0x000e620008000800 */
[----:B------:R-:W-:-:S02]  /*10d80*/  IMAD R123, R78, UR17, RZ ;  /* 0x000000114e7b7c24 */ /* 0x000fc4000f8e02ff */
[----:B------:R-:W-:Y:S01]  /*10d90*/  IMAD R120, R77, UR16, RZ ;  /* 0x000000104d787c24 */ /* 0x000fe2000f8e02ff */
[----:B------:R-:W1:Y:S01]  /*10da0*/  LDCU UR45, c[0x0][0x3b0] ;  /* 0x00007600ff2d77ac */ /* 0x000e620008000800 */
[----:B------:R-:W-:Y:S02]  /*10db0*/  IMAD R121, R76, UR15, RZ ;  /* 0x0000000f4c797c24 */ /* 0x000fe4000f8e02ff */
[----:B------:R-:W-:Y:S01]  /*10dc0*/  IMAD R109, R83, UR22, RZ ;  /* 0x00000016536d7c24 */ /* 0x000fe2000f8e02ff */
[----:B------:R-:W1:Y:S01]  /*10dd0*/  LDCU UR53, c[0x0][0x3b0] ;  /* 0x00007600ff3577ac */ /* 0x000e620008000800 */
[----:B------:R-:W-:Y:S02]  /*10de0*/  IMAD R115, R82, UR21, RZ ;  /* 0x0000001552737c24 */ /* 0x000fe4000f8e02ff */
        /* <DEDUP_REMOVED lines=8> */
[----:B------:R-:W-:Y:S01]  /*10e70*/  ISETP.GE.AND P5, PT, R144, RZ, PT ;  /* 0x000000ff9000720c */ /* 0x000fe20003fa6270 */
[----:B------:R-:W-:Y:S01]  /*10e80*/  @!P2 IMAD.MOV R58, RZ, RZ, -R58 ;  /* 0x000000ffff3aa224 */ /* 0x000fe200078e0a3a */
[----:B------:R-:W3:Y:S01]  /*10e90*/  LDL R144, [R1+0x727c] ;  /* 0x00727c0001907983 */ /* 0x000ee20000100800 */
[----:B------:R-:W-:Y:S01]  /*10ea0*/  ISETP.GE.AND P4, PT, R105, RZ, PT ;  /* 0x000000ff6900720c */ /* 0x000fe20003f86270 */
[----:B------:R-:W-:-:S02]  /*10eb0*/  @!P3 IMAD.MOV R57, RZ, RZ, -R57 ;  /* 0x000000ffff39b224 */ /* 0x000fc400078e0a39 */
[----:B------:R-:W3:Y:S01]  /*10ec0*/  LDL R105, [R1+0x7284] ;  /* 0x0072840001697983 */ /* 0x000ee20000100800 */
[----:B----4-:R-:W-:Y:S01]  /*10ed0*/  ISETP.GE.AND P0, PT, R107, RZ, PT ;  /* 0x000000ff6b00720c */ /* 0x010fe20003f06270 */
[----:B------:R-:W-:Y:S01]  /*10ee0*/  IMAD R97, R96, UR39, RZ ;  /* 0x0000002760617c24 */ /* 0x000fe2000f8e02ff */
[----:B--2---:R-:W-:-:S07]  /*10ef0*/  ISETP.GE.AND P2, PT, R145, RZ, PT ;  /* 0x000000ff9100720c */ /* 0x004fce0003f46270 */
[----:B------:R-:W-:Y:S01]  /*10f00*/  @!P4 IMAD.MOV R56, RZ, RZ, -R56 ;  /* 0x000000ffff38c224 */ /* 0x000fe200078e0a38 */
[----:B------:R-:W2:Y:S01]  /*10f10*/  LDL R145, [R1+0x7278] ;  /* 0x0072780001917983 */ /* 0x000ea20000100800 */
[----:B------:R-:W-:Y:S01]  /*10f20*/  ISETP.GE.AND P3, PT, R146, RZ, PT ;  /* 0x000000ff9200720c */ /* 0x000fe20003f66270 */
[----:B------:R-:W-:Y:S01]  /*10f30*/  @!P5 IMAD.MOV R54, RZ, RZ, -R54 ;  /* 0x000000ffff36d224 */ /* 0x000fe200078e0a36 */
[----:B------:R-:W4:Y:S01]  /*10f40*/  LDCU UR39, c[0x0][0x3b0] ;  /* 0x00007600ff2777ac */ /* 0x000f220008000800 */
[----:B------:R-:W2:Y:S01]  /*10f50*/  LDL R107, [R1+0x7280] ;  /* 0x00728000016b7983 */ /* 0x000ea20000100800 */
[----:B---3--:R-:W-:Y:S01]  /*10f60*/  ISETP.GE.AND P4, PT, R147, RZ, PT ;  /* 0x000000ff9300720c */ /* 0x008fe20003f86270 */
[----:B------:R-:W-:Y:S01]  /*10f70*/  IMAD R89, R88, UR31, RZ ;  /* 0x0000001f58597c24 */ /* 0x000fe2000f8e02ff */
[----:B------:R-:W-:Y:S01]  /*10f80*/  SEL R61, R252, R61, !P1 ;  /* 0x0000003dfc3d7207 */ /* 0x000fe20004800000 */
[----:B------:R-:W3:Y:S01]  /*10f90*/  LDL R147, [R1+0x7270] ;  /* 0x0072700001937983 */ /* 0x000ee20000100800 */
[----:B------:R-:W1:Y:S03]  /*10fa0*/  LDCU UR37, c[0x0][0x3b0] ;  /* 0x00007600ff2577ac */ /* 0x000e660008000800 */
[----:B------:R-:W4:Y:S01]  /*10fb0*/  LDL R146, [R1+0x7274] ;  /* 0x0072740001927983 */ /* 0x000f220000100800 */
[----:B------:R-:W-:Y:S01]  /*10fc0*/  @!P0 IMAD.MOV R55, RZ, RZ, -R55 ;  /* 0x000000ffff378224 */ /* 0x000fe200078e0a37 */
[----:B------:R-:W-:Y:S01]  /*10fd0*/  ISETP.GE.AND P0, PT, R244, RZ, PT ;  /* 0x000000fff400720c */ /* 0x000fe20003f06270 */
[----:B------:R-:W-:Y:S01]  /*10fe0*/  @!P2 IMAD.MOV R53, RZ, RZ, -R53 ;  /* 0x000000ffff35a224 */ /* 0x000fe200078e0a35 */
[----:B------:R-:W4:Y:S01]  /*10ff0*/  LDL R244, [R1+0x726c] ;  /* 0x00726c0001f47983 */ /* 0x000f220000100800 */
[----:B------:R-:W-:Y:S01]  /*11000*/  ISETP.GE.AND P5, PT, R106, RZ, PT ;  /* 0x000000ff6a00720c */ /* 0x000fe20003fa6270 */
[----:B------:R-:W-:Y:S01]  /*11010*/  @!P4 IMAD.MOV R51, RZ, RZ, -R51 ;  /* 0x000000ffff33c224 */ /* 0x000fe200078e0a33 */
[----:B------:R-:W1:Y:S01]  /*11020*/  LDCU UR36, c[0x0][0x3b0] ;  /* 0x00007600ff2477ac */ /* 0x000e620008000800 */
[----:B------:R-:W4:Y:S01]  /*11030*/  LDL R106, [R1+0x7268] ;  /* 0x00726800016a7983 */ /* 0x000f220000100800 */
[----:B------:R-:W-:-:S02]  /*11040*/  @!P3 IMAD.MOV R52, RZ, RZ, -R52 ;  /* 0x000000ffff34b224 */ /* 0x000fc400078e0a34 */
[----:B------:R-:W-:Y:S01]  /*11050*/  IMAD R92, R91, UR34, RZ ;  /* 0x000000225b5c7c24 */ /* 0x000fe2000f8e02ff */
[C---:B------:R-:W-:Y:S01]  /*11060*/  SEL R64, R252.reuse, R64, !P1 ;  /* 0x00000040fc407207 */ /* 0x040fe20004800000 */
[----:B------:R-:W-:Y:S01]  /*11070*/  IMAD R124, R81, UR20, RZ ;  /* 0x00000014517c7c24 */ /* 0x000fe2000f8e02ff */
[C---:B------:R-:W-:Y:S01]  /*11080*/  SEL R63, R252.reuse, R63, !P1 ;  /* 0x0000003ffc3f7207 */ /* 0x040fe20004800000 */
[----:B------:R-:W1:Y:S01]  /*11090*/  LDCU UR44, c[0x0][0x3b0] ;  /* 0x00007600ff2c77ac */ /* 0x000e620008000800 */
[C---:B------:R-:W-:Y:S02]  /*110a0*/  SEL R62, R252.reuse, R62, !P1 ;  /* 0x0000003efc3e7207 */ /* 0x040fe40004800000 */
[C---:B------:R-:W-:Y:S01]  /*110b0*/  SEL R60, R252.reuse, R60, !P1 ;  /* 0x0000003cfc3c7207 */ /* 0x040fe20004800000 */
[----:B------:R-:W1:Y:S01]  /*110c0*/  LDCU UR72, c[0x0][0x3b0] ;  /* 0x00007600ff4877ac */ /* 0x000e620008000800 */
[C---:B------:R-:W-:Y:S02]  /*110d0*/  SEL R59, R252.reuse, R59, !P1 ;  /* 0x0000003bfc3b7207 */ /* 0x040fe40004800000 */
[C---:B------:R-:W-:Y:S01]  /*110e0*/  SEL R58, R252.reuse, R58, !P1 ;  /* 0x0000003afc3a7207 */ /* 0x040fe20004800000 */
[----:B------:R-:W1:Y:S01]  /*110f0*/  LDCU UR30, c[0x0][0x3b0] ;  /* 0x00007600ff1e77ac */ /* 0x000e620008000800 */
[----:B------:R-:W-:-:S02]  /*11100*/  SEL R57, R252, R57, !P1 ;  /* 0x00000039fc397207 */ /* 0x000fc40004800000 */
[C---:B------:R-:W-:Y:S01]  /*11110*/  SEL R56, R252.reuse, R56, !P1 ;  /* 0x00000038fc387207 */ /* 0x040fe20004800000 */
[----:B------:R-:W1:Y:S01]  /*11120*/  LDCU UR18, c[0x0][0x3b0] ;  /* 0x00007600ff1277ac */ /* 0x000e620008000800 */
[----:B------:R-:W-:Y:S01]  /*11130*/  SEL R54, R252, R54, !P1 ;  /* 0x00000036fc367207 */ /* 0x000fe20004800000 */
[----:B------:R-:W-:Y:S01]  /*11140*/  IMAD R239, R239, UR43, RZ ;  /* 0x0000002befef7c24 */ /* 0x000fe2000f8e02ff */
[----:B------:R-:W1:Y:S01]  /*11150*/  LDCU UR60, c[0x0][0x3b0] ;  /* 0x00007600ff3c77ac */ /* 0x000e620008000800 */
[----:B------:R-:W1:Y:S01]  /*11160*/  LDCU UR31, c[0x0][0x3b0] ;  /* 0x00007600ff1f77ac */ /* 0x000e620008000800 */
[----:B------:R-:W1:Y:S01]  /*11170*/  LDCU UR32, c[0x0][0x3b0] ;  /* 0x00007600ff2077ac */ /* 0x000e620008000800 */
[----:B------:R-:W-:Y:S02]  /*11180*/  IMAD R218, R218, UR26, RZ ;  /* 0x0000001adada7c24 */ /* 0x000fe4000f8e02ff */
[----:B------:R-:W-:Y:S01]  /*11190*/  IMAD R154, R154, UR56, RZ ;  /* 0x000000389a9a7c24 */ /* 0x000fe2000f8e02ff */
[----:B------:R-:W1:Y:S01]  /*111a0*/  LDCU UR35, c[0x0][0x3b0] ;  /* 0x00007600ff2377ac */ /* 0x000e620008000800 */
[----:B------:R-:W-:Y:S01]  /*111b0*/  IMAD R166, R166, UR68, RZ ;  /* 0x00000044a6a67c24 */ /* 0x000fe2000f8e02ff */
[----:B------:R-:W1:Y:S01]  /*111c0*/  LDCU UR29, c[0x0][0x3b0] ;  /* 0x00007600ff1d77ac */ /* 0x000e620008000800 */
[----:B------:R-:W-:-:S02]  /*111d0*/  IMAD R182, R182, UR9, RZ ;  /* 0x00000009b6b67c24 */ /* 0x000fc4000f8e02ff */
[----:B------:R-:W-:Y:S01]  /*111e0*/  IMAD R178, R178, UR6, RZ ;  /* 0x00000006b2b27c24 */ /* 0x000fe2000f8e02ff */
[----:B------:R-:W1:Y:S01]  /*111f0*/  LDCU UR22, c[0x0][0x3b0] ;  /* 0x00007600ff1677ac */ /* 0x000e620008000800 */
[----:B------:R-:W-:Y:S01]  /*11200*/  IMAD R72, R72, UR14, RZ ;  /* 0x0000000e48487c24 */ /* 0x000fe2000f8e02ff */
[----:B------:R-:W1:Y:S01]  /*11210*/  LDCU UR13, c[0x0][0x3b0] ;  /* 0x00007600ff0d77ac */ /* 0x000e620008000800 */
[----:B------:R-:W1:Y:S01]  /*11220*/  LDCU UR28, c[0x0][0x3b0] ;  /* 0x00007600ff1c77ac */ /* 0x000e620008000800 */
[----:B------:R-:W1:Y:S01]  /*11230*/  LDCU UR16, c[0x0][0x3b0] ;  /* 0x00007600ff1077ac */ /* 0x000e620008000800 */
[----:B------:R-:W1:Y:S01]  /*11240*/  LDCU UR19, c[0x0][0x3b0] ;  /* 0x00007600ff1377ac */ /* 0x000e620008000800 */
[----:B------:R-:W1:Y:S01]  /*11250*/  LDCU UR21, c[0x0][0x3b0] ;  /* 0x00007600ff1577ac */ /* 0x000e620008000800 */
[----:B------:R-:W-:Y:S01]  /*11260*/  ISETP.GE.AND P4, PT, R144, RZ, PT ;  /* 0x000000ff9000720c */ /* 0x000fe20003f86270 */
[----:B------:R-:W-:Y:S01]  /*11270*/  @!P0 IMAD.MOV R50, RZ, RZ, -R50 ;  /* 0x000000ffff328224 */ /* 0x000fe200078e0a32 */
[----:B------:R-:W4:Y:S01]  /*11280*/  LDL R144, [R1+0x725c] ;  /* 0x00725c0001907983 */ /* 0x000f220000100800 */
[----:B------:R-:W1:Y:S01]  /*11290*/  LDCU UR23, c[0x0][0x3b0] ;  /* 0x00007600ff1777ac */ /* 0x000e620008000800 */
[----:B------:R-:W-:-:S02]  /*112a0*/  ISETP.GE.AND P2, PT, R105, RZ, PT ;  /* 0x000000ff6900720c */ /* 0x000fc40003f46270 */
[----:B------:R-:W4:Y:S01]  /*112b0*/  LDL R105, [R1+0x7264] ;  /* 0x0072640001697983 */ /* 0x000f220000100800 */
[----:B------:R-:W-:Y:S01]  /*112c0*/  @!P5 IMAD.MOV R49, RZ, RZ, -R49 ;  /* 0x000000ffff31d224 */ /* 0x000fe200078e0a31 */
[C---:B------:R-:W-:Y:S01]  /*112d0*/  SEL R51, R252.reuse, R51, !P1 ;  /* 0x00000033fc337207 */ /* 0x040fe20004800000 */
[----:B------:R-:W1:Y:S01]  /*112e0*/  LDCU UR15, c[0x0][0x3b0] ;  /* 0x00007600ff0f77ac */ /* 0x000e620008000800 */
[----:B------:R-:W1:Y:S07]  /*112f0*/  LDCU UR17, c[0x0][0x3b0] ;  /* 0x00007600ff1177ac */ /* 0x000e6e0008000800 */
[----:B------:R-:W-:Y:S01]  /*11300*/  @!P2 IMAD.MOV R48, RZ, RZ, -R48 ;  /* 0x000000ffff30a224 */ /* 0x000fe200078e0a30 */
[----:B------:R-:W-:-:S02]  /*11310*/  SEL R55, R252, R55, !P1 ;  /* 0x00000037fc377207 */ /* 0x000fc40004800000 */
[----:B--2---:R-:W-:Y:S01]  /*11320*/  ISETP.GE.AND P3, PT, R107, RZ, PT ;  /* 0x000000ff6b00720c */ /* 0x004fe20003f66270 */
[----:B------:R-:W-:Y:S01]  /*11330*/  IMAD R91, R90, UR33, RZ ;  /* 0x000000215a5b7c24 */ /* 0x000fe2000f8e02ff */
[----:B------:R-:W-:Y:S01]  /*11340*/  ISETP.GE.AND P0, PT, R145, RZ, PT ;  /* 0x000000ff9100720c */ /* 0x000fe20003f06270 */
[----:B------:R-:W2:Y:S01]  /*11350*/  LDL R107, [R1+0x7260] ;  /* 0x00726000016b7983 */ /* 0x000ea20000100800 */
[----:B---3--:R-:W-:Y:S01]  /*11360*/  ISETP.GE.AND P2, PT, R147, RZ, PT ;  /* 0x000000ff9300720c */ /* 0x008fe20003f46270 */
[----:B------:R-:W-:Y:S01]  /*11370*/  @!P4 IMAD.MOV R46, RZ, RZ, -R46 ;  /* 0x000000ffff2ec224 */ /* 0x000fe200078e0a2e */
[----:B------:R-:W-:Y:S01]  /*11380*/  SEL R53, R252, R53, !P1 ;  /* 0x00000035fc357207 */ /* 0x000fe20004800000 */
[----:B------:R-:W3:Y:S01]  /*11390*/  LDL R145, [R1+0x7258] ;  /* 0x0072580001917983 */ /* 0x000ee20000100800 */
[----:B----4-:R-:W-:Y:S01]  /*113a0*/  ISETP.GE.AND P5, PT, R146, RZ, PT ;  /* 0x000000ff9200720c */ /* 0x010fe20003fa6270 */
[----:B-1----:R-:W-:Y:S01]  /*113b0*/  IMAD R237, R237, UR44, RZ ;  /* 0x0000002ceded7c24 */ /* 0x002fe2000f8e02ff */
[C---:B------:R-:W-:Y:S01]  /*113c0*/  SEL R73, R252.reuse, R48, !P1 ;  /* 0x00000030fc497207 */ /* 0x040fe20004800000 */
[----:B------:R-:W4:Y:S01]  /*113d0*/  LDL R147, [R1+0x7250] ;  /* 0x0072500001937983 */ /* 0x000f220000100800 */
[----:B------:R-:W-:Y:S01]  /*113e0*/  SEL R49, R252, R49, !P1 ;  /* 0x00000031fc317207 */ /* 0x000fe20004800000 */
[----:B------:R-:W-:Y:S01]  /*113f0*/  @!P3 IMAD.MOV R47, RZ, RZ, -R47 ;  /* 0x000000ffff2fb224 */ /* 0x000fe200078e0a2f */
[----:B------:R-:W1:Y:S01]  /*11400*/  LDCU UR43, c[0x0][0x3b0] ;  /* 0x00007600ff2b77ac */ /* 0x000e620008000800 */
[----:B------:R-:W4:Y:S01]  /*11410*/  LDL R146, [R1+0x7254] ;  /* 0x0072540001927983 */ /* 0x000f220000100800 */
[----:B------:R-:W-:Y:S01]  /*11420*/  ISETP.GE.AND P3, PT, R244, RZ, PT ;  /* 0x000000fff400720c */ /* 0x000fe20003f66270 */
[----:B------:R-:W-:Y:S01]  /*11430*/  @!P2 IMAD.MOV R43, RZ, RZ, -R43 ;  /* 0x000000ffff2ba224 */ /* 0x000fe200078e0a2b */
[----:B------:R-:W-:Y:S01]  /*11440*/  ISETP.GE.AND P4, PT, R106, RZ, PT ;  /* 0x000000ff6a00720c */ /* 0x000fe20003f86270 */
[----:B------:R-:W4:Y:S01]  /*11450*/  LDL R244, [R1+0x724c] ;  /* 0x00724c0001f47983 */ /* 0x000f220000100800 */
[----:B------:R-:W-:Y:S01]  /*11460*/  @!P0 IMAD.MOV R45, RZ, RZ, -R45 ;  /* 0x000000ffff2d8224 */ /* 0x000fe200078e0a2d */
[----:B------:R-:W-:Y:S01]  /*11470*/  SEL R46, R252, R46, !P1 ;  /* 0x0000002efc2e7207 */ /* 0x000fe20004800000 */
[----:B------:R-:W-:Y:S01]  /*11480*/  @!P5 IMAD.MOV R44, RZ, RZ, -R44 ;  /* 0x000000ffff2cd224 */ /* 0x000fe200078e0a2c */
[----:B------:R-:W4:Y:S01]  /*11490*/  LDL R106, [R1+0x7248] ;  /* 0x00724800016a7983 */ /* 0x000f220000100800 */
[----:B------:R-:W1:Y:S01]  /*114a0*/  LDCU UR44, c[0x0][0x3b0] ;  /* 0x00007600ff2c77ac */ /* 0x000e620008000800 */
        /* <DEDUP_REMOVED lines=9> */
[----:B------:R-:W-:-:S02]  /*11540*/  ISETP.GE.AND P2, PT, R144, RZ, PT ;  /* 0x000000ff9000720c */ /* 0x000fc40003f46270 */
[----:B------:R-:W4:Y:S01]  /*11550*/  LDL R144, [R1+0x723c] ;  /* 0x00723c0001907983 */ /* 0x000f220000100800 */
[----:B------:R-:W-:Y:S01]  /*11560*/  @!P3 IMAD.MOV R42, RZ, RZ, -R42 ;  /* 0x000000ffff2ab224 */ /* 0x000fe200078e0a2a */
[----:B------:R-:W-:Y:S02]  /*11570*/  ISETP.GE.AND P0, PT, R105, RZ, PT ;  /* 0x000000ff6900720c */ /* 0x000fe40003f06270 */
[----:B------:R-:W4:Y:S01]  /*11580*/  LDL R105, [R1+0x7244] ;  /* 0x0072440001697983 */ /* 0x000f220000100800 */
[----:B------:R-:W-:-:S10]  /*11590*/  @!P4 IMAD.MOV R41, RZ, RZ, -R41 ;  /* 0x000000ffff29c224 */ /* 0x000fd400078e0a29 */
[----:B------:R-:W-:Y:S01]  /*115a0*/  @!P0 IMAD.MOV R40, RZ, RZ, -R40 ;  /* 0x000000ffff288224 */ /* 0x000fe200078e0a28 */
[----:B---3--:R-:W-:Y:S02]  /*115b0*/  ISETP.GE.AND P3, PT, R145, RZ, PT ;  /* 0x000000ff9100720c */ /* 0x008fe40003f66270 */
[----:B------:R-:W3:Y:S01]  /*115c0*/  LDL R145, [R1+0x7238] ;  /* 0x0072380001917983 */ /* 0x000ee20000100800 */
[----:B--2---:R-:W-:Y:S02]  /*115d0*/  ISETP.GE.AND P5, PT, R107, RZ, PT ;  /* 0x000000ff6b00720c */ /* 0x004fe40003fa6270 */
[----:B----4-:R-:W-:Y:S01]  /*115e0*/  ISETP.GE.AND P0, PT, R147, RZ, PT ;  /* 0x000000ff9300720c */ /* 0x010fe20003f06270 */
[----:B------:R-:W2:Y:S01]  /*115f0*/  LDL R107, [R1+0x7240] ;  /* 0x00724000016b7983 */ /* 0x000ea20000100800 */
[----:B------:R-:W-:-:S03]  /*11600*/  ISETP.GE.AND P4, PT, R146, RZ, PT ;  /* 0x000000ff9200720c */ /* 0x000fc60003f86270 */
[----:B------:R-:W4:Y:S04]  /*11610*/  LDL R147, [R1+0x7230] ;  /* 0x0072300001937983 */ /* 0x000f280000100800 */
[----:B------:R-:W4:Y:S02]  /*11620*/  LDL R146, [R1+0x7234] ;  /* 0x0072340001927983 */ /* 0x000f240000100800 */
[----:B------:R-:W-:Y:S01]  /*11630*/  @!P5 IMAD.MOV R39, RZ, RZ, -R39 ;  /* 0x000000ffff27d224 */ /* 0x000fe200078e0a27 */
[----:B------:R-:W-:Y:S01]  /*11640*/  ISETP.GE.AND P5, PT, R244, RZ, PT ;  /* 0x000000fff400720c */ /* 0x000fe20003fa6270 */
[----:B------:R-:W-:Y:S01]  /*11650*/  @!P0 IMAD.MOV R35, RZ, RZ, -R35 ;  /* 0x000000ffff238224 */ /* 0x000fe200078e0a23 */
[----:B------:R-:W4:Y:S01]  /*11660*/  LDL R244, [R1+0x7340] ;  /* 0x0073400001f47983 */ /* 0x000f220000100800 */
[----:B------:R-:W-:-:S03]  /*11670*/  ISETP.GE.AND P0, PT, R144, RZ, PT ;  /* 0x000000ff9000720c */ /* 0x000fc60003f06270 */
[----:B------:R-:W4:Y:S01]  /*11680*/  LDL R144, [R1+0x75bc] ;  /* 0x0075bc0001907983 */ /* 0x000f220000100800 */
[----:B------:R-:W-:Y:S01]  /*11690*/  @!P2 IMAD.MOV R38, RZ, RZ, -R38 ;  /* 0x000000ffff26a224 */ /* 0x000fe200078e0a26 */
[----:B------:R-:W-:Y:S01]  /*116a0*/  ISETP.GE.AND P2, PT, R106, RZ, PT ;  /* 0x000000ff6a00720c */ /* 0x000fe20003f46270 */
[----:B------:R-:W-:Y:S01]  /*116b0*/  @!P3 IMAD.MOV R37, RZ, RZ, -R37 ;  /* 0x000000ffff25b224 */ /* 0x000fe200078e0a25 */
[----:B------:R-:W-:-:S03]  /*116c0*/  ISETP.GE.AND P3, PT, R105, RZ, PT ;  /* 0x000000ff6900720c */ /* 0x000fc60003f66270 */
[----:B------:R-:W-:Y:S01]  /*116d0*/  @!P5 IMAD.MOV R34, RZ, RZ, -R34 ;  /* 0x000000ffff22d224 */ /* 0x000fe200078e0a22 */
[----:B------:R-:W4:Y:S01]  /*116e0*/  LDL R106, [R1+0x75b0] ;  /* 0x0075b000016a7983 */ /* 0x000f220000100800 */
[----:B------:R-:W-:-:S03]  /*116f0*/  @!P4 IMAD.MOV R36, RZ, RZ, -R36 ;  /* 0x000000ffff24c224 */ /* 0x000fc600078e0a24 */
[----:B------:R-:W4:Y:S03]  /*11700*/  LDL R105, [R1+0x75d0] ;  /* 0x0075d00001697983 */ /* 0x000f260000100800 */
[----:B------:R-:W-:Y:S02]  /*11710*/  @!P2 IMAD.MOV R33, RZ, RZ, -R33 ;  /* 0x000000ffff21a224 */ /* 0x000fe400078e0a21 */
[----:B------:R-:W-:Y:S01]  /*11720*/  @!P3 IMAD.MOV R32, RZ, RZ, -R32 ;  /* 0x000000ffff20b224 */ /* 0x000fe200078e0a20 */
[----:B---3--:R-:W-:Y:S02]  /*11730*/  ISETP.GE.AND P5, PT, R145, RZ, PT ;  /* 0x000000ff9100720c */ /* 0x008fe40003fa6270 */
[----:B------:R-:W3:Y:S01]  /*11740*/  LDL R145, [R1+0x75c0] ;  /* 0x0075c00001917983 */ /* 0x000ee20000100800 */
[----:B--2---:R-:W-:-:S03]  /*11750*/  ISETP.GE.AND P4, PT, R107, RZ, PT ;  /* 0x000000ff6b00720c */ /* 0x004fc60003f86270 */
[----:B------:R-:W2:Y:S01]  /*11760*/  LDL R107, [R1+0x75b8] ;  /* 0x0075b800016b7983 */ /* 0x000ea20000100800 */
[----:B----4-:R-:W-:-:S03]  /*11770*/  ISETP.GE.AND P3, PT, R147, RZ, PT ;  /* 0x000000ff9300720c */ /* 0x010fc60003f66270 */
[----:B------:R-:W4:Y:S01]  /*11780*/  LDL R147, [R1+0x75c8] ;  /* 0x0075c80001937983 */ /* 0x000f220000100800 */
[----:B------:R-:W-:-:S03]  /*11790*/  ISETP.GE.AND P2, PT, R146, RZ, PT ;  /* 0x000000ff9200720c */ /* 0x000fc60003f46270 */
[----:B------:R-:W4:Y:S02]  /*117a0*/  LDL R146, [R1+0x75c4] ;  /* 0x0075c40001927983 */ /* 0x000f240000100800 */
[----:B------:R-:W-:Y:S01]  /*117b0*/  @!P4 IMAD.MOV R31, RZ, RZ, -R31 ;  /* 0x000000ffff1fc224 */ /* 0x000fe200078e0a1f */
[----:B------:R-:W-:Y:S02]  /*117c0*/  ISETP.GE.AND P4, PT, R244, RZ, PT ;  /* 0x000000fff400720c */ /* 0x000fe40003f86270 */
[----:B------:R-:W4:Y:S01]  /*117d0*/  LDL R244, [R1+0x75cc] ;  /* 0x0075cc0001f47983 */ /* 0x000f220000100800 */
[----:B------:R-:W-:Y:S01]  /*117e0*/  @!P3 IMAD.MOV R27, RZ, RZ, -R27 ;  /* 0x000000ffff1bb224 */ /* 0x000fe200078e0a1b */
[----:B------:R-:W-:Y:S02]  /*117f0*/  ISETP.GE.AND P3, PT, R144, RZ, PT ;  /* 0x000000ff9000720c */ /* 0x000fe40003f66270 */
[----:B------:R-:W4:Y:S01]  /*11800*/  LDL R144, [R1+0x75dc] ;  /* 0x0075dc0001907983 */ /* 0x000f220000100800 */
[----:B------:R-:W-:-:S02]  /*11810*/  @!P0 IMAD.MOV R30, RZ, RZ, -R30 ;  /* 0x000000ffff1e8224 */ /* 0x000fc400078e0a1e */
[----:B------:R-:W-:Y:S01]  /*11820*/  @!P5 IMAD.MOV R29, RZ, RZ, -R29 ;  /* 0x000000ffff1dd224 */ /* 0x000fe200078e0a1d */
[----:B------:R-:W-:-:S03]  /*11830*/  ISETP.GE.AND P0, PT, R106, RZ, PT ;  /* 0x000000ff6a00720c */ /* 0x000fc60003f06270 */
[----:B------:R-:W-:Y:S01]  /*11840*/  @!P4 IMAD.MOV R26, RZ, RZ, -R26 ;  /* 0x000000ffff1ac224 */ /* 0x000fe200078e0a1a */
[----:B------:R-:W-:Y:S01]  /*11850*/  ISETP.GE.AND P5, PT, R104, RZ, PT ;  /* 0x000000ff6800720c */ /* 0x000fe20003fa6270 */
[----:B------:R-:W4:Y:S01]  /*11860*/  LDL R106, [R1+0x75d4] ;  /* 0x0075d400016a7983 */ /* 0x000f220000100800 */
[----:B------:R-:W-:Y:S02]  /*11870*/  @!P2 IMAD.MOV R28, RZ, RZ, -R28 ;  /* 0x000000ffff1ca224 */ /* 0x000fe400078e0a1c */
[----:B------:R-:W-:Y:S01]  /*11880*/  @!P3 IMAD.MOV R22, RZ, RZ, -R22 ;  /* 0x000000ffff16b224 */ /* 0x000fe200078e0a16 */
[----:B------:R-:W4:Y:S04]  /*11890*/  LDL R104, [R1+0x7618] ;  /* 0x0076180001687983 */ /* 0x000f280000100800 */
[----:B------:R-:W-:-:S04]  /*118a0*/  @!P0 IMAD.MOV R25, RZ, RZ, -R25 ;  /* 0x000000ffff198224 */ /* 0x000fc800078e0a19 */
        /* <DEDUP_REMOVED lines=15> */
[----:B------:R-:W-:Y:S01]  /*119a0*/  @!P4 IMAD.MOV R21, RZ, RZ, -R21 ;  /* 0x000000ffff15c224 */ /* 0x000fe200078e0a15 */
[----:B------:R-:W-:-:S05]  /*119b0*/  ISETP.GE.AND P3, PT, R105, RZ, PT ;  /* 0x000000ff6900720c */ /* 0x000fca0003f66270 */
[----:B------:R-:W-:Y:S01]  /*119c0*/  @!P2 IMAD.MOV R18, RZ, RZ, -R18 ;  /* 0x000000ffff12a224 */ /* 0x000fe200078e0a12 */
[----:B------:R-:W4:Y:S01]  /*119d0*/  LDL R105, [R1+0x7620] ;  /* 0x0076200001697983 */ /* 0x000f220000100800 */
[----:B------:R-:W-:-:S03]  /*119e0*/  ISETP.GE.AND P4, PT, R106, RZ, PT ;  /* 0x000000ff6a00720c */ /* 0x000fc60003f86270 */
[----:B------:R-:W4:Y:S01]  /*119f0*/  LDL R106, [R1+0x7610] ;  /* 0x00761000016a7983 */ /* 0x000f220000100800 */
[----:B------:R-:W-:Y:S02]  /*11a00*/  @!P0 IMAD.MOV R20, RZ, RZ, -R20 ;  /* 0x000000ffff148224 */ /* 0x000fe400078e0a14 */
[----:B------:R-:W-:-:S07]  /*11a10*/  @!P3 IMAD.MOV R17, RZ, RZ, -R17 ;  /* 0x000000ffff11b224 */ /* 0x000fce00078e0a11 */
[----:B------:R-:W-:Y:S01]  /*11a20*/  @!P4 IMAD.MOV R16, RZ, RZ, -R16 ;  /* 0x000000ffff10c224 */ /* 0x000fe200078e0a10 */
[----:B---3--:R-:W-:Y:S02]  /*11a30*/  ISETP.GE.AND P2, PT, R145, RZ, PT ;  /* 0x000000ff9100720c */ /* 0x008fe40003f46270 */
[----:B------:R-:W3:Y:S01]  /*11a40*/  LDL R145, [R1+0x7614] ;  /* 0x0076140001917983 */ /* 0x000ee20000100800 */
[----:B--2---:R-:W-:-:S03]  /*11a50*/  ISETP.GE.AND P0, PT, R107, RZ, PT ;  /* 0x000000ff6b00720c */ /* 0x004fc60003f06270 */
[----:B------:R-:W2:Y:S01]  /*11a60*/  LDL R107, [R1+0x761c] ;  /* 0x00761c00016b7983 */ /* 0x000ea20000100800 */
[----:B----4-:R-:W-:-:S03]  /*11a70*/  ISETP.GE.AND P4, PT, R147, RZ, PT ;  /* 0x000000ff9300720c */ /* 0x010fc60003f86270 */
[----:B------:R-:W4:Y:S01]  /*11a80*/  LDL R147, [R1+0x7600] ;  /* 0x0076000001937983 */ /* 0x000f220000100800 */
[----:B------:R-:W-:Y:S02]  /*11a90*/  ISETP.GE.AND P3, PT, R146, RZ, PT ;  /* 0x000000ff9200720c */ /* 0x000fe40003f66270 */
[----:B------:R-:W-:Y:S01]  /*11aa0*/  @!P2 IMAD.MOV R13, RZ, RZ, -R13 ;  /* 0x000000ffff0da224 */ /* 0x000fe200078e0a0d */
[----:B------:R-:W-:Y:S01]  /*11ab0*/  ISETP.GE.AND P2, PT, R103, RZ, PT ;  /* 0x000000ff6700720c */ /* 0x000fe20003f46270 */
[----:B------:R-:W4:Y:S01]  /*11ac0*/  LDL R146, [R1+0x7608] ;  /* 0x0076080001927983 */ /* 0x000f220000100800 */
[----:B------:R-:W-:Y:S01]  /*11ad0*/  @!P0 IMAD.MOV R15, RZ, RZ, -R15 ;  /* 0x000000ffff0f8224 */ /* 0x000fe200078e0a0f */
[----:B------:R-:W-:Y:S02]  /*11ae0*/  ISETP.GE.AND P0, PT, R244, RZ, PT ;  /* 0x000000fff400720c */ /* 0x000fe40003f06270 */
[----:B------:R-:W4:Y:S08]  /*11af0*/  LDL R244, [R1+0x75fc] ;  /* 0x0075fc0001f47983 */ /* 0x000f300000100800 */
[----:B------:R-:W-:Y:S01]  /*11b00*/  @!P2 IMAD.MOV R8, RZ, RZ, -R8 ;  /* 0x000000ffff08a224 */ /* 0x000fe200078e0a08 */
[----:B------:R-:W-:-:S13]  /*11b10*/  ISETP.GE.AND P2, PT, R144, RZ, PT ;  /* 0x000000ff9000720c */ /* 0x000fda0003f46270 */
[----:B------:R-:W-:Y:S01]  /*11b20*/  @!P2 IMAD.MOV R3, RZ, RZ, -R3 ;  /* 0x000000ffff03a224 */ /* 0x000fe200078e0a03 */
[----:B------:R-:W-:Y:S02]  /*11b30*/  ISETP.GE.AND P2, PT, R140, RZ, PT ;  /* 0x000000ff8c00720c */ /* 0x000fe40003f46270 */
[----:B------:R-:W4:Y:S01]  /*11b40*/  LDL.LU R140, [R1+0x775c] ;  /* 0x00775c00018c7983 */ /* 0x000f220000300800 */
[----:B------:R-:W-:Y:S01]  /*11b50*/  @!P0 IMAD.MOV R10, RZ, RZ, -R10 ;  /* 0x000000ffff0a8224 */ /* 0x000fe200078e0a0a */
[----:B------:R-:W-:Y:S01]  /*11b60*/  ISETP.GE.AND P0, PT, R106, RZ, PT ;  /* 0x000000ff6a00720c */ /* 0x000fe20003f06270 */
[----:B------:R-:W-:Y:S01]  /*11b70*/  @!P5 IMAD.MOV R14, RZ, RZ, -R14 ;  /* 0x000000ffff0ed224 */ /* 0x000fe200078e0a0e */
[----:B------:R-:W-:Y:S01]  /*11b80*/  ISETP.GE.AND P5, PT, R102, RZ, PT ;  /* 0x000000ff6600720c */ /* 0x000fe20003fa6270 */
[----:B------:R-:W-:Y:S01]  /*11b90*/  @!P3 IMAD.MOV R12, RZ, RZ, -R12 ;  /* 0x000000ffff0cb224 */ /* 0x000fe200078e0a0c */
[----:B------:R-:W-:Y:S01]  /*11ba0*/  ISETP.GE.AND P3, PT, R104, RZ, PT ;  /* 0x000000ff6800720c */ /* 0x000fe20003f66270 */
[----:B------:R-:W-:Y:S01]  /*11bb0*/  @!P4 IMAD.MOV R11, RZ, RZ, -R11 ;  /* 0x000000ffff0bc224 */ /* 0x000fe200078e0a0b */
[----:B------:R-:W-:-:S07]  /*11bc0*/  ISETP.GE.AND P4, PT, R105, RZ, PT ;  /* 0x000000ff6900720c */ /* 0x000fce0003f86270 */
[----:B------:R-:W-:Y:S02]  /*11bd0*/  @!P0 IMAD.MOV R5, RZ, RZ, -R5 ;  /* 0x000000ffff058224 */ /* 0x000fe400078e0a05 */
[----:B------:R-:W-:Y:S02]  /*11be0*/  @!P5 IMAD.MOV R9, RZ, RZ, -R9 ;  /* 0x000000ffff09d224 */ /* 0x000fe400078e0a09 */
[----:B------:R-:W-:Y:S02]  /*11bf0*/  @!P3 IMAD.MOV R7, RZ, RZ, -R7 ;  /* 0x000000ffff07b224 */ /* 0x000fe400078e0a07 */
[----:B------:R-:W-:Y:S01]  /*11c00*/  @!P4 IMAD.MOV R6, RZ, RZ, -R6 ;  /* 0x000000ffff06c224 */ /* 0x000fe200078e0a06 */
[C---:B------:R-:W-:Y:S01]  /*11c10*/  SEL R74, R252.reuse, R35, !P1 ;  /* 0x00000023fc4a7207 */ /* 0x040fe20004800000 */
[----:B------:R-:W-:Y:S01]  /*11c20*/  IMAD.MOV.U32 R35, RZ, RZ, R99 ;  /* 0x000000ffff237224 */ /* 0x000fe200078e0063 */
[C---:B------:R-:W-:Y:S02]  /*11c30*/  SEL R36, R252.reuse, R36, !P1 ;  /* 0x00000024fc247207 */ /* 0x040fe40004800000 */
[C---:B------:R-:W-:Y:S01]  /*11c40*/  SEL R75, R252.reuse, R34, !P1 ;  /* 0x00000022fc4b7207 */ /* 0x040fe20004800000 */
[----:B------:R-:W-:Y:S01]  /*11c50*/  IMAD.MOV.U32 R34, RZ, RZ, R89 ;  /* 0x000000ffff227224 */ /* 0x000fe200078e0059 */
[----:B------:R-:W-:-:S02]  /*11c60*/  SEL R37, R252, R37, !P1 ;  /* 0x00000025fc257207 */ /* 0x000fc40004800000 */
[C---:B------:R-:W-:Y:S02]  /*11c70*/  SEL R90, R252.reuse, R19, !P1 ;  /* 0x00000013fc5a7207 */ /* 0x040fe40004800000 */
[C---:B------:R-:W-:Y:S02]  /*11c80*/  SEL R88, R252.reuse, R21, !P1 ;  /* 0x00000015fc587207 */ /* 0x040fe40004800000 */
[C---:B------:R-:W-:Y:S01]  /*11c90*/  SEL R99, R252.reuse, R10, !P1 ;  /* 0x0000000afc637207 */ /* 0x040fe20004800000 */
[----:B------:R-:W-:Y:S01]  /*11ca0*/  IMAD R10, R61, UR76, RZ ;  /* 0x0000004c3d0a7c24 */ /* 0x000fe2000f8e02ff */
[C---:B------:R-:W-:Y:S01]  /*11cb0*/  SEL R86, R252.reuse, R23, !P1 ;  /* 0x00000017fc567207 */ /* 0x040fe20004800000 */
[----:B------:R-:W-:Y:S02]  /*11cc0*/  IMAD.MOV.U32 R61, RZ, RZ, R34 ;  /* 0x000000ffff3d7224 */ /* 0x000fe400078e0022 */
[----:B------:R-:W-:Y:S02]  /*11cd0*/  IMAD R23, R73, UR63, RZ ;  /* 0x0000003f49177c24 */ /* 0x000fe4000f8e02ff */
[----:B------:R-:W-:Y:S01]  /*11ce0*/  IMAD R34, R37, UR52, RZ ;  /* 0x0000003425227c24 */ /* 0x000fe2000f8e02ff */
[C---:B------:R-:W-:Y:S01]  /*11cf0*/  SEL R47, R252.reuse, R47, !P1 ;  /* 0x0000002ffc2f7207 */ /* 0x040fe20004800000 */
[----:B------:R-:W-:Y:S01]  /*11d00*/  IMAD R37, R75, UR49, RZ ;  /* 0x000000314b257c24 */ /* 0x000fe2000f8e02ff */
[C---:B------:R-:W-:Y:S01]  /*11d10*/  SEL R84, R252.reuse, R25, !P1 ;  /* 0x00000019fc547207 */ /* 0x040fe20004800000 */
[----:B------:R-:W-:Y:S01]  /*11d20*/  @!P2 IMAD.MOV R247, RZ, RZ, -R247 ;  /* 0x000000fffff7a224 */ /* 0x000fe200078e0af7 */
[----:B------:R-:W-:Y:S01]  /*11d30*/  SEL R85, R252, R24, !P1 ;  /* 0x00000018fc557207 */ /* 0x000fe20004800000 */
[----:B------:R-:W-:Y:S01]  /*11d40*/  IMAD R25, R46, UR61, RZ ;  /* 0x0000003d2e197c24 */ /* 0x000fe2000f8e02ff */
[C---:B------:R-:W-:Y:S01]  /*11d50*/  SEL R87, R252.reuse, R22, !P1 ;  /* 0x00000016fc577207 */ /* 0x040fe20004800000 */
[----:B------:R-:W-:Y:S01]  /*11d60*/  IMAD R24, R47, UR62, RZ ;  /* 0x0000003e2f187c24 */ /* 0x000fe2000f8e02ff */
[----:B------:R-:W-:Y:S01]  /*11d70*/  SEL R76, R252, R33, !P1 ;  /* 0x00000021fc4c7207 */ /* 0x000fe20004800000 */
[----:B------:R-:W-:Y:S01]  /*11d80*/  IMAD R46, R84, UR42, RZ ;  /* 0x0000002a542e7c24 */ /* 0x000fe2000f8e02ff */
[C---:B------:R-:W-:Y:S01]  /*11d90*/  SEL R77, R252.reuse, R32, !P1 ;  /* 0x00000020fc4d7207 */ /* 0x040fe20004800000 */
[----:B------:R-:W-:Y:S01]  /*11da0*/  IMAD.MOV.U32 R33, RZ, RZ, R92 ;  /* 0x000000ffff217224 */ /* 0x000fe200078e005c */
[C---:B------:R-:W-:Y:S01]  /*11db0*/  SEL R78, R252.reuse, R31, !P1 ;  /* 0x0000001ffc4e7207 */ /* 0x040fe20004800000 */
[----:B------:R-:W-:Y:S01]  /*11dc0*/  IMAD.MOV.U32 R32, RZ, RZ, R97 ;  /* 0x000000ffff207224 */ /* 0x000fe200078e0061 */
[C---:B------:R-:W-:Y:S01]  /*11dd0*/  SEL R89, R252.reuse, R20, !P1 ;  /* 0x00000014fc597207 */ /* 0x040fe20004800000 */
[----:B------:R-:W-:Y:S01]  /*11de0*/  IMAD.MOV.U32 R31, RZ, RZ, R91 ;  /* 0x000000ffff1f7224 */ /* 0x000fe200078e005b */
[C---:B------:R-:W-:Y:S01]  /*11df0*/  SEL R45, R252.reuse, R45, !P1 ;  /* 0x0000002dfc2d7207 */ /* 0x040fe20004800000 */
[----:B------:R-:W-:Y:S01]  /*11e00*/  IMAD R22, R49, UR64, RZ ;  /* 0x0000004031167c24 */ /* 0x000fe2000f8e02ff */
[C---:B------:R-:W-:Y:S01]  /*11e10*/  SEL R44, R252.reuse, R44, !P1 ;  /* 0x0000002cfc2c7207 */ /* 0x040fe20004800000 */
[----:B------:R-:W-:Y:S01]  /*11e20*/  IMAD R47, R85, UR41, RZ ;  /* 0x00000029552f7c24 */ /* 0x000fe2000f8e02ff */
[C---:B------:R-:W-:Y:S01]  /*11e30*/  SEL R43, R252.reuse, R43, !P1 ;  /* 0x0000002bfc2b7207 */ /* 0x040fe20004800000 */
[----:B------:R-:W-:Y:S01]  /*11e40*/  IMAD R20, R51, UR66, RZ ;  /* 0x0000004233147c24 */ /* 0x000fe2000f8e02ff */
[----:B------:R-:W-:Y:S01]  /*11e50*/  SEL R42, R252, R42, !P1 ;  /* 0x0000002afc2a7207 */ /* 0x000fe20004800000 */
[----:B------:R-:W-:Y:S01]  /*11e60*/  IMAD R49, R86, UR40, RZ ;  /* 0x0000002856317c24 */ /* 0x000fe2000f8e02ff */
        /* <DEDUP_REMOVED lines=23> */
[----:B------:R-:W-:Y:S02]  /*11fe0*/  SEL R106, R252, R3, !P1 ;  /* 0x00000003fc6a7207 */ /* 0x000fe40004800000 */
[----:B---3--:R-:W-:Y:S02]  /*11ff0*/  ISETP.GE.AND P3, PT, R145, RZ, PT ;  /* 0x000000ff9100720c */ /* 0x008fe40003f66270 */
[----:B--2---:R-:W-:Y:S02]  /*12000*/  ISETP.GE.AND P5, PT, R107, RZ, PT ;  /* 0x000000ff6b00720c */ /* 0x004fe40003fa6270 */
[----:B----4-:R-:W-:-:S02]  /*12010*/  ISETP.GE.AND P0, PT, R147, RZ, PT ;  /* 0x000000ff9300720c */ /* 0x010fc40003f06270 */
[----:B------:R-:W-:-:S07]  /*12020*/  ISETP.GE.AND P4, PT, R146, RZ, PT ;  /* 0x000000ff9200720c */ /* 0x000fce0003f86270 */
[----:B------:R-:W-:Y:S01]  /*12030*/  @!P3 IMAD.MOV R251, RZ, RZ, -R251 ;  /* 0x000000fffffbb224 */ /* 0x000fe200078e0afb */
[----:B------:R-:W-:Y:S01]  /*12040*/  ISETP.GE.AND P3, PT, R143, RZ, PT ;  /* 0x000000ff8f00720c */ /* 0x000fe20003f66270 */
[----:B------:R-:W-:Y:S01]  /*12050*/  @!P5 IMAD.MOV R4, RZ, RZ, -R4 ;  /* 0x000000ffff04d224 */ /* 0x000fe200078e0a04 */
[----:B------:R-:W-:Y:S01]  /*12060*/  ISETP.GE.AND P5, PT, R244, RZ, PT ;  /* 0x000000fff400720c */ /* 0x000fe20003fa6270 */
[----:B------:R-:W2:Y:S01]  /*12070*/  LDL.LU R143, [R1+0x7758] ;  /* 0x00775800018f7983 */ /* 0x000ea20000300800 */
[----:B------:R-:W-:Y:S01]  /*12080*/  @!P0 IMAD.MOV R249, RZ, RZ, -R249 ;  /* 0x000000fffff98224 */ /* 0x000fe200078e0af9 */
[----:B------:R-:W-:Y:S02]  /*12090*/  ISETP.NE.U32.AND P0, PT, R2, RZ, PT ;  /* 0x000000ff0200720c */ /* 0x000fe40003f05070 */
[----:B------:R-:W-:Y:S01]  /*120a0*/  SEL R2, R252, R69, !P1 ;  /* 0x00000045fc027207 */ /* 0x000fe20004800000 */
[----:B------:R-:W-:Y:S01]  /*120b0*/  @!P4 IMAD.MOV R250, RZ, RZ, -R250 ;  /* 0x000000fffffac224 */ /* 0x000fe200078e0afa */
[----:B------:R-:W-:-:S02]  /*120c0*/  ISETP.GE.AND P4, PT, R141, RZ, PT ;  /* 0x000000ff8d00720c */ /* 0x000fc40003f86270 */
[C---:B------:R-:W-:Y:S01]  /*120d0*/  SEL R147, R252.reuse, R71, !P1 ;  /* 0x00000047fc937207 */ /* 0x040fe20004800000 */
[----:B------:R-:W3:Y:S01]  /*120e0*/  LDL.LU R141, [R1+0x7754] ;  /* 0x00775400018d7983 */ /* 0x000ee20000300800 */
[C---:B------:R-:W-:Y:S02]  /*120f0*/  SEL R69, R252.reuse, R52, !P1 ;  /* 0x00000034fc457207 */ /* 0x040fe40004800000 */
[----:B------:R-:W-:-:S03]  /*12100*/  SEL R71, R252, R50, !P1 ;  /* 0x00000032fc477207 */ /* 0x000fc60004800000 */
[----:B------:R-:W-:Y:S02]  /*12110*/  IMAD R19, R69, UR67, RZ ;  /* 0x0000004345137c24 */ /* 0x000fe4000f8e02ff */
[----:B------:R-:W-:Y:S02]  /*12120*/  IMAD.MOV.U32 R69, RZ, RZ, R35 ;  /* 0x000000ffff457224 */ /* 0x000fe400078e0023 */
[----:B------:R-:W-:Y:S02]  /*12130*/  IMAD R21, R71, UR65, RZ ;  /* 0x0000004147157c24 */ /* 0x000fe4000f8e02ff */
[----:B------:R-:W4:Y:S01]  /*12140*/  LDL.LU R71, [R1+0xfc] ;  /* 0x0000fc0001477983 */ /* 0x000f220000300800 */
[----:B------:R-:W-:Y:S02]  /*12150*/  IMAD R35, R36, UR51, RZ ;  /* 0x0000003324237c24 */ /* 0x000fe4000f8e02ff */
[----:B------:R-:W-:Y:S01]  /*12160*/  IMAD R36, R74, UR50, RZ ;  /* 0x000000324a247c24 */ /* 0x000fe2000f8e02ff */
[----:B------:R-:W2:Y:S01]  /*12170*/  LDL.LU R73, [R1+0xe0] ;  /* 0x0000e00001497983 */ /* 0x000ea20000300800 */
[----:B------:R-:W-:-:S03]  /*12180*/  @!P5 IMAD.MOV R248, RZ, RZ, -R248 ;  /* 0x000000fffff8d224 */ /* 0x000fc600078e0af8 */
[----:B------:R-:W2:Y:S01]  /*12190*/  LDL.LU R74, [R1+0x104] ;  /* 0x00010400014a7983 */ /* 0x000ea20000300800 */
[----:B------:R-:W-:-:S03]  /*121a0*/  @!P3 IMAD.MOV R246, RZ, RZ, -R246 ;  /* 0x000000fffff6b224 */ /* 0x000fc600078e0af6 */
[----:B------:R-:W3:Y:S01]  /*121b0*/  LDL.LU R75, [R1+0xec] ;  /* 0x0000ec00014b7983 */ /* 0x000ee20000300800 */
[----:B------:R-:W-:Y:S01]  /*121c0*/  @!P4 IMAD.MOV R0, RZ, RZ, -R0 ;  /* 0x000000ffff00c224 */ /* 0x000fe200078e0a00 */
[C---:B------:R-:W-:Y:S02]  /*121d0*/  SEL R105, R252.reuse, R4, !P1 ;  /* 0x00000004fc697207 */ /* 0x040fe40004800000 */
[----:B------:R-:W2:Y:S01]  /*121e0*/  LDL.LU R84, [R1+0xe4] ;  /* 0x0000e40001547983 */ /* 0x000ea20000300800 */
[C---:B------:R-:W-:Y:S02]  /*121f0*/  SEL R107, R252.reuse, R251, !P1 ;  /* 0x000000fbfc6b7207 */ /* 0x040fe40004800000 */
[C---:B------:R-:W-:Y:S01]  /*12200*/  SEL R144, R252.reuse, R250, !P1 ;  /* 0x000000fafc907207 */ /* 0x040fe20004800000 */
[----:B------:R-:W4:Y:S01]  /*12210*/  LDL.LU R85, [R1+0xdc] ;  /* 0x0000dc0001557983 */ /* 0x000f220000300800 */
[C---:B------:R-:W-:Y:S02]  /*12220*/  SEL R145, R252.reuse, R249, !P1 ;  /* 0x000000f9fc917207 */ /* 0x040fe40004800000 */
[C---:B------:R-:W-:Y:S01]  /*12230*/  SEL R146, R252.reuse, R248, !P1 ;  /* 0x000000f8fc927207 */ /* 0x040fe20004800000 */
[----:B------:R-:W4:Y:S01]  /*12240*/  LDL.LU R86, [R1+0xe8] ;  /* 0x0000e80001567983 */ /* 0x000f220000300800 */
[----:B------:R-:W-:-:S02]  /*12250*/  SEL R52, R252, R247, !P1 ;  /* 0x000000f7fc347207 */ /* 0x000fc40004800000 */
[C---:B------:R-:W-:Y:S01]  /*12260*/  SEL R48, R252.reuse, R246, !P1 ;  /* 0x000000f6fc307207 */ /* 0x040fe20004800000 */
[----:B------:R-:W4:Y:S01]  /*12270*/  LDL.LU R87, [R1+0xf0] ;  /* 0x0000f00001577983 */ /* 0x000f220000300800 */
[----:B------:R-:W-:Y:S01]  /*12280*/  SEL R50, R252, R0, !P1 ;  /* 0x00000000fc327207 */ /* 0x000fe20004800000 */
[----:B------:R-:W-:Y:S02]  /*12290*/  IMAD R246, R89, UR37, RZ ;  /* 0x0000002559f67c24 */ /* 0x000fe4000f8e02ff */
[----:B------:R-:W-:Y:S02]  /*122a0*/  IMAD R247, R90, UR36, RZ ;  /* 0x000000245af77c24 */ /* 0x000fe4000f8e02ff */
[----:B------:R-:W-:-:S05]  /*122b0*/  VIADD R140, R140, 0xfffffff3 ;  /* 0xfffffff38c8c7836 */ /* 0x000fca0000000000 */
[----:B------:R-:W-:Y:S01]  /*122c0*/  ISETP.GE.U32.AND P1, PT, R140, 0x7fffffd4, PT ;  /* 0x7fffffd48c00780c */ /* 0x000fe20003f26070 */
[----:B------:R-:W-:Y:S02]  /*122d0*/  IMAD R140, R88, UR38, RZ ;  /* 0x00000026588c7c24 */ /* 0x000fe4000f8e02ff */
[----:B------:R-:W4:Y:S04]  /*122e0*/  LDL.LU R88, [R1+0xf4] ;  /* 0x0000f40001587983 */ /* 0x000f280000300800 */
[----:B------:R-:W4:Y:S04]  /*122f0*/  LDL.LU R89, [R1+0xf8] ;  /* 0x0000f80001597983 */ /* 0x000f280000300800 */
[----:B------:R-:W4:Y:S01]  /*12300*/  LDL.LU R90, [R1+0x100] ;  /* 0x00010000015a7983 */ /* 0x000f220000300800 */
[----:B------:R-:W-:-:S02]  /*12310*/  IMAD R17, R54, UR69, RZ ;  /* 0x0000004536117c24 */ /* 0x000fc4000f8e02ff */
[----:B------:R-:W-:Y:S02]  /*12320*/  IMAD R16, R55, UR70, RZ ;  /* 0x0000004637107c24 */ /* 0x000fe4000f8e02ff */
[----:B------:R-:W-:Y:S01]  /*12330*/  IMAD R3, R68, UR8, RZ ;  /* 0x0000000844037c24 */ /* 0x000fe2000f8e02ff */
[----:B------:R-:W1:Y:S01]  /*12340*/  LDCU UR8, c[0x0][0x3b0] ;  /* 0x00007600ff0877ac */ /* 0x000e620008000800 */
[----:B------:R-:W-:Y:S02]  /*12350*/  IMAD R14, R57, UR72, RZ ;  /* 0x00000048390e7c24 */ /* 0x000fe4000f8e02ff */
[----:B------:R-:W-:Y:S02]  /*12360*/  IMAD.MOV.U32 R57, RZ, RZ, R117 ;  /* 0x000000ffff397224 */ /* 0x000fe400078e0075 */
[----:B------:R-:W-:Y:S02]  /*12370*/  IMAD.MOV.U32 R244, RZ, RZ, R113 ;  /* 0x000000fffff47224 */ /* 0x000fe400078e0071 */
[----:B------:R-:W-:-:S02]  /*12380*/  IMAD R68, R96, UR30, RZ ;  /* 0x0000001e60447c24 */ /* 0x000fc4000f8e02ff */
[----:B------:R-:W-:Y:S01]  /*12390*/  IMAD R9, R62, UR48, RZ ;  /* 0x000000303e097c24 */ /* 0x000fe2000f8e02ff */
[----:B------:R-:W4:Y:S01]  /*123a0*/  LDL.LU R96, [R1+0xd4] ;  /* 0x0000d40001607983 */ /* 0x000f220000300800 */
[----:B------:R-:W-:Y:S02]  /*123b0*/  IMAD R117, R104, UR18, RZ ;  /* 0x0000001268757c24 */ /* 0x000fe4000f8e02ff */
[----:B------:R-:W-:Y:S01]  /*123c0*/  IMAD R7, R64, UR11, RZ ;  /* 0x0000000b40077c24 */ /* 0x000fe2000f8e02ff */
[----:B------:R-:W4:Y:S01]  /*123d0*/  LDL.LU R104, [R1+0xd8] ;  /* 0x0000d80001687983 */ /* 0x000f220000300800 */
[----:B------:R-:W-:Y:S02]  /*123e0*/  IMAD.MOV.U32 R62, RZ, RZ, R108 ;  /* 0x000000ffff3e7224 */ /* 0x000fe400078e006c */
[----:B------:R-:W-:Y:S02]  /*123f0*/  IMAD.MOV.U32 R64, RZ, RZ, R112 ;  /* 0x000000ffff407224 */ /* 0x000fe400078e0070 */
[----:B------:R-:W-:-:S02]  /*12400*/  IMAD R27, R44, UR59, RZ ;  /* 0x0000003b2c1b7c24 */ /* 0x000fc4000f8e02ff */
[----:B-1----:R-:W-:Y:S02]  /*12410*/  IMAD R44, R82, UR44, RZ ;  /* 0x0000002c522c7c24 */ /* 0x002fe4000f8e02ff */
[----:B------:R-:W-:Y:S02]  /*12420*/  IMAD R26, R45, UR60, RZ ;  /* 0x0000003c2d1a7c24 */ /* 0x000fe4000f8e02ff */
[----:B------:R-:W-:Y:S02]  /*12430*/  IMAD R29, R42, UR57, RZ ;  /* 0x000000392a1d7c24 */ /* 0x000fe4000f8e02ff */
[----:B------:R-:W-:Y:S02]  /*12440*/  IMAD R45, R83, UR43, RZ ;  /* 0x0000002b532d7c24 */ /* 0x000fe4000f8e02ff */
[----:B------:R-:W-:Y:S02]  /*12450*/  IMAD R252, R95, UR31, RZ ;  /* 0x0000001f5ffc7c24 */ /* 0x000fe4000f8e02ff */
[----:B------:R-:W-:-:S02]  /*12460*/  IMAD R42, R80, UR46, RZ ;  /* 0x0000002e502a7c24 */ /* 0x000fc4000f8e02ff */
[----:B------:R-:W-:Y:S02]  /*12470*/  IMAD R251, R94, UR32, RZ ;  /* 0x000000205efb7c24 */ /* 0x000fe4000f8e02ff */
[----:B------:R-:W-:Y:S02]  /*12480*/  IMAD R28, R43, UR58, RZ ;  /* 0x0000003a2b1c7c24 */ /* 0x000fe4000f8e02ff */
[----:B------:R-:W-:Y:S01]  /*12490*/  IMAD R43, R81, UR45, RZ ;  /* 0x0000002d512b7c24 */ /* 0x000fe2000f8e02ff */
[----:B---3--:R-:W-:-:S04]  /*124a0*/  LEA R54, P2, R75, R141, 0x2 ;  /* 0x0000008d4b367211 */ /* 0x008fc800078410ff */
[----:B--2---:R-:W-:-:S05]  /*124b0*/  LEA.HI.X.SX32 R55, R75, R143, 0x2, P2 ;  /* 0x0000008f4b377211 */ /* 0x004fca00010f16ff */
[----:B------:R1:W-:Y:S01]  /*124c0*/  STL.64 [R1+0x4b0], R54 ;  /* 0x0004b03601007387 */ /* 0x0003e20000100a00 */
[----:B----4-:R-:W-:-:S03]  /*124d0*/  LEA R80, P4, R71, R141, 0x2 ;  /* 0x0000008d47507211 */ /* 0x010fc600078810ff */
[----:B------:R-:W2:Y:S04]  /*124e0*/  LDL.LU R95, [R1+0xd0] ;  /* 0x0000d000015f7983 */ /* 0x000ea80000300800 */
[----:B------:R-:W3:Y:S01]  /*124f0*/  LDL.LU R94, [R1+0xcc] ;  /* 0x0000cc00015e7983 */ /* 0x000ee20000300800 */
[----:B-1----:R-:W-:Y:S01]  /*12500*/  IMAD.MOV.U32 R54, RZ, RZ, R244 ;  /* 0x000000ffff367224 */ /* 0x002fe200078e00f4 */
[C---:B------:R-:W-:Y:S01]  /*12510*/  LEA R244, P2, R74.reuse, R141, 0x2 ;  /* 0x0000008d4af47211 */ /* 0x040fe200078410ff */
[----:B------:R-:W-:Y:S02]  /*12520*/  IMAD.MOV.U32 R55, RZ, RZ, R62 ;  /* 0x000000ffff377224 */ /* 0x000fe400078e003e */
[----:B------:R-:W-:Y:S02]  /*12530*/  IMAD.MOV.U32 R62, RZ, RZ, R64 ;  /* 0x000000ffff3e7224 */ /* 0x000fe400078e0040 */
[----:B------:R-:W-:Y:S01]  /*12540*/  IMAD.MOV.U32 R64, RZ, RZ, R245 ;  /* 0x000000ffff407224 */ /* 0x000fe200078e00f5 */
[----:B------:R-:W-:-:S02]  /*12550*/  LEA.HI.X.SX32 R245, R74, R143, 0x2, P2 ;  /* 0x0000008f4af57211 */ /* 0x000fc400010f16ff */
[----:B------:R-:W-:-:S03]  /*12560*/  LEA.HI.X.SX32 R81, R71, R143, 0x2, P4 ;  /* 0x0000008f47517211 */ /* 0x000fc600020f16ff */
[----:B------:R-:W-:Y:S01]  /*12570*/  STL.64 [R1+0x7640], R244 ;  /* 0x007640f401007387 */ /* 0x000fe20000100a00 */
[----:B------:R-:W-:-:S04]  /*12580*/  LEA R82, P5, R90, R141, 0x2 ;  /* 0x0000008d5a527211 */ /* 0x000fc800078a10ff */
[----:B------:R-:W-:-:S05]  /*12590*/  LEA.HI.X.SX32 R83, R90, R143, 0x2, P5 ;  /* 0x0000008f5a537211 */ /* 0x000fca00028f16ff */
[----:B------:R1:W-:Y:S04]  /*125a0*/  STL.64 [R1+0x4a8], R82 ;  /* 0x0004a85201007387 */ /* 0x0003e80000100a00 */
[----:B------:R-:W4:Y:S01]  /*125b0*/  LDL.LU R71, [R1+0xc8] ;  /* 0x0000c80001477983 */ /* 0x000f220000300800 */
[----:B------:R-:W-:Y:S01]  /*125c0*/  IMAD R233, R233, UR26, RZ ;  /* 0x0000001ae9e97c24 */ /* 0x000fe2000f8e02ff */
[----:B------:R-:W1:Y:S01]  /*125d0*/  LDCU UR26, c[0x0][0x3b0] ;  /* 0x00007600ff1a77ac */ /* 0x000e620008000800 */
[----:B------:R-:W-:Y:S02]  /*125e0*/  IMAD R12, R59, UR74, RZ ;  /* 0x0000004a3b0c7c24 */ /* 0x000fe4000f8e02ff */
[----:B------:R-:W-:Y:S02]  /*125f0*/  IMAD.MOV.U32 R59, RZ, RZ, R31 ;  /* 0x000000ffff3b7224 */ /* 0x000fe400078e001f */
[----:B------:R-:W-:-:S02]  /*12600*/  IMAD R31, R40, UR55, RZ ;  /* 0x00000037281f7c24 */ /* 0x000fc4000f8e02ff */
[----:B------:R-:W-:Y:S02]  /*12610*/  IMAD R13, R58, UR73, RZ ;  /* 0x000000493a0d7c24 */ /* 0x000fe4000f8e02ff */
[----:B------:R-:W-:Y:S02]  /*12620*/  IMAD.MOV.U32 R58, RZ, RZ, R33 ;  /* 0x000000ffff3a7224 */ /* 0x000fe400078e0021 */
[----:B------:R-:W-:Y:S02]  /*12630*/  IMAD R33, R38, UR53, RZ ;  /* 0x0000003526217c24 */ /* 0x000fe4000f8e02ff */
[----:B------:R-:W-:Y:S02]  /*12640*/  IMAD R30, R41, UR56, RZ ;  /* 0x00000038291e7c24 */ /* 0x000fe4000f8e02ff */
[----:B------:R-:W-:Y:S02]  /*12650*/  IMAD R38, R76, UR24, RZ ;  /* 0x000000184c267c24 */ /* 0x000fe4000f8e02ff */
[----:B-1----:R-:W-:Y:S01]  /*12660*/  IMAD R40, R78, UR26, RZ ;  /* 0x0000001a4e287c24 */ /* 0x002fe2000f8e02ff */
[-C--:B------:R-:W-:Y:S01]  /*12670*/  LEA R78, P3, R89, R141.reuse, 0x2 ;  /* 0x0000008d594e7211 */ /* 0x080fe200078610ff */
[----:B------:R-:W-:Y:S01]  /*12680*/  IMAD R18, R53, UR68, RZ ;  /* 0x0000004435127c24 */ /* 0x000fe2000f8e02ff */
[----:B------:R-:W-:Y:S01]  /*12690*/  LEA R76, P2, R88, R141, 0x2 ;  /* 0x0000008d584c7211 */ /* 0x000fe200078410ff */
[----:B------:R-:W-:Y:S01]  /*126a0*/  IMAD R41, R79, UR25, RZ ;  /* 0x000000194f297c24 */ /* 0x000fe2000f8e02ff */
[----:B------:R-:W-:Y:S01]  /*126b0*/  LEA.HI.X.SX32 R79, R89, R143, 0x2, P3 ;  /* 0x0000008f594f7211 */ /* 0x000fe200018f16ff */
[----:B------:R-:W-:-:S02]  /*126c0*/  IMAD.MOV.U32 R53, RZ, RZ, R32 ;  /* 0x000000ffff357224 */ /* 0x000fc400078e0020 */
[----:B------:R-:W-:Y:S01]  /*126d0*/  IMAD R32, R39, UR54, RZ ;  /* 0x0000003627207c24 */ /* 0x000fe2000f8e02ff */
[----:B------:R-:W-:Y:S01]  /*126e0*/  LEA R74, P6, R87, R141, 0x2 ;  /* 0x0000008d574a7211 */ /* 0x000fe200078c10ff */
[----:B------:R-:W-:Y:S01]  /*126f0*/  IMAD R39, R77, UR27, RZ ;  /* 0x0000001b4d277c24 */ /* 0x000fe2000f8e02ff */
[----:B------:R-:W-:Y:S01]  /*12700*/  LEA.HI.X.SX32 R77, R88, R143, 0x2, P2 ;  /* 0x0000008f584d7211 */ /* 0x000fe200010f16ff */
[----:B------:R1:W-:Y:S01]  /*12710*/  STL.64 [R1+0x4a0], R80 ;  /* 0x0004a05001007387 */ /* 0x0003e20000100a00 */
[----:B------:R-:W-:Y:S01]  /*12720*/  LEA R82, P5, R86, R141, 0x2 ;  /* 0x0000008d56527211 */ /* 0x000fe200078a10ff */
[----:B------:R-:W-:Y:S02]  /*12730*/  IMAD R249, R92, UR34, RZ ;  /* 0x000000225cf97c24 */ /* 0x000fe4000f8e02ff */
[----:B------:R1:W-:Y:S01]  /*12740*/  STL.64 [R1+0x498], R78 ;  /* 0x0004984e01007387 */ /* 0x0003e20000100a00 */
[----:B------:R-:W-:Y:S01]  /*12750*/  LEA.HI.X.SX32 R75, R87, R143, 0x2, P6 ;  /* 0x0000008f574b7211 */ /* 0x000fe200030f16ff */
[----:B------:R-:W-:-:S02]  /*12760*/  IMAD R250, R93, UR33, RZ ;  /* 0x000000215dfa7c24 */ /* 0x000fc4000f8e02ff */
[----:B------:R-:W4:Y:S01]  /*12770*/  LDL.LU R92, [R1+0xc0] ;  /* 0x0000c000015c7983 */ /* 0x000f220000300800 */
[----:B------:R-:W-:-:S03]  /*12780*/  LEA.HI.X.SX32 R83, R86, R143, 0x2, P5 ;  /* 0x0000008f56537211 */ /* 0x000fc600028f16ff */
[----:B------:R-:W4:Y:S04]  /*12790*/  LDL.LU R89, [R1+0xb4] ;  /* 0x0000b40001597983 */ /* 0x000f280000300800 */
[----:B------:R1:W-:Y:S04]  /*127a0*/  STL.64 [R1+0x490], R76 ;  /* 0x0004904c01007387 */ /* 0x0003e80000100a00 */
[----:B------:R-:W4:Y:S01]  /*127b0*/  LDL.LU R93, [R1+0xc4] ;  /* 0x0000c400015d7983 */ /* 0x000f220000300800 */
[----:B------:R-:W-:-:S03]  /*127c0*/  IMAD R248, R91, UR35, RZ ;  /* 0x000000235bf87c24 */ /* 0x000fc6000f8e02ff */
[----:B------:R-:W4:Y:S01]  /*127d0*/  LDL.LU R90, [R1+0xb8] ;  /* 0x0000b800015a7983 */ /* 0x000f220000300800 */
[----:B-1----:R-:W-:-:S03]  /*127e0*/  LEA R80, P4, R84, R141, 0x2 ;  /* 0x0000008d54507211 */ /* 0x002fc600078810ff */
[----:B------:R-:W4:Y:S04]  /*127f0*/  LDL.LU R88, [R1+0xb0] ;  /* 0x0000b00001587983 */ /* 0x000f280000300800 */
[----:B------:R1:W-:Y:S04]  /*12800*/  STL.64 [R1+0x488], R74 ;  /* 0x0004884a01007387 */ /* 0x0003e80000100a00 */
[----:B------:R1:W-:Y:S04]  /*12810*/  STL.64 [R1+0x480], R82 ;  /* 0x0004805201007387 */ /* 0x0003e80000100a00 */
[----:B------:R-:W4:Y:S01]  /*12820*/  LDL.LU R91, [R1+0xbc] ;  /* 0x0000bc00015b7983 */ /* 0x000f220000300800 */
[----:B------:R-:W-:-:S02]  /*12830*/  LEA.HI.X.SX32 R81, R84, R143, 0x2, P4 ;  /* 0x0000008f54517211 */ /* 0x000fc400020f16ff */
[-C--:B------:R-:W-:Y:S01]  /*12840*/  LEA R78, P3, R73, R141.reuse, 0x2 ;  /* 0x0000008d494e7211 */ /* 0x080fe200078610ff */
[----:B------:R-:W4:Y:S01]  /*12850*/  LDL.LU R87, [R1+0xac] ;  /* 0x0000ac0001577983 */ /* 0x000f220000300800 */
[----:B------:R-:W-:Y:S02]  /*12860*/  LEA R76, P2, R85, R141, 0x2 ;  /* 0x0000008d554c7211 */ /* 0x000fe400078410ff */
[-C--:B------:R-:W-:Y:S01]  /*12870*/  LEA.HI.X.SX32 R79, R73, R143.reuse, 0x2, P3 ;  /* 0x0000008f494f7211 */ /* 0x080fe200018f16ff */
[----:B------:R2:W-:Y:S01]  /*12880*/  STL.64 [R1+0x478], R80 ;  /* 0x0004785001007387 */ /* 0x0005e20000100a00 */
[----:B------:R-:W-:-:S03]  /*12890*/  LEA.HI.X.SX32 R77, R85, R143, 0x2, P2 ;  /* 0x0000008f554d7211 */ /* 0x000fc600010f16ff */
[----:B------:R-:W4:Y:S01]  /*128a0*/  LDL.LU R84, [R1+0xa0] ;  /* 0x0000a00001547983 */ /* 0x000f220000300800 */
[----:B-1----:R-:W-:-:S03]  /*128b0*/  LEA R74, P6, R104, R141, 0x2 ;  /* 0x0000008d684a7211 */ /* 0x002fc600078c10ff */
[----:B------:R-:W4:Y:S01]  /*128c0*/  LDL.LU R86, [R1+0xa8] ;  /* 0x0000a80001567983 */ /* 0x000f220000300800 */
[----:B------:R-:W-:-:S03]  /*128d0*/  LEA R82, P5, R96, R141, 0x2 ;  /* 0x0000008d60527211 */ /* 0x000fc600078a10ff */
[----:B------:R-:W4:Y:S01]  /*128e0*/  LDL.LU R73, [R1+0x9c] ;  /* 0x00009c0001497983 */ /* 0x000f220000300800 */
[----:B------:R-:W-:-:S03]  /*128f0*/  LEA.HI.X.SX32 R75, R104, R143, 0x2, P6 ;  /* 0x0000008f684b7211 */ /* 0x000fc600030f16ff */
[----:B------:R3:W-:Y:S01]  /*12900*/  STL.64 [R1+0x470], R78 ;  /* 0x0004704e01007387 */ /* 0x0007e20000100a00 */
[----:B------:R-:W-:-:S03]  /*12910*/  LEA.HI.X.SX32 R83, R96, R143, 0x2, P5 ;  /* 0x0000008f60537211 */ /* 0x000fc600028f16ff */
[----:B------:R4:W-:Y:S01]  /*12920*/  STL.64 [R1+0x468], R76 ;  /* 0x0004684c01007387 */ /* 0x0009e20000100a00 */
[----:B------:R-:W-:Y:S01]  /*12930*/  IMAD R0, R70, UR4, RZ ;  /* 0x0000000446007c24 */ /* 0x000fe2000f8e02ff */
[----:B------:R-:W1:Y:S02]  /*12940*/  LDCU UR4, c[0x0][0x3b0] ;  /* 0x00007600ff0477ac */ /* 0x000e640008000800 */
[----:B------:R-:W4:Y:S01]  /*12950*/  LDL.LU R85, [R1+0xa4] ;  /* 0x0000a40001557983 */ /* 0x000f220000300800 */
[----:B------:R-:W-:-:S03]  /*12960*/  IMAD R70, R97, UR29, RZ ;  /* 0x0000001d61467c24 */ /* 0x000fc6000f8e02ff */
[----:B------:R-:W4:Y:S04]  /*12970*/  LDL.LU R97, [R1+0x98] ;  /* 0x0000980001617983 */ /* 0x000f280000300800 */
[----:B------:R-:W-:Y:S04]  /*12980*/  STL.64 [R1+0x460], R74 ;  /* 0x0004604a01007387 */ /* 0x000fe80000100a00 */
[----:B------:R1:W-:Y:S01]  /*12990*/  STL.64 [R1+0x458], R82 ;  /* 0x0004585201007387 */ /* 0x0003e20000100a00 */
[-C--:B--2---:R-:W-:Y:S02]  /*129a0*/  LEA R80, P4, R95, R141.reuse, 0x2 ;  /* 0x0000008d5f507211 */ /* 0x084fe400078810ff */
[----:B---3--:R-:W-:-:S02]  /*129b0*/  LEA R78, P3, R94, R141, 0x2 ;  /* 0x0000008d5e4e7211 */ /* 0x008fc400078610ff */
[-C--:B------:R-:W-:Y:S02]  /*129c0*/  LEA.HI.X.SX32 R81, R95, R143.reuse, 0x2, P4 ;  /* 0x0000008f5f517211 */ /* 0x080fe400020f16ff */
[----:B------:R-:W-:-:S03]  /*129d0*/  LEA.HI.X.SX32 R79, R94, R143, 0x2, P3 ;  /* 0x0000008f5e4f7211 */ /* 0x000fc600018f16ff */
[----:B------:R-:W-:Y:S04]  /*129e0*/  STL.64 [R1+0x450], R80 ;  /* 0x0004505001007387 */ /* 0x000fe80000100a00 */
[----:B------:R2:W-:Y:S01]  /*129f0*/  STL.64 [R1+0x448], R78 ;  /* 0x0004484e01007387 */ /* 0x0005e20000100a00 */
[----:B----4-:R-:W-:-:S04]  /*12a00*/  LEA R76, P2, R71, R141, 0x2 ;  /* 0x0000008d474c7211 */ /* 0x010fc800078410ff */
[----:B------:R-:W-:Y:S02]  /*12a10*/  LEA.HI.X.SX32 R77, R71, R143, 0x2, P2 ;  /* 0x0000008f474d7211 */ /* 0x000fe400010f16ff */
[----:B------:R-:W3:Y:S04]  /*12a20*/  LDL.LU R71, [R1+0x94] ;  /* 0x0000940001477983 */ /* 0x000ee80000300800 */
[----:B------:R4:W-:Y:S01]  /*12a30*/  STL.64 [R1+0x440], R76 ;  /* 0x0004404c01007387 */ /* 0x0009e20000100a00 */
[----:B-1----:R-:W-:-:S04]  /*12a40*/  LEA R82, P5, R92, R141, 0x2 ;  /* 0x0000008d5c527211 */ /* 0x002fc800078a10ff */
[----:B------:R-:W-:Y:S02]  /*12a50*/  LEA.HI.X.SX32 R83, R92, R143, 0x2, P5 ;  /* 0x0000008f5c537211 */ /* 0x000fe400028f16ff */
[----:B------:R-:W-:-:S04]  /*12a60*/  LEA R74, P6, R93, R141, 0x2 ;  /* 0x0000008d5d4a7211 */ /* 0x000fc800078c10ff */
[----:B------:R-:W-:Y:S02]  /*12a70*/  LEA.HI.X.SX32 R75, R93, R143, 0x2, P6 ;  /* 0x0000008f5d4b7211 */ /* 0x000fe400030f16ff */
[CC--:B--2---:R-:W-:Y:S02]  /*12a80*/  LEA R78, P3, R90.reuse, R141.reuse, 0x2 ;  /* 0x0000008d5a4e7211 */ /* 0x0c4fe400078610ff */
[----:B----4-:R-:W-:Y:S01]  /*12a90*/  LEA R76, P2, R89, R141, 0x2 ;  /* 0x0000008d594c7211 */ /* 0x010fe200078410ff */
[----:B------:R1:W-:Y:S01]  /*12aa0*/  STL.64 [R1+0x438], R74 ;  /* 0x0004384a01007387 */ /* 0x0003e20000100a00 */
[----:B------:R-:W-:-:S03]  /*12ab0*/  LEA.HI.X.SX32 R79, R90, R143, 0x2, P3 ;  /* 0x0000008f5a4f7211 */ /* 0x000fc600018f16ff */
[----:B------:R-:W2:Y:S01]  /*12ac0*/  LDL.LU R96, [R1+0x90] ;  /* 0x0000900001607983 */ /* 0x000ea20000300800 */
[----:B------:R-:W-:-:S03]  /*12ad0*/  LEA R80, P4, R91, R141, 0x2 ;  /* 0x0000008d5b507211 */ /* 0x000fc600078810ff */
[----:B------:R4:W-:Y:S01]  /*12ae0*/  STL.64 [R1+0x430], R82 ;  /* 0x0004305201007387 */ /* 0x0009e20000100a00 */
[C---:B-1----:R-:W-:Y:S02]  /*12af0*/  LEA R74, P6, R88.reuse, R141, 0x2 ;  /* 0x0000008d584a7211 */ /* 0x042fe400078c10ff */
[-C--:B------:R-:W-:Y:S02]  /*12b00*/  LEA.HI.X.SX32 R81, R91, R143.reuse, 0x2, P4 ;  /* 0x0000008f5b517211 */ /* 0x080fe400020f16ff */
[-C--:B------:R-:W-:Y:S02]  /*12b10*/  LEA.HI.X.SX32 R77, R89, R143.reuse, 0x2, P2 ;  /* 0x0000008f594d7211 */ /* 0x080fe400010f16ff */
[----:B------:R-:W-:Y:S01]  /*12b20*/  LEA.HI.X.SX32 R75, R88, R143, 0x2, P6 ;  /* 0x0000008f584b7211 */ /* 0x000fe200030f16ff */
[----:B------:R1:W-:Y:S01]  /*12b30*/  STL.64 [R1+0x428], R80 ;  /* 0x0004285001007387 */ /* 0x0003e20000100a00 */
[----:B----4-:R-:W-:-:S03]  /*12b40*/  LEA R82, P5, R87, R141, 0x2 ;  /* 0x0000008d57527211 */ /* 0x010fc600078a10ff */
[----:B------:R-:W4:Y:S01]  /*12b50*/  LDL.LU R95, [R1+0x6c] ;  /* 0x00006c00015f7983 */ /* 0x000f220000300800 */
[----:B------:R-:W-:-:S03]  /*12b60*/  LEA.HI.X.SX32 R83, R87, R143, 0x2, P5 ;  /* 0x0000008f57537211 */ /* 0x000fc600028f16ff */
[----:B------:R-:W4:Y:S01]  /*12b70*/  LDL.LU R94, [R1+0x68] ;  /* 0x00006800015e7983 */ /* 0x000f220000300800 */
[----:B-1----:R-:W-:-:S03]  /*12b80*/  LEA R80, P4, R86, R141, 0x2 ;  /* 0x0000008d56507211 */ /* 0x002fc600078810ff */
[----:B------:R1:W-:Y:S04]  /*12b90*/  STL.64 [R1+0x420], R78 ;  /* 0x0004204e01007387 */ /* 0x0003e80000100a00 */
[----:B------:R-:W4:Y:S01]  /*12ba0*/  LDL.LU R93, [R1+0x64] ;  /* 0x00006400015d7983 */ /* 0x000f220000300800 */
[----:B------:R-:W-:-:S03]  /*12bb0*/  LEA.HI.X.SX32 R81, R86, R143, 0x2, P4 ;  /* 0x0000008f56517211 */ /* 0x000fc600020f16ff */
[----:B------:R1:W-:Y:S04]  /*12bc0*/  STL.64 [R1+0x418], R76 ;  /* 0x0004184c01007387 */ /* 0x0003e80000100a00 */
[----:B------:R1:W-:Y:S02]  /*12bd0*/  STL.64 [R1+0x410], R74 ;  /* 0x0004104a01007387 */ /* 0x0003e40000100a00 */
[C---:B-1----:R-:W-:Y:S02]  /*12be0*/  LEA R78, P3, R85.reuse, R141, 0x2 ;  /* 0x0000008d554e7211 */ /* 0x042fe400078610ff */
[----:B------:R1:W-:Y:S04]  /*12bf0*/  STL.64 [R1+0x408], R82 ;  /* 0x0004085201007387 */ /* 0x0003e80000100a00 */
[----:B------:R-:W4:Y:S01]  /*12c00*/  LDL.LU R92, [R1+0x60] ;  /* 0x00006000015c7983 */ /* 0x000f220000300800 */
[----:B------:R-:W-:-:S03]  /*12c10*/  LEA.HI.X.SX32 R79, R85, R143, 0x2, P3 ;  /* 0x0000008f554f7211 */ /* 0x000fc600018f16ff */
[----:B------:R-:W4:Y:S01]  /*12c20*/  LDL.LU R91, [R1+0x5c] ;  /* 0x00005c00015b7983 */ /* 0x000f220000300800 */
[----:B------:R-:W-:-:S03]  /*12c30*/  LEA R76, P2, R84, R141, 0x2 ;  /* 0x0000008d544c7211 */ /* 0x000fc600078410ff */
[----:B------:R3:W-:Y:S01]  /*12c40*/  STL.64 [R1+0x400], R80 ;  /* 0x0004005001007387 */ /* 0x0007e20000100a00 */
[----:B------:R-:W-:-:S03]  /*12c50*/  LEA R74, P6, R73, R141, 0x2 ;  /* 0x0000008d494a7211 */ /* 0x000fc600078c10ff */
[----:B------:R-:W4:Y:S01]  /*12c60*/  LDL.LU R90, [R1+0x58] ;  /* 0x00005800015a7983 */ /* 0x000f220000300800 */
[----:B-1----:R-:W-:-:S03]  /*12c70*/  LEA R82, P5, R97, R141, 0x2 ;  /* 0x0000008d61527211 */ /* 0x002fc600078a10ff */
[----:B------:R-:W4:Y:S01]  /*12c80*/  LDL.LU R89, [R1+0x54] ;  /* 0x0000540001597983 */ /* 0x000f220000300800 */
[----:B------:R-:W-:-:S03]  /*12c90*/  LEA.HI.X.SX32 R77, R84, R143, 0x2, P2 ;  /* 0x0000008f544d7211 */ /* 0x000fc600010f16ff */
[----:B------:R-:W4:Y:S01]  /*12ca0*/  LDL.LU R88, [R1+0x50] ;  /* 0x0000500001587983 */ /* 0x000f220000300800 */
[----:B------:R-:W-:-:S03]  /*12cb0*/  LEA.HI.X.SX32 R75, R73, R143, 0x2, P6 ;  /* 0x0000008f494b7211 */ /* 0x000fc600030f16ff */
[----:B------:R-:W4:Y:S04]  /*12cc0*/  LDL.LU R86, [R1+0x48] ;  /* 0x0000480001567983 */ /* 0x000f280000300800 */
[----:B------:R2:W-:Y:S01]  /*12cd0*/  STL.64 [R1+0x3f8], R78 ;  /* 0x0003f84e01007387 */ /* 0x0005e20000100a00 */
[----:B------:R-:W-:-:S03]  /*12ce0*/  LEA.HI.X.SX32 R83, R97, R143, 0x2, P5 ;  /* 0x0000008f61537211 */ /* 0x000fc600028f16ff */
[----:B------:R-:W4:Y:S04]  /*12cf0*/  LDL.LU R87, [R1+0x4c] ;  /* 0x00004c0001577983 */ /* 0x000f280000300800 */
[----:B------:R-:W4:Y:S04]  /*12d00*/  LDL.LU R85, [R1+0x44] ;  /* 0x0000440001557983 */ /* 0x000f280000300800 */
[----:B------:R4:W-:Y:S04]  /*12d10*/  STL.64 [R1+0x3f0], R76 ;  /* 0x0003f04c01007387 */ /* 0x0009e80000100a00 */
[----:B------:R1:W-:Y:S04]  /*12d20*/  STL.64 [R1+0x3e8], R74 ;  /* 0x0003e84a01007387 */ /* 0x0003e80000100a00 */
[----:B------:R-:W4:Y:S04]  /*12d30*/  LDL.LU R84, [R1+0x40] ;  /* 0x0000400001547983 */ /* 0x000f280000300800 */
[----:B------:R-:W4:Y:S04]  /*12d40*/  LDL.LU R73, [R1+0x3c] ;  /* 0x00003c0001497983 */ /* 0x000f280000300800 */
[----:B------:R1:W-:Y:S01]  /*12d50*/  STL.64 [R1+0x3e0], R82 ;  /* 0x0003e05201007387 */ /* 0x0003e20000100a00 */
[----:B---3--:R-:W-:-:S04]  /*12d60*/  LEA R80, P4, R71, R141, 0x2 ;  /* 0x0000008d47507211 */ /* 0x008fc800078810ff */
[----:B------:R-:W-:-:S05]  /*12d70*/  LEA.HI.X.SX32 R81, R71, R143, 0x2, P4 ;  /* 0x0000008f47517211 */ /* 0x000fca00020f16ff */
[----:B------:R3:W-:Y:S04]  /*12d80*/  STL.64 [R1+0x3d8], R80 ;  /* 0x0003d85001007387 */ /* 0x0007e80000100a00 */
[----:B------:R-:W4:Y:S01]  /*12d90*/  LDL.LU R71, [R1+0x38] ;  /* 0x0000380001477983 */ /* 0x000f220000300800 */
[----:B--2---:R-:W-:-:S04]  /*12da0*/  LEA R78, P3, R96, R141, 0x2 ;  /* 0x0000008d604e7211 */ /* 0x004fc800078610ff */
[----:B------:R-:W-:-:S05]  /*12db0*/  LEA.HI.X.SX32 R79, R96, R143, 0x2, P3 ;  /* 0x0000008f604f7211 */ /* 0x000fca00018f16ff */
[----:B------:R2:W-:Y:S01]  /*12dc0*/  STL.64 [R1+0x3d0], R78 ;  /* 0x0003d04e01007387 */ /* 0x0005e20000100a00 */
[CC--:B----4-:R-:W-:Y:S02]  /*12dd0*/  LEA R76, P2, R95.reuse, R141.reuse, 0x2 ;  /* 0x0000008d5f4c7211 */ /* 0x0d0fe400078410ff */
[C---:B-1----:R-:W-:Y:S02]  /*12de0*/  LEA R74, P6, R94.reuse, R141, 0x2 ;  /* 0x0000008d5e4a7211 */ /* 0x042fe400078c10ff */
[-C--:B------:R-:W-:Y:S02]  /*12df0*/  LEA.HI.X.SX32 R77, R95, R143.reuse, 0x2, P2 ;  /* 0x0000008f5f4d7211 */ /* 0x080fe400010f16ff */
[----:B------:R-:W-:Y:S02]  /*12e00*/  LEA.HI.X.SX32 R75, R94, R143, 0x2, P6 ;  /* 0x0000008f5e4b7211 */ /* 0x000fe400030f16ff */
[C---:B------:R-:W-:Y:S01]  /*12e10*/  LEA R82, P5, R93.reuse, R141, 0x2 ;  /* 0x0000008d5d527211 */ /* 0x040fe200078a10ff */
[----:B------:R1:W-:Y:S03]  /*12e20*/  STL.64 [R1+0x3c8], R76 ;  /* 0x0003c84c01007387 */ /* 0x0003e60000100a00 */
[----:B------:R-:W-:Y:S01]  /*12e30*/  LEA.HI.X.SX32 R83, R93, R143, 0x2, P5 ;  /* 0x0000008f5d537211 */ /* 0x000fe200028f16ff */
[----:B------:R4:W-:Y:S04]  /*12e40*/  STL.64 [R1+0x3c0], R74 ;  /* 0x0003c04a01007387 */ /* 0x0009e80000100a00 */
[----:B------:R1:W-:Y:S01]  /*12e50*/  STL.64 [R1+0x3b8], R82 ;  /* 0x0003b85201007387 */ /* 0x0003e20000100a00 */
[----:B---3--:R-:W-:-:S02]  /*12e60*/  LEA R80, P4, R92, R141, 0x2 ;  /* 0x0000008d5c507211 */ /* 0x008fc400078810ff */
[C---:B--2---:R-:W-:Y:S02]  /*12e70*/  LEA R78, P3, R91.reuse, R141, 0x2 ;  /* 0x0000008d5b4e7211 */ /* 0x044fe400078610ff */
[-C--:B------:R-:W-:Y:S02]  /*12e80*/  LEA.HI.X.SX32 R81, R92, R143.reuse, 0x2, P4 ;  /* 0x0000008f5c517211 */ /* 0x080fe400020f16ff */
[----:B------:R-:W-:Y:S02]  /*12e90*/  LEA.HI.X.SX32 R79, R91, R143, 0x2, P3 ;  /* 0x0000008f5b4f7211 */ /* 0x000fe400018f16ff */
[CC--:B-1----:R-:W-:Y:S01]  /*12ea0*/  LEA R76, P2, R90.reuse, R141.reuse, 0x2 ;  /* 0x0000008d5a4c7211 */ /* 0x0c2fe200078410ff */
[----:B------:R1:W-:Y:S01]  /*12eb0*/  STL.64 [R1+0x3b0], R80 ;  /* 0x0003b05001007387 */ /* 0x0003e20000100a00 */
[----:B----4-:R-:W-:Y:S02]  /*12ec0*/  LEA R74, P6, R89, R141, 0x2 ;  /* 0x0000008d594a7211 */ /* 0x010fe400078c10ff */
[----:B------:R-:W-:-:S02]  /*12ed0*/  LEA.HI.X.SX32 R77, R90, R143, 0x2, P2 ;  /* 0x0000008f5a4d7211 */ /* 0x000fc400010f16ff */
[C---:B------:R-:W-:Y:S01]  /*12ee0*/  LEA R82, P5, R88.reuse, R141, 0x2 ;  /* 0x0000008d58527211 */ /* 0x040fe200078a10ff */
[----:B------:R2:W-:Y:S01]  /*12ef0*/  STL.64 [R1+0x3a8], R78 ;  /* 0x0003a84e01007387 */ /* 0x0005e20000100a00 */
[-C--:B------:R-:W-:Y:S02]  /*12f00*/  LEA.HI.X.SX32 R75, R89, R143.reuse, 0x2, P6 ;  /* 0x0000008f594b7211 */ /* 0x080fe400030f16ff */
[----:B------:R-:W-:Y:S01]  /*12f10*/  LEA.HI.X.SX32 R83, R88, R143, 0x2, P5 ;  /* 0x0000008f58537211 */ /* 0x000fe200028f16ff */
[----:B------:R3:W-:Y:S01]  /*12f20*/  STL.64 [R1+0x3a0], R76 ;  /* 0x0003a04c01007387 */ /* 0x0007e20000100a00 */
[CC--:B-1----:R-:W-:Y:S02]  /*12f30*/  LEA R80, P4, R87.reuse, R141.reuse, 0x2 ;  /* 0x0000008d57507211 */ /* 0x0c2fe400078810ff */
[----:B--2---:R-:W-:Y:S01]  /*12f40*/  LEA R78, P3, R86, R141, 0x2 ;  /* 0x0000008d564e7211 */ /* 0x004fe200078610ff */
[----:B------:R1:W-:Y:S01]  /*12f50*/  STL.64 [R1+0x398], R74 ;  /* 0x0003984a01007387 */ /* 0x0003e20000100a00 */
[----:B------:R-:W-:-:S02]  /*12f60*/  LEA.HI.X.SX32 R81, R87, R143, 0x2, P4 ;  /* 0x0000008f57517211 */ /* 0x000fc400020f16ff */
[C---:B---3--:R-:W-:Y:S01]  /*12f70*/  LEA R76, P2, R85.reuse, R141, 0x2 ;  /* 0x0000008d554c7211 */ /* 0x048fe200078410ff */
[----:B------:R2:W-:Y:S01]  /*12f80*/  STL.64 [R1+0x390], R82 ;  /* 0x0003905201007387 */ /* 0x0005e20000100a00 */
[-C--:B------:R-:W-:Y:S02]  /*12f90*/  LEA.HI.X.SX32 R79, R86, R143.reuse, 0x2, P3 ;  /* 0x0000008f564f7211 */ /* 0x080fe400018f16ff */
[----:B------:R-:W-:Y:S01]  /*12fa0*/  LEA.HI.X.SX32 R77, R85, R143, 0x2, P2 ;  /* 0x0000008f554d7211 */ /* 0x000fe200010f16ff */
[----:B------:R-:W-:Y:S01]  /*12fb0*/  STL.64 [R1+0x388], R80 ;  /* 0x0003885001007387 */ /* 0x000fe20000100a00 */
[----:B-1----:R-:W-:-:S03]  /*12fc0*/  LEA R74, P6, R84, R141, 0x2 ;  /* 0x0000008d544a7211 */ /* 0x002fc600078c10ff */
[----:B------:R1:W-:Y:S01]  /*12fd0*/  STL.64 [R1+0x380], R78 ;  /* 0x0003804e01007387 */ /* 0x0003e20000100a00 */
[C---:B--2---:R-:W-:Y:S02]  /*12fe0*/  LEA R82, P5, R73.reuse, R141, 0x2 ;  /* 0x0000008d49527211 */ /* 0x044fe400078a10ff */
[-C--:B------:R-:W-:Y:S01]  /*12ff0*/  LEA.HI.X.SX32 R75, R84, R143.reuse, 0x2, P6 ;  /* 0x0000008f544b7211 */ /* 0x080fe200030f16ff */
[----:B------:R2:W-:Y:S01]  /*13000*/  STL.64 [R1+0x378], R76 ;  /* 0x0003784c01007387 */ /* 0x0005e20000100a00 */
[----:B------:R-:W-:Y:S02]  /*13010*/  LEA.HI.X.SX32 R83, R73, R143, 0x2, P5 ;  /* 0x0000008f49537211 */ /* 0x000fe400028f16ff */
[C---:B-1----:R-:W-:Y:S01]  /*13020*/  LEA R78, P3, R138.reuse, R141, 0x2 ;  /* 0x0000008d8a4e7211 */ /* 0x042fe200078610ff */
[----:B------:R1:W-:Y:S03]  /*13030*/  STL.64 [R1+0x370], R74 ;  /* 0x0003704a01007387 */ /* 0x0003e60000100a00 */
[----:B------:R-:W-:-:S02]  /*13040*/  LEA.HI.X.SX32 R79, R138, R143, 0x2, P3 ;  /* 0x0000008f8a4f7211 */ /* 0x000fc400018f16ff */
[C---:B--2---:R-:W-:Y:S01]  /*13050*/  LEA R76, P2, R139.reuse, R141, 0x2 ;  /* 0x0000008d8b4c7211 */ /* 0x044fe200078410ff */
[----:B------:R2:W-:Y:S03]  /*13060*/  STL.64 [R1+0x368], R82 ;  /* 0x0003685201007387 */ /* 0x0005e60000100a00 */
[----:B------:R-:W-:Y:S02]  /*13070*/  LEA.HI.X.SX32 R77, R139, R143, 0x2, P2 ;  /* 0x0000008f8b4d7211 */ /* 0x000fe400010f16ff */
[----:B-1----:R-:W-:-:S04]  /*13080*/  LEA R74, P6, R136, R141, 0x2 ;  /* 0x0000008d884a7211 */ /* 0x002fc800078c10ff */
[----:B------:R-:W-:Y:S02]  /*13090*/  LEA.HI.X.SX32 R75, R136, R143, 0x2, P6 ;  /* 0x0000008f884b7211 */ /* 0x000fe400030f16ff */
[----:B--2---:R-:W-:-:S04]  /*130a0*/  LEA R82, P5, R137, R141, 0x2 ;  /* 0x0000008d89527211 */ /* 0x004fc800078a10ff */
[----:B------:R-:W-:Y:S02]  /*130b0*/  LEA.HI.X.SX32 R83, R137, R143, 0x2, P5 ;  /* 0x0000008f89537211 */ /* 0x000fe400028f16ff */
[----:B------:R-:W-:-:S04]  /*130c0*/  LEA R80, P4, R71, R141, 0x2 ;  /* 0x0000008d47507211 */ /* 0x000fc800078810ff */
[----:B------:R-:W-:-:S05]  /*130d0*/  LEA.HI.X.SX32 R81, R71, R143, 0x2, P4 ;  /* 0x0000008f47517211 */ /* 0x000fca00020f16ff */
[----:B------:R1:W-:Y:S04]  /*130e0*/  STL.64 [R1+0x360], R80 ;  /* 0x0003605001007387 */ /* 0x0003e80000100a00 */
[----:B------:R-:W2:Y:S04]  /*130f0*/  LDL.LU R138, [R1+0x7750] ;  /* 0x00775000018a7983 */ /* 0x000ea80000300800 */
[----:B------:R3:W-:Y:S01]  /*13100*/  STL.64 [R1+0x358], R78 ;  /* 0x0003584e01007387 */ /* 0x0007e20000100a00 */
[----:B-1----:R-:W-:-:S03]  /*13110*/  LEA R80, P4, R134, R141, 0x2 ;  /* 0x0000008d86507211 */ /* 0x002fc600078810ff */
[----:B------:R-:W2:Y:S01]  /*13120*/  LDL.LU R139, [R1+0x774c] ;  /* 0x00774c00018b7983 */ /* 0x000ea20000300800 */
[----:B------:R-:W-:-:S03]  /*13130*/  LEA.HI.X.SX32 R81, R134, R143, 0x2, P4 ;  /* 0x0000008f86517211 */ /* 0x000fc600020f16ff */
[----:B------:R1:W-:Y:S01]  /*13140*/  STL.64 [R1+0x350], R76 ;  /* 0x0003504c01007387 */ /* 0x0003e20000100a00 */
[----:B---3--:R-:W-:-:S03]  /*13150*/  LEA R78, P3, R135, R141, 0x2 ;  /* 0x0000008d874e7211 */ /* 0x008fc600078610ff */
[----:B------:R-:W3:Y:S01]  /*13160*/  LDL.LU R136, [R1+0x7748] ;  /* 0x0077480001887983 */ /* 0x000ee20000300800 */
[----:B------:R-:W-:-:S03]  /*13170*/  LEA.HI.X.SX32 R79, R135, R143, 0x2, P3 ;  /* 0x0000008f874f7211 */ /* 0x000fc600018f16ff */
[----:B------:R4:W-:Y:S01]  /*13180*/  STL.64 [R1+0x348], R74 ;  /* 0x0003484a01007387 */ /* 0x0009e20000100a00 */
[----:B-1----:R-:W-:-:S03]  /*13190*/  LEA R76, P2, R132, R141, 0x2 ;  /* 0x0000008d844c7211 */ /* 0x002fc600078410ff */
[----:B------:R-:W3:Y:S01]  /*131a0*/  LDL.LU R137, [R1+0x7744] ;  /* 0x0077440001897983 */ /* 0x000ee20000300800 */
[----:B------:R-:W-:-:S03]  /*131b0*/  LEA.HI.X.SX32 R77, R132, R143, 0x2, P2 ;  /* 0x0000008f844d7211 */ /* 0x000fc600010f16ff */
[----:B------:R1:W-:Y:S01]  /*131c0*/  STL.64 [R1+0x340], R82 ;  /* 0x0003405201007387 */ /* 0x0003e20000100a00 */
[----:B----4-:R-:W-:-:S03]  /*131d0*/  LEA R74, P6, R133, R141, 0x2 ;  /* 0x0000008d854a7211 */ /* 0x010fc600078c10ff */
[----:B------:R-:W4:Y:S01]  /*131e0*/  LDL.LU R134, [R1+0x7740] ;  /* 0x0077400001867983 */ /* 0x000f220000300800 */
[----:B------:R-:W-:-:S03]  /*131f0*/  LEA.HI.X.SX32 R75, R133, R143, 0x2, P6 ;  /* 0x0000008f854b7211 */ /* 0x000fc600030f16ff */
[----:B------:R1:W-:Y:S02]  /*13200*/  STL.64 [R1+0x338], R80 ;  /* 0x0003385001007387 */ /* 0x0003e40000100a00 */
[C---:B-1----:R-:W-:Y:S02]  /*13210*/  LEA R82, P5, R130.reuse, R141, 0x2 ;  /* 0x0000008d82527211 */ /* 0x042fe400078a10ff */
[----:B------:R-:W4:Y:S02]  /*13220*/  LDL.LU R135, [R1+0x773c] ;  /* 0x00773c0001877983 */ /* 0x000f240000300800 */
[----:B------:R-:W-:Y:S02]  /*13230*/  LEA.HI.X.SX32 R83, R130, R143, 0x2, P5 ;  /* 0x0000008f82537211 */ /* 0x000fe400028f16ff */
[----:B------:R1:W-:Y:S01]  /*13240*/  STL.64 [R1+0x330], R78 ;  /* 0x0003304e01007387 */ /* 0x0003e20000100a00 */
[----:B------:R-:W-:-:S03]  /*13250*/  LEA R80, P4, R131, R141, 0x2 ;  /* 0x0000008d83507211 */ /* 0x000fc600078810ff */
[----:B------:R-:W2:Y:S01]  /*13260*/  LDL.LU R132, [R1+0x7738] ;  /* 0x0077380001847983 */ /* 0x000ea20000300800 */
[----:B------:R-:W-:-:S03]  /*13270*/  LEA.HI.X.SX32 R81, R131, R143, 0x2, P4 ;  /* 0x0000008f83517211 */ /* 0x000fc600020f16ff */
[----:B------:R1:W-:Y:S02]  /*13280*/  STL.64 [R1+0x328], R76 ;  /* 0x0003284c01007387 */ /* 0x0003e40000100a00 */
[C---:B-1----:R-:W-:Y:S02]  /*13290*/  LEA R78, P3, R128.reuse, R141, 0x2 ;  /* 0x0000008d804e7211 */ /* 0x042fe400078610ff */
[----:B------:R-:W2:Y:S02]  /*132a0*/  LDL.LU R133, [R1+0x7734] ;  /* 0x0077340001857983 */ /* 0x000ea40000300800 */
        /* <DEDUP_REMOVED lines=9> */
[----:B------:R1:W-:Y:S04]  /*13340*/  STL.64 [R1+0x310], R80 ;  /* 0x0003105001007387 */ /* 0x0003e80000100a00 */
[----:B------:R-:W2:Y:S01]  /*13350*/  LDL.LU R128, [R1+0x7728] ;  /* 0x0077280001807983 */ /* 0x000ea20000300800 */
[----:B------:R-:W-:-:S03]  /*13360*/  LEA R82, P5, R127, R141, 0x2 ;  /* 0x0000008d7f527211 */ /* 0x000fc600078a10ff */
[----:B------:R1:W-:Y:S04]  /*13370*/  STL.64 [R1+0x308], R78 ;  /* 0x0003084e01007387 */ /* 0x0003e80000100a00 */
[----:B------:R-:W2:Y:S01]  /*13380*/  LDL.LU R129, [R1+0x7724] ;  /* 0x0077240001817983 */ /* 0x000ea20000300800 */
[----:B-1----:R-:W-:-:S03]  /*13390*/  LEA R80, P4, R242, R141, 0x2 ;  /* 0x0000008df2507211 */ /* 0x002fc600078810ff */
[----:B------:R1:W-:Y:S01]  /*133a0*/  STL.64 [R1+0x300], R76 ;  /* 0x0003004c01007387 */ /* 0x0003e20000100a00 */
[----:B------:R-:W-:Y:S02]  /*133b0*/  LEA.HI.X.SX32 R83, R127, R143, 0x2, P5 ;  /* 0x0000008f7f537211 */ /* 0x000fe400028f16ff */
[----:B------:R-:W-:Y:S01]  /*133c0*/  LEA R78, P3, R240, R141, 0x2 ;  /* 0x0000008df04e7211 */ /* 0x000fe200078610ff */
[----:B------:R-:W2:Y:S01]  /*133d0*/  LDL.LU R126, [R1+0x7720] ;  /* 0x00772000017e7983 */ /* 0x000ea20000300800 */
[----:B------:R-:W-:-:S03]  /*133e0*/  LEA.HI.X.SX32 R81, R242, R143, 0x2, P4 ;  /* 0x0000008ff2517211 */ /* 0x000fc600020f16ff */
[----:B------:R1:W-:Y:S02]  /*133f0*/  STL.64 [R1+0x2f8], R74 ;  /* 0x0002f84a01007387 */ /* 0x0003e40000100a00 */
[----:B-1----:R-:W-:Y:S02]  /*13400*/  LEA R76, P2, R238, R141, 0x2 ;  /* 0x0000008dee4c7211 */ /* 0x002fe400078410ff */
[----:B------:R-:W2:Y:S01]  /*13410*/  LDL.LU R127, [R1+0x771c] ;  /* 0x00771c00017f7983 */ /* 0x000ea20000300800 */
[-C--:B------:R-:W-:Y:S02]  /*13420*/  LEA.HI.X.SX32 R79, R240, R143.reuse, 0x2, P3 ;  /* 0x0000008ff04f7211 */ /* 0x080fe400018f16ff */
[----:B------:R-:W-:Y:S02]  /*13430*/  LEA.HI.X.SX32 R77, R238, R143, 0x2, P2 ;  /* 0x0000008fee4d7211 */ /* 0x000fe400010f16ff */
[C---:B------:R-:W-:Y:S01]  /*13440*/  LEA R74, P6, R225.reuse, R141, 0x2 ;  /* 0x0000008de14a7211 */ /* 0x040fe200078c10ff */
[----:B------:R1:W-:Y:S03]  /*13450*/  STL.64 [R1+0x2f0], R82 ;  /* 0x0002f05201007387 */ /* 0x0003e60000100a00 */
[----:B------:R-:W-:Y:S01]  /*13460*/  LEA.HI.X.SX32 R75, R225, R143, 0x2, P6 ;  /* 0x0000008fe14b7211 */ /* 0x000fe200030f16ff */
[----:B------:R1:W-:Y:S04]  /*13470*/  STL.64 [R1+0x2e8], R80 ;  /* 0x0002e85001007387 */ /* 0x0003e80000100a00 */
[----:B------:R1:W-:Y:S02]  /*13480*/  STL.64 [R1+0x2e0], R78 ;  /* 0x0002e04e01007387 */ /* 0x0003e40000100a00 */
[----:B-1----:R-:W-:-:S02]  /*13490*/  LEA R82, P5, R224, R141, 0x2 ;  /* 0x0000008de0527211 */ /* 0x002fc400078a10ff */
[----:B------:R1:W-:Y:S01]  /*134a0*/  STL.64 [R1+0x2d8], R76 ;  /* 0x0002d84c01007387 */ /* 0x0003e20000100a00 */
[----:B------:R-:W-:-:S03]  /*134b0*/  LEA R80, P4, R223, R141, 0x2 ;  /* 0x0000008ddf507211 */ /* 0x000fc600078810ff */
[----:B------:R1:W-:Y:S01]  /*134c0*/  STL.64 [R1+0x2d0], R74 ;  /* 0x0002d04a01007387 */ /* 0x0003e20000100a00 */
[----:B------:R-:W-:Y:S02]  /*134d0*/  LEA.HI.X.SX32 R83, R224, R143, 0x2, P5 ;  /* 0x0000008fe0537211 */ /* 0x000fe400028f16ff */
[C---:B------:R-:W-:Y:S02]  /*134e0*/  LEA R78, P3, R226.reuse, R141, 0x2 ;  /* 0x0000008de24e7211 */ /* 0x040fe400078610ff */
[----:B------:R-:W-:Y:S02]  /*134f0*/  LEA.HI.X.SX32 R81, R223, R143, 0x2, P4 ;  /* 0x0000008fdf517211 */ /* 0x000fe400020f16ff */
[----:B-1----:R-:W-:Y:S02]  /*13500*/  LEA R76, P2, R221, R141, 0x2 ;  /* 0x0000008ddd4c7211 */ /* 0x002fe400078410ff */
[----:B------:R-:W-:Y:S02]  /*13510*/  LEA.HI.X.SX32 R79, R226, R143, 0x2, P3 ;  /* 0x0000008fe24f7211 */ /* 0x000fe400018f16ff */
[----:B------:R-:W-:-:S02]  /*13520*/  LEA R74, P6, R220, R141, 0x2 ;  /* 0x0000008ddc4a7211 */ /* 0x000fc400078c10ff */
[-C--:B------:R-:W-:Y:S01]  /*13530*/  LEA.HI.X.SX32 R77, R221, R143.reuse, 0x2, P2 ;  /* 0x0000008fdd4d7211 */ /* 0x080fe200010f16ff */
[----:B------:R1:W-:Y:S01]  /*13540*/  STL.64 [R1+0x2c8], R82 ;  /* 0x0002c85201007387 */ /* 0x0003e20000100a00 */
[----:B------:R-:W-:-:S03]  /*13550*/  LEA.HI.X.SX32 R75, R220, R143, 0x2, P6 ;  /* 0x0000008fdc4b7211 */ /* 0x000fc600030f16ff */
[----:B------:R1:W-:Y:S04]  /*13560*/  STL.64 [R1+0x2c0], R80 ;  /* 0x0002c05001007387 */ /* 0x0003e80000100a00 */
[----:B------:R1:W-:Y:S02]  /*13570*/  STL.64 [R1+0x2b8], R78 ;  /* 0x0002b84e01007387 */ /* 0x0003e40000100a00 */
[-C--:B-1----:R-:W-:Y:S02]  /*13580*/  LEA R82, P5, R219, R141.reuse, 0x2 ;  /* 0x0000008ddb527211 */ /* 0x082fe400078a10ff */
        /* <DEDUP_REMOVED lines=68> */
[----:B---3--:R-:W-:-:S02]  /*139d0*/  LEA R74, P6, R195, R141, 0x2 ;  /* 0x0000008dc34a7211 */ /* 0x008fc400078c10ff */
[-C--:B------:R-:W-:Y:S01]  /*139e0*/  LEA.HI.X.SX32 R77, R196, R143.reuse, 0x2, P2 ;  /* 0x0000008fc44d7211 */ /* 0x080fe200010f16ff */
[----:B------:R1:W-:Y:S01]  /*139f0*/  STL.64 [R1+0x200], R82 ;  /* 0x0002005201007387 */ /* 0x0003e20000100a00 */
[----:B------:R-:W-:-:S03]  /*13a00*/  LEA.HI.X.SX32 R75, R195, R143, 0x2, P6 ;  /* 0x0000008fc34b7211 */ /* 0x000fc600030f16ff */
[----:B------:R3:W-:Y:S04]  /*13a10*/  STL.64 [R1+0x1f8], R80 ;  /* 0x0001f85001007387 */ /* 0x0007e80000100a00 */
[----:B------:R4:W-:Y:S01]  /*13a20*/  STL.64 [R1+0x1f0], R78 ;  /* 0x0001f04e01007387 */ /* 0x0009e20000100a00 */
[----:B-1----:R-:W-:-:S03]  /*13a30*/  LEA R82, P5, R198, R141, 0x2 ;  /* 0x0000008dc6527211 */ /* 0x002fc600078a10ff */
[----:B------:R1:W-:Y:S01]  /*13a40*/  STL.64 [R1+0x1e8], R76 ;  /* 0x0001e84c01007387 */ /* 0x0003e20000100a00 */
[----:B---3--:R-:W-:-:S03]  /*13a50*/  LEA R80, P4, R193, R141, 0x2 ;  /* 0x0000008dc1507211 */ /* 0x008fc600078810ff */
[----:B------:R3:W-:Y:S01]  /*13a60*/  STL.64 [R1+0x1e0], R74 ;  /* 0x0001e04a01007387 */ /* 0x0007e20000100a00 */
[----:B------:R-:W-:Y:S02]  /*13a70*/  LEA.HI.X.SX32 R83, R198, R143, 0x2, P5 ;  /* 0x0000008fc6537211 */ /* 0x000fe400028f16ff */
[C---:B----4-:R-:W-:Y:S02]  /*13a80*/  LEA R78, P3, R192.reuse, R141, 0x2 ;  /* 0x0000008dc04e7211 */ /* 0x050fe400078610ff */
        /* <DEDUP_REMOVED lines=134> */
[----:B----4-:R-:W-:Y:S02]  /*142f0*/  LEA R78, P3, R150, R141, 0x2 ;  /* 0x0000008d964e7211 */ /* 0x010fe400078610ff */
        /* <DEDUP_REMOVED lines=29> */
[-C--:B----4-:R-:W-:Y:S01]  /*144d0*/  LEA R78, P3, R235, R141.reuse, 0x2 ;  /* 0x0000008deb4e7211 */ /* 0x090fe200078610ff */
[----:B------:R-:W-:Y:S01]  /*144e0*/  IMAD R15, R56, UR71, RZ ;  /* 0x00000047380f7c24 */ /* 0x000fe2000f8e02ff */
[-C--:B------:R-:W-:Y:S02]  /*144f0*/  LEA R242, P5, R243, R141.reuse, 0x2 ;  /* 0x0000008df3f27211 */ /* 0x080fe400078a10ff */
[----:B-1----:R-:W-:Y:S01]  /*14500*/  LEA R76, P2, R237, R141, 0x2 ;  /* 0x0000008ded4c7211 */ /* 0x002fe200078410ff */
[----:B------:R-:W-:Y:S01]  /*14510*/  IMAD.MOV.U32 R56, RZ, RZ, R114 ;  /* 0x000000ffff387224 */ /* 0x000fe200078e0072 */
[----:B------:R-:W-:Y:S02]  /*14520*/  LEA.HI.X.SX32 R81, R236, R143, 0x2, P4 ;  /* 0x0000008fec517211 */ /* 0x000fe400020f16ff */
[----:B---3--:R-:W-:-:S02]  /*14530*/  LEA R74, P6, R239, R141, 0x2 ;  /* 0x0000008def4a7211 */ /* 0x008fc400078c10ff */
[----:B------:R-:W-:Y:S02]  /*14540*/  LEA R240, P4, R241, R141, 0x2 ;  /* 0x0000008df1f07211 */ /* 0x000fe400078810ff */
[----:B------:R-:W-:Y:S02]  /*14550*/  LEA.HI.X.SX32 R79, R235, R143, 0x2, P3 ;  /* 0x0000008feb4f7211 */ /* 0x000fe400018f16ff */
[----:B------:R-:W-:Y:S02]  /*14560*/  LEA R238, P3, R69, R141, 0x2 ;  /* 0x0000008d45ee7211 */ /* 0x000fe400078610ff */
[----:B------:R-:W-:Y:S01]  /*14570*/  LEA.HI.X.SX32 R77, R237, R143, 0x2, P2 ;  /* 0x0000008fed4d7211 */ /* 0x000fe200010f16ff */
[----:B------:R-:W-:Y:S01]  /*14580*/  IMAD R11, R60, UR75, RZ ;  /* 0x0000004b3c0b7c24 */ /* 0x000fe2000f8e02ff */
[----:B------:R-:W-:Y:S02]  /*14590*/  LEA R236, P2, R53, R141, 0x2 ;  /* 0x0000008d35ec7211 */ /* 0x000fe400078410ff */
[----:B------:R-:W-:Y:S01]  /*145a0*/  LEA.HI.X.SX32 R75, R239, R143, 0x2, P6 ;  /* 0x0000008fef4b7211 */ /* 0x000fe200030f16ff */
[----:B------:R-:W-:Y:S01]  /*145b0*/  IMAD.MOV.U32 R60, RZ, RZ, R142 ;  /* 0x000000ffff3c7224 */ /* 0x000fe200078e008e */
[----:B------:R-:W-:-:S02]  /*145c0*/  LEA R234, P6, R54, R141, 0x2 ;  /* 0x0000008d36ea7211 */ /* 0x000fc400078c10ff */
        /* <DEDUP_REMOVED lines=8> */
[----:B------:R-:W-:Y:S01]  /*14650*/  LEA.HI.X.SX32 R237, R53, R143, 0x2, P2 ;  /* 0x0000008f35ed7211 */ /* 0x000fe200010f16ff */
[----:B------:R-:W-:Y:S01]  /*14660*/  IMAD R6, R65, UR6, RZ ;  /* 0x0000000641067c24 */ /* 0x000fe2000f8e02ff */
[----:B------:R-:W-:Y:S02]  /*14670*/  LEA R226, P2, R58, R141, 0x2 ;  /* 0x0000008d3ae27211 */ /* 0x000fe400078410ff */
[----:B------:R-:W-:Y:S01]  /*14680*/  LEA.HI.X.SX32 R235, R54, R143, 0x2, P6 ;  /* 0x0000008f36eb7211 */ /* 0x000fe200030f16ff */
[----:B------:R-:W-:Y:S01]  /*14690*/  IMAD R5, R66, UR5, RZ ;  /* 0x0000000542057c24 */ /* 0x000fe2000f8e02ff */
[----:B------:R-:W-:Y:S01]  /*146a0*/  LEA R224, P6, R59, R141, 0x2 ;  /* 0x0000008d3be07211 */ /* 0x000fe200078c10ff */
[----:B------:R-:W-:Y:S01]  /*146b0*/  IMAD.MOV.U32 R65, RZ, RZ, R110 ;  /* 0x000000ffff417224 */ /* 0x000fe200078e006e */
[----:B------:R-:W-:Y:S01]  /*146c0*/  LEA.HI.X.SX32 R233, R55, R143, 0x2, P5 ;  /* 0x0000008f37e97211 */ /* 0x000fe200028f16ff */
[----:B------:R-:W-:Y:S01]  /*146d0*/  IMAD R4, R67, UR7, RZ ;  /* 0x0000000743047c24 */ /* 0x000fe2000f8e02ff */
[----:B------:R-:W-:Y:S01]  /*146e0*/  LEA R222, P5, R60, R141, 0x2 ;  /* 0x0000008d3cde7211 */ /* 0x000fe200078a10ff */
[----:B------:R-:W-:Y:S01]  /*146f0*/  IMAD.MOV.U32 R66, RZ, RZ, R109 ;  /* 0x000000ffff427224 */ /* 0x000fe200078e006d */
[----:B------:R-:W-:Y:S01]  /*14700*/  LEA.HI.X.SX32 R231, R56, R143, 0x2, P4 ;  /* 0x0000008f38e77211 */ /* 0x000fe200020f16ff */
[----:B------:R-:W-:Y:S01]  /*14710*/  IMAD.MOV.U32 R67, RZ, RZ, R115 ;  /* 0x000000ffff437224 */ /* 0x000fe200078e0073 */
[----:B------:R-:W-:-:S02]  /*14720*/  LEA R220, P4, R61, R141, 0x2 ;  /* 0x0000008d3ddc7211 */ /* 0x000fc400078810ff */
[----:B------:R-:W-:Y:S02]  /*14730*/  LEA.HI.X.SX32 R229, R57, R143, 0x2, P3 ;  /* 0x0000008f39e57211 */ /* 0x000fe400018f16ff */
[----:B------:R-:W-:Y:S02]  /*14740*/  LEA R218, P3, R62, R141, 0x2 ;  /* 0x0000008d3eda7211 */ /* 0x000fe400078610ff */
[----:B------:R-:W-:Y:S02]  /*14750*/  LEA.HI.X.SX32 R227, R58, R143, 0x2, P2 ;  /* 0x0000008f3ae37211 */ /* 0x000fe400010f16ff */
[----:B------:R-:W-:Y:S02]  /*14760*/  LEA R216, P2, R63, R141, 0x2 ;  /* 0x0000008d3fd87211 */ /* 0x000fe400078410ff */
[----:B------:R-:W-:Y:S02]  /*14770*/  LEA.HI.X.SX32 R225, R59, R143, 0x2, P6 ;  /* 0x0000008f3be17211 */ /* 0x000fe400030f16ff */
        /* <DEDUP_REMOVED lines=15> */
[----:B------:R-:W-:Y:S01]  /*14870*/  LEA.HI.X.SX32 R209, R67, R143, 0x2, P3 ;  /* 0x0000008f43d17211 */ /* 0x000fe200018f16ff */
[----:B------:R-:W-:Y:S01]  /*14880*/  IMAD R147, R147, UR10, RZ ;  /* 0x0000000a93937c24 */ /* 0x000fe2000f8e02ff */
[----:B------:R-:W-:Y:S01]  /*14890*/  LEA R198, P3, R120, R141, 0x2 ;  /* 0x0000008d78c67211 */ /* 0x000fe200078610ff */
[----:B------:R-:W-:Y:S01]  /*148a0*/  IMAD R2, R2, UR9, RZ ;  /* 0x0000000902027c24 */ /* 0x000fe2000f8e02ff */
[----:B------:R-:W-:Y:S01]  /*148b0*/  LEA.HI.X.SX32 R207, R124, R143, 0x2, P2 ;  /* 0x0000008f7ccf7211 */ /* 0x000fe200010f16ff */
[----:B------:R-:W-:Y:S01]  /*148c0*/  STL.64 [R1+0x20], R82 ;  /* 0x0000205201007387 */ /* 0x000fe20000100a00 */
[----:B------:R-:W-:Y:S01]  /*148d0*/  LEA R196, P2, R121, R141, 0x2 ;  /* 0x0000008d79c47211 */ /* 0x000fe200078410ff */
[----:B------:R-:W-:Y:S01]  /*148e0*/  IMAD R102, R102, UR20, RZ ;  /* 0x0000001466667c24 */ /* 0x000fe2000f8e02ff */
[----:B------:R-:W-:Y:S01]  /*148f0*/  LEA.HI.X.SX32 R205, R125, R143, 0x2, P6 ;  /* 0x0000008f7dcd7211 */ /* 0x000fe200030f16ff */
[----:B------:R-:W-:Y:S01]  /*14900*/  IMAD R111, R146, UR77, RZ ;  /* 0x0000004d926f7c24 */ /* 0x000fe2000f8e02ff */
        /* <DEDUP_REMOVED lines=21> */
[----:B------:R-:W1:Y:S01]  /*14a60*/  LDCU UR10, c[0x0][0x3b0] ;  /* 0x00007600ff0a77ac */ /* 0x000e620008000800 */
[----:B------:R-:W-:-:S02]  /*14a70*/  LEA.HI.X.SX32 R193, R119, R143, 0x2, P5 ;  /* 0x0000008f77c17211 */ /* 0x000fc400028f16ff */
[----:B------:R-:W-:Y:S02]  /*14a80*/  LEA R182, P5, R2, R141, 0x2 ;  /* 0x0000008d02b67211 */ /* 0x000fe400078a10ff */
[----:B------:R-:W-:Y:S02]  /*14a90*/  LEA.HI.X.SX32 R191, R116, R143, 0x2, P4 ;  /* 0x0000008f74bf7211 */ /* 0x000fe400020f16ff */
[----:B------:R-:W-:Y:S02]  /*14aa0*/  LEA R180, P4, R3, R141, 0x2 ;  /* 0x0000008d03b47211 */ /* 0x000fe400078810ff */
[----:B------:R-:W-:Y:S02]  /*14ab0*/  LEA.HI.X.SX32 R189, R72, R143, 0x2, P3 ;  /* 0x0000008f48bd7211 */ /* 0x000fe400018f16ff */
[----:B------:R-:W-:Y:S02]  /*14ac0*/  LEA R178, P3, R4, R141, 0x2 ;  /* 0x0000008d04b27211 */ /* 0x000fe400078610ff */
        /* <DEDUP_REMOVED lines=26> */
[----:B------:R-:W-:Y:S01]  /*14c70*/  LEA.HI.X.SX32 R161, R13, R143, 0x2, P4 ;  /* 0x0000008f0da17211 */ /* 0x000fe200020f16ff */
[----:B------:R-:W-:Y:S01]  /*14c80*/  STL.64 [R1+0x18], R80 ;  /* 0x0000185001007387 */ /* 0x000fe20000100a00 */
[----:B------:R-:W-:Y:S02]  /*14c90*/  LEA R150, P4, R18, R141, 0x2 ;  /* 0x0000008d12967211 */ /* 0x000fe400078810ff */
[----:B------:R-:W-:Y:S01]  /*14ca0*/  LEA.HI.X.SX32 R159, R14, R143, 0x2, P3 ;  /* 0x0000008f0e9f7211 */ /* 0x000fe200018f16ff */
[----:B------:R-:W-:Y:S01]  /*14cb0*/  STL.64 [R1+0x10], R78 ;  /* 0x0000104e01007387 */ /* 0x000fe20000100a00 */
[----:B------:R-:W-:Y:S02]  /*14cc0*/  LEA R148, P3, R19, R141, 0x2 ;  /* 0x0000008d13947211 */ /* 0x000fe400078610ff */
[----:B------:R-:W-:Y:S01]  /*14cd0*/  LEA.HI.X.SX32 R157, R15, R143, 0x2, P2 ;  /* 0x0000008f0f9d7211 */ /* 0x000fe200010f16ff */
[----:B------:R-:W-:Y:S01]  /*14ce0*/  STL.64 [R1+0x8], R76 ;  /* 0x0000084c01007387 */ /* 0x000fe20000100a00 */
[----:B------:R-:W-:-:S02]  /*14cf0*/  LEA R146, P2, R20, R141, 0x2 ;  /* 0x0000008d14927211 */ /* 0x000fc400078410ff */
[----:B------:R-:W-:Y:S01]  /*14d00*/  LEA.HI.X.SX32 R155, R16, R143, 0x2, P6 ;  /* 0x0000008f109b7211 */ /* 0x000fe200030f16ff */
[----:B------:R-:W-:Y:S01]  /*14d10*/  STL.64 [R1], R74 ;  /* 0x0000004a01007387 */ /* 0x000fe20000100a00 */
[----:B------:R-:W-:Y:S02]  /*14d20*/  LEA R144, P6, R21, R141, 0x2 ;  /* 0x0000008d15907211 */ /* 0x000fe400078c10ff */
[----:B------:R-:W-:Y:S01]  /*14d30*/  LEA.HI.X.SX32 R153, R17, R143, 0x2, P5 ;  /* 0x0000008f11997211 */ /* 0x000fe200028f16ff */
[----:B------:R3:W-:Y:S01]  /*14d40*/  STL.64 [R1+0x7648], R242 ;  /* 0x007648f201007387 */ /* 0x0007e20000100a00 */
[----:B------:R-:W-:Y:S01]  /*14d50*/  LEA R106, P5, R22, R141, 0x2 ;  /* 0x0000008d166a7211 */ /* 0x000fe200078a10ff */
[----:B------:R-:W-:Y:S01]  /*14d60*/  IMAD.MOV.U32 R244, RZ, RZ, R102 ;  /* 0x000000fffff47224 */ /* 0x000fe200078e0066 */
[----:B------:R-:W-:Y:S01]  /*14d70*/  LEA.HI.X.SX32 R151, R18, R143, 0x2, P4 ;  /* 0x0000008f12977211 */ /* 0x000fe200020f16ff */
[----:B------:R4:W-:Y:S01]  /*14d80*/  STL.64 [R1+0x7650], R240 ;  /* 0x007650f001007387 */ /* 0x0009e20000100a00 */
[----:B------:R-:W-:-:S02]  /*14d90*/  LEA R104, P4, R23, R141, 0x2 ;  /* 0x0000008d17687211 */ /* 0x000fc400078810ff */
[----:B------:R-:W-:Y:S02]  /*14da0*/  LEA.HI.X.SX32 R149, R19, R143, 0x2, P3 ;  /* 0x0000008f13957211 */ /* 0x000fe400018f16ff */
[----:B------:R-:W-:Y:S02]  /*14db0*/  LEA R102, P3, R24, R141, 0x2 ;  /* 0x0000008d18667211 */ /* 0x000fe400078610ff */
[----:B------:R-:W-:Y:S01]  /*14dc0*/  LEA.HI.X.SX32 R147, R20, R143, 0x2, P2 ;  /* 0x0000008f14937211 */ /* 0x000fe200010f16ff */
[----:B---3--:R-:W-:Y:S01]  /*14dd0*/  IMAD.MOV.U32 R242, RZ, RZ, R100 ;  /* 0x000000fffff27224 */ /* 0x008fe200078e0064 */
[----:B------:R-:W-:Y:S02]  /*14de0*/  LEA R100, P2, R25, R141, 0x2 ;  /* 0x0000008d19647211 */ /* 0x000fe400078410ff */
[----:B------:R-:W-:Y:S01]  /*14df0*/  LEA.HI.X.SX32 R145, R21, R143, 0x2, P6 ;  /* 0x0000008f15917211 */ /* 0x000fe200030f16ff */
[----:B----4-:R-:W-:Y:S01]  /*14e00*/  IMAD.MOV.U32 R240, RZ, RZ, R98 ;  /* 0x000000fffff07224 */ /* 0x010fe200078e0062 */
[----:B------:R-:W-:Y:S01]  /*14e10*/  LEA R98, P6, R26, R141, 0x2 ;  /* 0x0000008d1a627211 */ /* 0x000fe200078c10ff */
[----:B------:R-:W-:Y:S01]  /*14e20*/  IMAD.MOV.U32 R245, RZ, RZ, R103 ;  /* 0x000000fffff57224 */ /* 0x000fe200078e0067 */
[----:B------:R-:W-:Y:S01]  /*14e30*/  LEA.HI.X.SX32 R107, R22, R143, 0x2, P5 ;  /* 0x0000008f166b7211 */ /* 0x000fe200028f16ff */
[----:B------:R-:W-:Y:S01]  /*14e40*/  IMAD.MOV.U32 R243, RZ, RZ, R101 ;  /* 0x000000fffff37224 */ /* 0x000fe200078e0065 */
[----:B------:R-:W-:-:S02]  /*14e50*/  LEA R96, P5, R27, R141, 0x2 ;  /* 0x0000008d1b607211 */ /* 0x000fc400078a10ff */
[----:B------:R-:W-:Y:S01]  /*14e60*/  LEA.HI.X.SX32 R105, R23, R143, 0x2, P4 ;  /* 0x0000008f17697211 */ /* 0x000fe200020f16ff */
[----:B------:R-:W-:Y:S01]  /*14e70*/  IMAD.MOV.U32 R241, RZ, RZ, R99 ;  /* 0x000000fffff17224 */ /* 0x000fe200078e0063 */
        /* <DEDUP_REMOVED lines=17> */
[----:B------:R-:W-:Y:S01]  /*14f90*/  LEA.HI.X.SX32 R87, R32, R143, 0x2, P5 ;  /* 0x0000008f20577211 */ /* 0x000fe200028f16ff */
[----:B------:R3:W-:Y:S01]  /*14fa0*/  STL.64 [R1+0x7658], R238 ;  /* 0x007658ee01007387 */ /* 0x0007e20000100a00 */
[----:B------:R-:W-:Y:S02]  /*14fb0*/  LEA R76, P5, R37, R141, 0x2 ;  /* 0x0000008d254c7211 */ /* 0x000fe400078a10ff */
[----:B------:R-:W-:Y:S02]  /*14fc0*/  LEA.HI.X.SX32 R85, R33, R143, 0x2, P4 ;  /* 0x0000008f21557211 */ /* 0x000fe400020f16ff */
[----:B------:R-:W-:Y:S02]  /*14fd0*/  LEA R74, P4, R38, R141, 0x2 ;  /* 0x0000008d264a7211 */ /* 0x000fe400078810ff */
[----:B------:R-:W-:Y:S02]  /*14fe0*/  LEA.HI.X.SX32 R83, R34, R143, 0x2, P3 ;  /* 0x0000008f22537211 */ /* 0x000fe400018f16ff */
[----:B------:R-:W-:-:S02]  /*14ff0*/  LEA R72, P3, R39, R141, 0x2 ;  /* 0x0000008d27487211 */ /* 0x000fc400078610ff */
[----:B------:R-:W-:Y:S01]  /*15000*/  LEA.HI.X.SX32 R81, R35, R143, 0x2, P2 ;  /* 0x0000008f23517211 */ /* 0x000fe200010f16ff */
[----:B---3--:R-:W-:Y:S01]  /*15010*/  IMAD.MOV.U32 R239, RZ, RZ, R70 ;  /* 0x000000ffffef7224 */ /* 0x008fe200078e0046 */
[----:B------:R-:W-:Y:S01]  /*15020*/  LEA R70, P2, R40, R141, 0x2 ;  /* 0x0000008d28467211 */ /* 0x000fe200078410ff */
[----:B------:R-:W-:Y:S01]  /*15030*/  IMAD.MOV.U32 R238, RZ, RZ, R68 ;  /* 0x000000ffffee7224 */ /* 0x000fe200078e0044 */
        /* <DEDUP_REMOVED lines=13> */
[----:B-1----:R-:W-:Y:S01]  /*15110*/  IMAD R108, R52, UR10, RZ ;  /* 0x0000000a346c7c24 */ /* 0x002fe2000f8e02ff */
[----:B------:R-:W-:Y:S01]  /*15120*/  LEA R56, P5, R47, R141, 0x2 ;  /* 0x0000008d2f387211 */ /* 0x000fe200078a10ff */
[----:B------:R-:W-:Y:S01]  /*15130*/  STL.64 [R1+0x7660], R236 ;  /* 0x007660ec01007387 */ /* 0x000fe20000100a00 */
[----:B------:R-:W-:Y:S01]  /*15140*/  LEA.HI.X.SX32 R65, R43, R143, 0x2, P4 ;  /* 0x0000008f2b417211 */ /* 0x000fe200020f16ff */
[----:B------:R-:W-:Y:S01]  /*15150*/  IMAD R142, R50, UR8, RZ ;  /* 0x00000008328e7c24 */ /* 0x000fe2000f8e02ff */
[----:B------:R-:W-:Y:S01]  /*15160*/  LEA R54, P4, R49, R141, 0x2 ;  /* 0x0000008d31367211 */ /* 0x000fe200078810ff */
[----:B------:R-:W-:Y:S01]  /*15170*/  STL.64 [R1+0x7668], R234 ;  /* 0x007668ea01007387 */ /* 0x000fe20000100a00 */
[----:B------:R-:W-:Y:S01]  /*15180*/  LEA.HI.X.SX32 R63, R44, R143, 0x2, P3 ;  /* 0x0000008f2c3f7211 */ /* 0x000fe200018f16ff */
[----:B------:R-:W-:Y:S01]  /*15190*/  IMAD R109, R48, UR4, RZ ;  /* 0x00000004306d7c24 */ /* 0x000fe2000f8e02ff */
[----:B------:R-:W-:Y:S01]  /*151a0*/  LEA R52, P3, R51, R141, 0x2 ;  /* 0x0000008d33347211 */ /* 0x000fe200078610ff */
[----:B------:R-:W-:Y:S01]  /*151b0*/  STL.64 [R1+0x7670], R232 ;  /* 0x007670e801007387 */ /* 0x000fe20000100a00 */
[----:B------:R-:W-:-:S02]  /*151c0*/  LEA.HI.X.SX32 R61, R45, R143, 0x2, P2 ;  /* 0x0000008f2d3d7211 */ /* 0x000fc400010f16ff */
[----:B------:R-:W-:Y:S01]  /*151d0*/  LEA R50, P2, R140, R141, 0x2 ;  /* 0x0000008d8c327211 */ /* 0x000fe200078410ff */
[----:B------:R-:W-:Y:S01]  /*151e0*/  STL.64 [R1+0x7678], R230 ;  /* 0x007678e601007387 */ /* 0x000fe20000100a00 */
[----:B------:R-:W-:Y:S02]  /*151f0*/  LEA.HI.X.SX32 R59, R46, R143, 0x2, P6 ;  /* 0x0000008f2e3b7211 */ /* 0x000fe400030f16ff */
[----:B------:R-:W-:Y:S01]  /*15200*/  LEA R48, P6, R246, R141, 0x2 ;  /* 0x0000008df6307211 */ /* 0x000fe200078c10ff */
[----:B------:R-:W-:Y:S01]  /*15210*/  STL.64 [R1+0x7680], R228 ;  /* 0x007680e401007387 */ /* 0x000fe20000100a00 */
[----:B------:R-:W-:Y:S02]  /*15220*/  LEA.HI.X.SX32 R57, R47, R143, 0x2, P5 ;  /* 0x0000008f2f397211 */ /* 0x000fe400028f16ff */
        /* <DEDUP_REMOVED lines=20> */
[----:B------:R-:W-:Y:S01]  /*15370*/  LEA.HI.X.SX32 R43, R249, R143, 0x2, P3 ;  /* 0x0000008ff92b7211 */ /* 0x000fe200018f16ff */
[----:B------:R-:W1:Y:S01]  /*15380*/  S2UR UR9, SR_CgaCtaId ;  /* 0x00000000000979c3 */ /* 0x000e620000008800 */
[----:B------:R-:W-:Y:S01]  /*15390*/  LEA R32, P3, R239, R141, 0x2 ;  /* 0x0000008def207211 */ /* 0x000fe200078610ff */
[----:B------:R3:W-:Y:S01]  /*153a0*/  STL.64 [R1+0x76c0], R212 ;  /* 0x0076c0d401007387 */ /* 0x0007e20000100a00 */
[----:B------:R-:W-:-:S02]  /*153b0*/  LEA.HI.X.SX32 R41, R250, R143, 0x2, P2 ;  /* 0x0000008ffa297211 */ /* 0x000fc400010f16ff */
[----:B------:R-:W-:Y:S01]  /*153c0*/  LEA R30, P2, R240, R141, 0x2 ;  /* 0x0000008df01e7211 */ /* 0x000fe200078410ff */
[----:B------:R4:W-:Y:S01]  /*153d0*/  STL.64 [R1+0x76c8], R210 ;  /* 0x0076c8d201007387 */ /* 0x0009e20000100a00 */
[----:B------:R-:W-:Y:S01]  /*153e0*/  LEA.HI.X.SX32 R39, R251, R143, 0x2, P6 ;  /* 0x0000008ffb277211 */ /* 0x000fe200030f16ff */
[----:B------:R-:W1:Y:S01]  /*153f0*/  LDCU.64 UR40, c[0x0][0x358] ;  /* 0x00006b00ff2877ac */ /* 0x000e620008000a00 */
[----:B------:R-:W-:Y:S01]  /*15400*/  LEA R28, P6, R241, R141, 0x2 ;  /* 0x0000008df11c7211 */ /* 0x000fe200078c10ff */
[----:B------:R-:W2:Y:S01]  /*15410*/  LDL.LU R124, [R1+0x7718] ;  /* 0x00771800017c7983 */ /* 0x000ea20000300800 */
[----:B------:R-:W-:Y:S01]  /*15420*/  LEA.HI.X.SX32 R37, R252, R143, 0x2, P5 ;  /* 0x0000008ffc257211 */ /* 0x000fe200028f16ff */
[----:B------:R-:W-:Y:S01]  /*15430*/  UMOV UR4, 0x400 ;  /* 0x0000040000047882 */ /* 0x000fe20000000000 */
[----:B------:R-:W-:Y:S01]  /*15440*/  LEA R26, P5, R242, R141, 0x2 ;  /* 0x0000008df21a7211 */ /* 0x000fe200078a10ff */
[----:B------:R-:W2:Y:S01]  /*15450*/  LDL.LU R125, [R1+0x7714] ;  /* 0x00771400017d7983 */ /* 0x000ea20000300800 */
[----:B------:R-:W-:Y:S01]  /*15460*/  LEA.HI.X.SX32 R35, R238, R143, 0x2, P4 ;  /* 0x0000008fee237211 */ /* 0x000fe200020f16ff */
[----:B------:R-:W1:Y:S01]  /*15470*/  LDC R248, c[0x0][0x3a0] ;  /* 0x0000e800fff87b82 */ /* 0x000e620000000800 */
[----:B------:R-:W-:Y:S01]  /*15480*/  LEA R24, P4, R243, R141, 0x2 ;  /* 0x0000008df3187211 */ /* 0x000fe200078810ff */
[----:B------:R-:W2:Y:S01]  /*15490*/  LDL.LU R122, [R1+0x7710] ;  /* 0x00771000017a7983 */ /* 0x000ea20000300800 */
[----:B------:R-:W-:-:S02]  /*154a0*/  LEA.HI.X.SX32 R33, R239, R143, 0x2, P3 ;  /* 0x0000008fef217211 */ /* 0x000fc400018f16ff */
[----:B------:R-:W-:Y:S01]  /*154b0*/  LEA R22, P3, R244, R141, 0x2 ;  /* 0x0000008df4167211 */ /* 0x000fe200078610ff */
[----:B------:R-:W2:Y:S01]  /*154c0*/  LDL.LU R123, [R1+0x770c] ;  /* 0x00770c00017b7983 */ /* 0x000ea20000300800 */
[----:B------:R-:W-:Y:S01]  /*154d0*/  LEA.HI.X.SX32 R31, R240, R143, 0x2, P2 ;  /* 0x0000008ff01f7211 */ /* 0x000fe200010f16ff */
[----:B------:R-:W1:Y:S01]  /*154e0*/  LDC R250, c[0x0][0x3a0] ;  /* 0x0000e800fffa7b82 */ /* 0x000e620000000800 */
[----:B------:R-:W-:Y:S01]  /*154f0*/  LEA R20, P2, R245, R141, 0x2 ;  /* 0x0000008df5147211 */ /* 0x000fe200078410ff */
[----:B------:R-:W2:Y:S01]  /*15500*/  LDL.LU R120, [R1+0x7708] ;  /* 0x0077080001787983 */ /* 0x000ea20000300800 */
[----:B------:R-:W-:Y:S02]  /*15510*/  LEA.HI.X.SX32 R29, R241, R143, 0x2, P6 ;  /* 0x0000008ff11d7211 */ /* 0x000fe400030f16ff */
        /* <DEDUP_REMOVED lines=14> */
[----:B------:R-:W-:Y:S02]  /*15600*/  LEA R10, P2, R113, R141, 0x2 ;  /* 0x0000008d710a7211 */ /* 0x000fe400078410ff */
[----:B------:R-:W-:Y:S01]  /*15610*/  LEA.HI.X.SX32 R19, R117, R143, 0x2, P6 ;  /* 0x0000008f75137211 */ /* 0x000fe200030f16ff */
[----:B------:R-:W1:Y:S01]  /*15620*/  LDC R245, c[0x0][0x3a0] ;  /* 0x0000e800fff57b82 */ /* 0x000e620000000800 */
[----:B------:R-:W2:Y:S01]  /*15630*/  LDL.LU R117, [R1+0x76f4] ;  /* 0x0076f40001757983 */ /* 0x000ea20000300800 */
[----:B------:R-:W-:-:S02]  /*15640*/  LEA R8, P6, R110, R141, 0x2 ;  /* 0x0000008d6e087211 */ /* 0x000fc400078c10ff */
[----:B------:R-:W-:Y:S02]  /*15650*/  LEA.HI.X.SX32 R17, R114, R143, 0x2, P5 ;  /* 0x0000008f72117211 */ /* 0x000fe400028f16ff */
[----:B------:R-:W2:Y:S01]  /*15660*/  LDL.LU R114, [R1+0x76f0] ;  /* 0x0076f00001727983 */ /* 0x000ea20000300800 */
[----:B------:R-:W-:Y:S01]  /*15670*/  LEA R6, P5, R111, R141, 0x2 ;  /* 0x0000008d6f067211 */ /* 0x000fe200078a10ff */
[----:B------:R-:W3:Y:S01]  /*15680*/  LDC R244, c[0x0][0x3a0] ;  /* 0x0000e800fff47b82 */ /* 0x000ee20000000800 */
[----:B------:R-:W-:Y:S02]  /*15690*/  LEA.HI.X.SX32 R15, R115, R143, 0x2, P4 ;  /* 0x0000008f730f7211 */ /* 0x000fe400020f16ff */
[----:B------:R-:W2:Y:S01]  /*156a0*/  LDL.LU R115, [R1+0x76ec] ;  /* 0x0076ec0001737983 */ /* 0x000ea20000300800 */
[----:B------:R-:W-:Y:S02]  /*156b0*/  LEA R4, P4, R108, R141, 0x2 ;  /* 0x0000008d6c047211 */ /* 0x000fe400078810ff */
[----:B------:R-:W-:-:S02]  /*156c0*/  LEA.HI.X.SX32 R13, R112, R143, 0x2, P3 ;  /* 0x0000008f700d7211 */ /* 0x000fc400018f16ff */
[----:B------:R-:W2:Y:S01]  /*156d0*/  LDL.LU R112, [R1+0x76e8] ;  /* 0x0076e80001707983 */ /* 0x000ea20000300800 */
[----:B------:R-:W-:Y:S01]  /*156e0*/  LEA R2, P3, R109, R141, 0x2 ;  /* 0x0000008d6d027211 */ /* 0x000fe200078610ff */
[----:B------:R-:W-:Y:S01]  /*156f0*/  UISETP.GT.AND UP0, UPT, UR12, 0x3f, UPT ;  /* 0x0000003f0c00788c */ /* 0x000fe2000bf04270 */
[-C--:B------:R-:W-:Y:S01]  /*15700*/  LEA.HI.X.SX32 R11, R113, R143.reuse, 0x2, P2 ;  /* 0x0000008f710b7211 */ /* 0x080fe200010f16ff */
[----:B------:R-:W2:Y:S01]  /*15710*/  LDC R252, c[0x0][0x3a0] ;  /* 0x0000e800fffc7b82 */ /* 0x000ea20000000800 */
[----:B------:R-:W2:Y:S01]  /*15720*/  LDL.LU R113, [R1+0x76e4] ;  /* 0x0076e40001717983 */ /* 0x000ea20000300800 */
[-C--:B------:R-:W-:Y:S02]  /*15730*/  LEA.HI.X.SX32 R9, R110, R143.reuse, 0x2, P6 ;  /* 0x0000008f6e097211 */ /* 0x080fe400030f16ff */
[-C--:B------:R-:W-:Y:S01]  /*15740*/  LEA.HI.X.SX32 R7, R111, R143.reuse, 0x2, P5 ;  /* 0x0000008f6f077211 */ /* 0x080fe200028f16ff */
[----:B------:R-:W2:Y:S01]  /*15750*/  LDL.LU R110, [R1+0x76e0] ;  /* 0x0076e000016e7983 */ /* 0x000ea20000300800 */
[----:B------:R-:W-:-:S02]  /*15760*/  LEA.HI.X.SX32 R5, R108, R143, 0x2, P4 ;  /* 0x0000008f6c057211 */ /* 0x000fc400020f16ff */
[----:B------:R-:W-:Y:S01]  /*15770*/  LEA.HI.X.SX32 R3, R109, R143, 0x2, P3 ;  /* 0x0000008f6d037211 */ /* 0x000fe200018f16ff */
[----:B------:R-:W2:Y:S01]  /*15780*/  LDL.LU R111, [R1+0x76dc] ;  /* 0x0076dc00016f7983 */ /* 0x000ea20000300800 */
[----:B------:R-:W-:-:S03]  /*15790*/  LEA R140, P2, R142, R141, 0x2 ;  /* 0x0000008d8e8c7211 */ /* 0x000fc600078410ff */
[----:B------:R-:W2:Y:S04]  /*157a0*/  LDL.LU R108, [R1+0x76d8] ;  /* 0x0076d800016c7983 */ /* 0x000ea80000300800 */
[----:B------:R-:W2:Y:S01]  /*157b0*/  LDL.LU R109, [R1+0x76d4] ;  /* 0x0076d400016d7983 */ /* 0x000ea20000300800 */
[----:B------:R-:W-:-:S03]  /*157c0*/  LEA.HI.X.SX32 R141, R142, R143, 0x2, P2 ;  /* 0x0000008f8e8d7211 */ /* 0x000fc600010f16ff */
[----:B------:R-:W4:Y:S01]  /*157d0*/  LDL.LU R142, [R1+0x76d0] ;  /* 0x0076d000018e7983 */ /* 0x000f220000300800 */
[----:B-1----:R-:W-:-:S05]  /*157e0*/  VIADD R245, R245, 0xffffffff ;  /* 0xfffffffff5f57836 */ /* 0x002fca0000000000 */
[----:B------:R-:W-:Y:S02]  /*157f0*/  ISETP.GE.U32.AND P3, PT, R245, 0x7fffffe0, PT ;  /* 0x7fffffe0f500780c */ /* 0x000fe40003f66070 */
[----:B------:R-:W1:Y:S02]  /*15800*/  LDC R245, c[0x0][0x3a0] ;  /* 0x0000e800fff57b82 */ /* 0x000e640000000800 */
[----:B-1----:R-:W-:Y:S02]  /*15810*/  VIADD R246, R245, 0xfffffff7 ;  /* 0xfffffff7f5f67836 */ /* 0x002fe40000000000 */
[----:B------:R-:W1:Y:S01]  /*15820*/  S2R R245, SR_TID.X ;  /* 0x0000000000f57919 */ /* 0x000e620000002100 */
[----:B------:R-:W-:Y:S01]  /*15830*/  ULEA UR4, UR9, UR4, 0x18 ;  /* 0x0000000409047291 */ /* 0x000fe2000f8ec0ff */
[----:B---3--:R-:W-:Y:S02]  /*15840*/  VIADD R0, R244, 0xffffffef ;  /* 0xffffffeff4007836 */ /* 0x008fe40000000000 */
[----:B------:R-:W3:Y:S01]  /*15850*/  LDC R244, c[0x0][0x3a0] ;  /* 0x0000e800fff47b82 */ /* 0x000ee20000000800 */
[----:B------:R-:W-:-:S02]  /*15860*/  VIADD R143, R243, 0xfffffffb ;  /* 0xfffffffbf38f7836 */ /* 0x000fc40000000000 */
[----:B------:R-:W-:-:S03]  /*15870*/  ISETP.GE.U32.AND P5, PT, R0, 0x7fffffd0, PT ;  /* 0x7fffffd00000780c */ /* 0x000fc60003fa6070 */
[----:B------:R-:W-:Y:S02]  /*15880*/  ISETP.GE.U32.AND P4, PT, R143, 0x7fffffdc, PT ;  /* 0x7fffffdc8f00780c */ /* 0x000fe40003f86070 */
[----:B-1----:R-:W-:-:S05]  /*15890*/  LOP3.LUT R245, R245, 0x1f, RZ, 0xc0, !PT ;  /* 0x0000001ff5f57812 */ /* 0x002fca00078ec0ff */
[----:B------:R-:W-:-:S04]  /*158a0*/  IMAD.SHL.U32 R212, R245, 0x4, RZ ;  /* 0x00000004f5d47824 */ /* 0x000fc800078e00ff */
[----:B------:R-:W-:Y:S02]  /*158b0*/  VIADD R247, R212, UR4 ;  /* 0x00000004d4f77c36 */ /* 0x000fe40008000000 */
[----:B---3--:R-:W-:Y:S01]  /*158c0*/  VIADD R143, R244, 0xffffffeb ;  /* 0xffffffebf48f7836 */ /* 0x008fe20000000000 */
[----:B------:R-:W-:Y:S02]  /*158d0*/  ISETP.GE.U32.AND P2, PT, R246, 0x7fffffd8, PT ;  /* 0x7fffffd8f600780c */ /* 0x000fe40003f46070 */
[----:B------:R-:W1:Y:S02]  /*158e0*/  LDC R246, c[0x0][0x3a0] ;  /* 0x0000e800fff67b82 */ /* 0x000e640000000800 */
[----:B-1----:R-:W-:Y:S01]  /*158f0*/  VIADD R246, R246, 0xffffffe7 ;  /* 0xffffffe7f6f67836 */ /* 0x002fe20000000000 */
[----:B------:R-:W-:Y:S01]  /*15900*/  @!PT LDS RZ, [RZ] ;  /* 0x00000000fffff984 */ /* 0x000fe20000000800 */
[----:B------:R-:W-:Y:S01]  /*15910*/  @!PT LDS RZ, [RZ] ;  /* 0x00000000fffff984 */ /* 0x000fe20000000800 */
[----:B------:R-:W-:Y:S01]  /*15920*/  @!PT LDS RZ, [RZ] ;  /* 0x00000000fffff984 */ /* 0x000fe20000000800 */
[----:B--2---:R-:W-:Y:S04]  /*15930*/  LDGSTS.E [R247], desc[UR40][R108.64], !P3 ;  /* 0x000000006cf77fae */ /* 0x004fe8000d9a1028 */
[----:B------:R-:W-:Y:S04]  /*15940*/  LDGSTS.E [R247+0x80], desc[UR40][R110.64], !P3 ;  /* 0x000800006ef77fae */ /* 0x000fe8000d9a1028 */
[----:B------:R-:W-:Y:S04]  /*15950*/  LDGSTS.E [R247+0x100], desc[UR40][R112.64], !P3 ;  /* 0x0010000070f77fae */ /* 0x000fe8000d9a1028 */
[----:B------:R-:W-:Y:S01]  /*15960*/  LDGSTS.E [R247+0x180], desc[UR40][R114.64], !P3 ;  /* 0x0018000072f77fae */ /* 0x000fe2000d9a1028 */
[----:B----4-:R-:W-:-:S03]  /*15970*/  IMAD.SHL.U32 R0, R142, 0x4, RZ ;  /* 0x000000048e007824 */ /* 0x010fc600078e00ff */
[----:B------:R-:W-:Y:S04]  /*15980*/  LDGSTS.E [R247+0x200], desc[UR40][R116.64], !P3 ;  /* 0x0020000074f77fae */ /* 0x000fe8000d9a1028 */
[----:B------:R-:W-:Y:S04]  /*15990*/  LDGSTS.E [R247+0x280], desc[UR40][R118.64], !P3 ;  /* 0x0028000076f77fae */ /* 0x000fe8000d9a1028 */
[----:B------:R-:W-:Y:S04]  /*159a0*/  LDGSTS.E [R247+0x300], desc[UR40][R120.64], !P3 ;  /* 0x0030000078f77fae */ /* 0x000fe8000d9a1028 */
[----:B------:R-:W-:Y:S01]  /*159b0*/  LDGSTS.E [R247+0x380], desc[UR40][R122.64], !P3 ;  /* 0x003800007af77fae */ /* 0x000fe2000d9a1028 */
[----:B------:R-:W-:-:S03]  /*159c0*/  IMAD.WIDE R242, R0, 0x4, R108 ;  /* 0x0000000400f27825 */ /* 0x000fc600078e026c */
        /* <DEDUP_REMOVED lines=16> */
[----:B------:R1:W-:Y:S01]  /*15ad0*/  LDGSTS.E [R247+0x2000], desc[UR40][R242.64], !P4 ;  /* 0x02000000f2f77fae */ /* 0x0003e2000e1a1028 */
[----:B------:R-:W-:-:S03]  /*15ae0*/  IMAD.WIDE R224, R0, 0x4, R126 ;  /* 0x0000000400e07825 */ /* 0x000fc600078e027e */
[----:B------:R2:W-:Y:S01]  /*15af0*/  LDGSTS.E [R247+0x2080], desc[UR40][R240.64], !P4 ;  /* 0x02080000f0f77fae */ /* 0x0005e2000e1a1028 */
[----:B------:R-:W-:-:S03]  /*15b00*/  IMAD.WIDE R222, R0, 0x4, R128 ;  /* 0x0000000400de7825 */ /* 0x000fc600078e0280 */
[----:B------:R3:W-:Y:S01]  /*15b10*/  LDGSTS.E [R247+0x2100], desc[UR40][R238.64], !P4 ;  /* 0x02100000eef77fae */ /* 0x0007e2000e1a1028 */
[----:B------:R-:W-:-:S03]  /*15b20*/  ISETP.GE.U32.AND P3, PT, R143, 0x7fffffcc, PT ;  /* 0x7fffffcc8f00780c */ /* 0x000fc60003f66070 */
[----:B------:R4:W-:Y:S01]  /*15b30*/  LDGSTS.E [R247+0x2180], desc[UR40][R236.64], !P4 ;  /* 0x02180000ecf77fae */ /* 0x0009e2000e1a1028 */
[----:B------:R-:W-:-:S03]  /*15b40*/  IMAD.WIDE R220, R0, 0x4, R130 ;  /* 0x0000000400dc7825 */ /* 0x000fc600078e0282 */
[----:B------:R1:W-:Y:S01]  /*15b50*/  LDGSTS.E [R247+0x2200], desc[UR40][R234.64], !P4 ;  /* 0x02200000eaf77fae */ /* 0x0003e2000e1a1028 */
[----:B------:R-:W-:-:S03]  /*15b60*/  IMAD.SHL.U32 R143, R142, 0x8, RZ ;  /* 0x000000088e8f7824 */ /* 0x000fc600078e00ff */
[----:B------:R1:W-:Y:S01]  /*15b70*/  LDGSTS.E [R247+0x2280], desc[UR40][R232.64], !P4 ;  /* 0x02280000e8f77fae */ /* 0x0003e2000e1a1028 */
[----:B------:R-:W-:-:S03]  /*15b80*/  IMAD.WIDE R218, R0, 0x4, R132 ;  /* 0x0000000400da7825 */ /* 0x000fc600078e0284 */
[----:B------:R1:W-:Y:S01]  /*15b90*/  LDGSTS.E [R247+0x2300], desc[UR40][R230.64], !P4 ;  /* 0x02300000e6f77fae */ /* 0x0003e2000e1a1028 */
[----:B------:R-:W-:-:S03]  /*15ba0*/  IMAD.WIDE R216, R0, 0x4, R134 ;  /* 0x0000000400d87825 */ /* 0x000fc600078e0286 */
[----:B------:R1:W-:Y:S01]  /*15bb0*/  LDGSTS.E [R247+0x2380], desc[UR40][R228.64], !P4 ;  /* 0x02380000e4f77fae */ /* 0x0003e2000e1a1028 */
[----:B------:R-:W-:-:S03]  /*15bc0*/  IMAD.WIDE R214, R0, 0x4, R136 ;  /* 0x0000000400d67825 */ /* 0x000fc600078e0288 */
[----:B------:R1:W-:Y:S01]  /*15bd0*/  LDGSTS.E [R247+0x2400], desc[UR40][R226.64], !P4 ;  /* 0x02400000e2f77fae */ /* 0x0003e2000e1a1028 */
[----:B------:R-:W-:-:S03]  /*15be0*/  IMAD.WIDE R210, R0, 0x4, R138 ;  /* 0x0000000400d27825 */ /* 0x000fc600078e028a */
[----:B------:R1:W-:Y:S04]  /*15bf0*/  LDGSTS.E [R247+0x2480], desc[UR40][R224.64], !P4 ;  /* 0x02480000e0f77fae */ /* 0x0003e8000e1a1028 */
[----:B------:R1:W-:Y:S04]  /*15c00*/  STL.64 [R1+0xfb0], R242 ;  /* 0x000fb0f201007387 */ /* 0x0003e80000100a00 */
[----:B------:R2:W-:Y:S04]  /*15c10*/  LDGSTS.E [R247+0x2500], desc[UR40][R222.64], !P4 ;  /* 0x02500000def77fae */ /* 0x0005e8000e1a1028 */
[----:B------:R2:W-:Y:S04]  /*15c20*/  STL.64 [R1+0xfa8], R240 ;  /* 0x000fa8f001007387 */ /* 0x0005e80000100a00 */
[----:B------:R3:W-:Y:S01]  /*15c30*/  LDGSTS.E [R247+0x2580], desc[UR40][R220.64], !P4 ;  /* 0x02580000dcf77fae */ /* 0x0007e2000e1a1028 */
[----:B-1----:R-:W-:-:S03]  /*15c40*/  IMAD.WIDE R242, R143, 0x4, R108 ;  /* 0x000000048ff27825 */ /* 0x002fc600078e026c */
[----:B------:R3:W-:Y:S04]  /*15c50*/  STL.64 [R1+0xfa0], R238 ;  /* 0x000fa0ee01007387 */ /* 0x0007e80000100a00 */
[----:B------:R1:W-:Y:S01]  /*15c60*/  LDGSTS.E [R247+0x2600], desc[UR40][R218.64], !P4 ;  /* 0x02600000daf77fae */ /* 0x0003e2000e1a1028 */
[----:B--2---:R-:W-:-:S03]  /*15c70*/  IMAD.WIDE R240, R143, 0x4, R110 ;  /* 0x000000048ff07825 */ /* 0x004fc600078e026e */
[----:B------:R4:W-:Y:S04]  /*15c80*/  STL.64 [R1+0xf98], R236 ;  /* 0x000f98ec01007387 */ /* 0x0009e80000100a00 */
[----:B------:R2:W-:Y:S01]  /*15c90*/  LDGSTS.E [R247+0x2680], desc[UR40][R216.64], !P4 ;  /* 0x02680000d8f77fae */ /* 0x0005e2000e1a1028 */
[----:B---3--:R-:W-:-:S03]  /*15ca0*/  IMAD.WIDE R238, R143, 0x4, R112 ;  /* 0x000000048fee7825 */ /* 0x008fc600078e0270 */
[----:B------:R3:W-:Y:S04]  /*15cb0*/  STL.64 [R1+0xf90], R234 ;  /* 0x000f90ea01007387 */ /* 0x0007e80000100a00 */
[----:B------:R1:W-:Y:S01]  /*15cc0*/  LDGSTS.E [R247+0x2700], desc[UR40][R214.64], !P4 ;  /* 0x02700000d6f77fae */ /* 0x0003e2000e1a1028 */
[----:B----4-:R-:W-:-:S03]  /*15cd0*/  IMAD.WIDE R236, R143, 0x4, R114 ;  /* 0x000000048fec7825 */ /* 0x010fc600078e0272 */
[----:B------:R4:W-:Y:S04]  /*15ce0*/  STL.64 [R1+0xf88], R232 ;  /* 0x000f88e801007387 */ /* 0x0009e80000100a00 */
[----:B------:R1:W-:Y:S01]  /*15cf0*/  LDGSTS.E [R247+0x2780], desc[UR40][R210.64], !P4 ;  /* 0x02780000d2f77fae */ /* 0x0003e2000e1a1028 */
[----:B---3--:R-:W-:-:S03]  /*15d00*/  IMAD.WIDE R234, R143, 0x4, R116 ;  /* 0x000000048fea7825 */ /* 0x008fc600078e0274 */
[----:B------:R3:W-:Y:S01]  /*15d10*/  STL.64 [R1+0xf80], R230 ;  /* 0x000f80e601007387 */ /* 0x0007e20000100a00 */
[----:B----4-:R-:W-:-:S03]  /*15d20*/  IMAD.WIDE R232, R143, 0x4, R118 ;  /* 0x000000048fe87825 */ /* 0x010fc600078e0276 */
[----:B------:R4:W-:Y:S04]  /*15d30*/  LDGSTS.E [R247+0x4000], desc[UR40][R242.64], !P2 ;  /* 0x04000000f2f77fae */ /* 0x0009e8000d1a1028 */
[----:B------:R1:W-:Y:S01]  /*15d40*/  STL.64 [R1+0xf78], R228 ;  /* 0x000f78e401007387 */ /* 0x0003e20000100a00 */
[----:B---3--:R-:W-:-:S03]  /*15d50*/  IMAD.WIDE R230, R143, 0x4, R120 ;  /* 0x000000048fe67825 */ /* 0x008fc600078e0278 */
[----:B------:R3:W-:Y:S04]  /*15d60*/  LDGSTS.E [R247+0x4080], desc[UR40][R240.64], !P2 ;  /* 0x04080000f0f77fae */ /* 0x0007e8000d1a1028 */
[----:B------:R2:W-:Y:S01]  /*15d70*/  STL.64 [R1+0xf70], R226 ;  /* 0x000f70e201007387 */ /* 0x0005e20000100a00 */
[----:B-1----:R-:W-:-:S03]  /*15d80*/  IMAD.WIDE R228, R143, 0x4, R122 ;  /* 0x000000048fe47825 */ /* 0x002fc600078e027a */
[----:B------:R1:W-:Y:S04]  /*15d90*/  LDGSTS.E [R247+0x4100], desc[UR40][R238.64], !P2 ;  /* 0x04100000eef77fae */ /* 0x0003e8000d1a1028 */
[----:B------:R1:W-:Y:S01]  /*15da0*/  STL.64 [R1+0xf68], R224 ;  /* 0x000f68e001007387 */ /* 0x0003e20000100a00 */
[----:B--2---:R-:W-:-:S03]  /*15db0*/  IMAD.WIDE R226, R143, 0x4, R124 ;  /* 0x000000048fe27825 */ /* 0x004fc600078e027c */
        /* <DEDUP_REMOVED lines=14> */
[----:B------:R-:W-:Y:S02]  /*15ea0*/  VIADD R0, R248, 0xffffffe3 ;  /* 0xffffffe3f8007836 */ /* 0x000fe40000000000 */
[C---:B-1----:R-:W-:Y:S01]  /*15eb0*/  IMAD.WIDE R216, R143.reuse, 0x4, R134 ;  /* 0x000000048fd87825 */ /* 0x042fe200078e0286 */
[----:B------:R1:W-:Y:S04]  /*15ec0*/  LDGSTS.E [R247+0x4400], desc[UR40][R226.64], !P2 ;  /* 0x04400000e2f77fae */ /* 0x0003e8000d1a1028 */
[----:B------:R1:W-:Y:S01]  /*15ed0*/  STL.64 [R1+0xf38], R210 ;  /* 0x000f38d201007387 */ /* 0x0003e20000100a00 */
[----:B--2---:R-:W-:-:S03]  /*15ee0*/  IMAD.WIDE R214, R143, 0x4, R136 ;  /* 0x000000048fd67825 */ /* 0x004fc600078e0288 */
[----:B------:R2:W-:Y:S04]  /*15ef0*/  LDGSTS.E [R247+0x4480], desc[UR40][R224.64], !P2 ;  /* 0x04480000e0f77fae */ /* 0x0005e8000d1a1028 */
[----:B------:R2:W-:Y:S01]  /*15f00*/  LDGSTS.E [R247+0x4500], desc[UR40][R222.64], !P2 ;  /* 0x04500000def77fae */ /* 0x0005e2000d1a1028 */
[----:B-1----:R-:W-:-:S03]  /*15f10*/  IMAD.WIDE R210, R143, 0x4, R138 ;  /* 0x000000048fd27825 */ /* 0x002fc600078e028a */
[----:B------:R1:W-:Y:S04]  /*15f20*/  LDGSTS.E [R247+0x4580], desc[UR40][R220.64], !P2 ;  /* 0x04580000dcf77fae */ /* 0x0003e8000d1a1028 */
[----:B------:R1:W-:Y:S04]  /*15f30*/  LDGSTS.E [R247+0x4600], desc[UR40][R218.64], !P2 ;  /* 0x04600000daf77fae */ /* 0x0003e8000d1a1028 */
[----:B------:R1:W-:Y:S04]  /*15f40*/  LDGSTS.E [R247+0x4680], desc[UR40][R216.64], !P2 ;  /* 0x04680000d8f77fae */ /* 0x0003e8000d1a1028 */
[----:B------:R1:W-:Y:S04]  /*15f50*/  LDGSTS.E [R247+0x4700], desc[UR40][R214.64], !P2 ;  /* 0x04700000d6f77fae */ /* 0x0003e8000d1a1028 */
[----:B------:R1:W-:Y:S01]  /*15f60*/  LDGSTS.E [R247+0x4780], desc[UR40][R210.64], !P2 ;  /* 0x04780000d2f77fae */ /* 0x0003e2000d1a1028 */
[----:B------:R-:W-:Y:S01]  /*15f70*/  ISETP.GE.U32.AND P2, PT, R0, 0x7fffffc4, PT ;  /* 0x7fffffc40000780c */ /* 0x000fe20003f46070 */
[----:B------:R-:W-:-:S02]  /*15f80*/  IMAD R0, R142, 0xc, RZ ;  /* 0x0000000c8e007824 */ /* 0x000fc400078e02ff */
[----:B------:R4:W-:Y:S04]  /*15f90*/  STL.64 [R1+0xe30], R242 ;  /* 0x000e30f201007387 */ /* 0x0009e80000100a00 */
[----:B------:R3:W-:Y:S04]  /*15fa0*/  STL.64 [R1+0xe28], R240 ;  /* 0x000e28f001007387 */ /* 0x0007e80000100a00 */
[----:B------:R1:W-:Y:S01]  /*15fb0*/  STL.64 [R1+0xe20], R238 ;  /* 0x000e20ee01007387 */ /* 0x0003e20000100a00 */
[----:B----4-:R-:W-:-:S03]  /*15fc0*/  IMAD.WIDE R242, R0, 0x4, R108 ;  /* 0x0000000400f27825 */ /* 0x010fc600078e026c */
[----:B------:R4:W-:Y:S01]  /*15fd0*/  STL.64 [R1+0xe18], R236 ;  /* 0x000e18ec01007387 */ /* 0x0009e20000100a00 */
[----:B---3--:R-:W-:-:S03]  /*15fe0*/  IMAD.WIDE R240, R0, 0x4, R110 ;  /* 0x0000000400f07825 */ /* 0x008fc600078e026e */
[----:B------:R3:W-:Y:S01]  /*15ff0*/  STL.64 [R1+0xe10], R234 ;  /* 0x000e10ea01007387 */ /* 0x0007e20000100a00 */
[----:B-1----:R-:W-:-:S03]  /*16000*/  IMAD.WIDE R238, R0, 0x4, R112 ;  /* 0x0000000400ee7825 */ /* 0x002fc600078e0270 */
[----:B------:R1:W-:Y:S01]  /*16010*/  STL.64 [R1+0xe08], R232 ;  /* 0x000e08e801007387 */ /* 0x0003e20000100a00 */
[----:B----4-:R-:W-:-:S03]  /*16020*/  IMAD.WIDE R236, R0, 0x4, R114 ;  /* 0x0000000400ec7825 */ /* 0x010fc600078e0272 */
[----:B------:R4:W-:Y:S01]  /*16030*/  STL.64 [R1+0xe00], R230 ;  /* 0x000e00e601007387 */ /* 0x0009e20000100a00 */
[----:B---3--:R-:W-:-:S03]  /*16040*/  IMAD.WIDE R234, R0, 0x4, R116 ;  /* 0x0000000400ea7825 */ /* 0x008fc600078e0274 */
[----:B------:R3:W-:Y:S01]  /*16050*/  LDGSTS.E [R247+0x6000], desc[UR40][R242.64], !P1 ;  /* 0x06000000f2f77fae */ /* 0x0007e2000c9a1028 */
[----:B-1----:R-:W-:-:S03]  /*16060*/  IMAD.WIDE R232, R0, 0x4, R118 ;  /* 0x0000000400e87825 */ /* 0x002fc600078e0276 */
[----:B------:R1:W-:Y:S01]  /*16070*/  STL.64 [R1+0xdf8], R228 ;  /* 0x000df8e401007387 */ /* 0x0003e20000100a00 */
[----:B----4-:R-:W-:-:S03]  /*16080*/  IMAD.WIDE R230, R0, 0x4, R120 ;  /* 0x0000000400e67825 */ /* 0x010fc600078e0278 */
        /* <DEDUP_REMOVED lines=9> */
[----:B------:R1:W-:Y:S01]  /*16120*/  LDGSTS.E [R247+0x6200], desc[UR40][R234.64], !P1 ;  /* 0x06200000eaf77fae */ /* 0x0003e2000c9a1028 */
[----:B------:R-:W-:Y:S01]  /*16130*/  ISETP.GE.U32.AND P4, PT, R246, 0x7fffffc8, PT ;  /* 0x7fffffc8f600780c */ /* 0x000fe20003f86070 */
[----:B------:R-:W-:Y:S02]  /*16140*/  IMAD.SHL.U32 R143, R142, 0x10, RZ ;  /* 0x000000108e8f7824 */ /* 0x000fe400078e00ff */
[----:B------:R1:W-:Y:S01]  /*16150*/  STL.64 [R1+0xdd8], R220 ;  /* 0x000dd8dc01007387 */ /* 0x0003e20000100a00 */
[----:B------:R-:W3:Y:S01]  /*16160*/  LDC R246, c[0x0][0x3a0] ;  /* 0x0000e800fff67b82 */ /* 0x000ee20000000800 */
[C---:B--2---:R-:W-:Y:S02]  /*16170*/  IMAD.WIDE R222, R0.reuse, 0x4, R128 ;  /* 0x0000000400de7825 */ /* 0x044fe400078e0280 */
        /* <DEDUP_REMOVED lines=66> */
[----:B------:R1:W-:Y:S01]  /*165a0*/  LDGSTS.E [R247+0x8680], desc[UR40][R216.64], !P5 ;  /* 0x08680000d8f77fae */ /* 0x0003e2000e9a1028 */
[----:B------:R-:W-:-:S03]  /*165b0*/  VIADD R248, R246, 0xfffffffe ;  /* 0xfffffffef6f87836 */ /* 0x000fc60000000000 */
[----:B------:R1:W-:Y:S01]  /*165c0*/  LDGSTS.E [R247+0x8700], desc[UR40][R214.64], !P5 ;  /* 0x08700000d6f77fae */ /* 0x0003e2000e9a1028 */
[----:B------:R-:W-:-:S03]  /*165d0*/  VIADD R246, R249, 0xfffffffa ;  /* 0xfffffffaf9f67836 */ /* 0x000fc60000000000 */
[----:B------:R4:W-:Y:S01]  /*165e0*/  STL.64 [R1+0xb30], R242 ;  /* 0x000b30f201007387 */ /* 0x0009e20000100a00 */
[----:B------:R-:W-:Y:S01]  /*165f0*/  ISETP.GE.U32.AND P1, PT, R248, 0x7fffffdf, PT ;  /* 0x7fffffdff800780c */ /* 0x000fe20003f26070 */
[----:B------:R-:W-:Y:S02]  /*16600*/  IMAD R143, R142, 0x18, RZ ;  /* 0x000000188e8f7824 */ /* 0x000fe400078e02ff */
[----:B------:R1:W-:Y:S01]  /*16610*/  LDGSTS.E [R247+0x8780], desc[UR40][R210.64], !P5 ;  /* 0x08780000d2f77fae */ /* 0x0003e2000e9a1028 */
[----:B------:R-:W-:Y:S01]  /*16620*/  ISETP.GE.U32.AND P5, PT, R0, 0x7fffffd7, PT ;  /* 0x7fffffd70000780c */ /* 0x000fe20003fa6070 */
[----:B------:R-:W-:Y:S01]  /*16630*/  IMAD R0, R142, 0x14, RZ ;  /* 0x000000148e007824 */ /* 0x000fe200078e02ff */
[----:B------:R-:W-:Y:S01]  /*16640*/  ISETP.GE.U32.AND P6, PT, R246, 0x7fffffdb, PT ;  /* 0x7fffffdbf600780c */ /* 0x000fe20003fc6070 */
[----:B------:R3:W-:Y:S01]  /*16650*/  STL.64 [R1+0xb28], R240 ;  /* 0x000b28f001007387 */ /* 0x0007e20000100a00 */
[----:B------:R-:W1:Y:S01]  /*16660*/  LDC R246, c[0x0][0x3a0] ;  /* 0x0000e800fff67b82 */ /* 0x000e620000000800 */
[----:B----4-:R-:W-:-:S02]  /*16670*/  IMAD.WIDE R242, R0, 0x4, R108 ;  /* 0x0000000400f27825 */ /* 0x010fc400078e026c */
[----:B------:R4:W-:Y:S04]  /*16680*/  STL.64 [R1+0xb20], R238 ;  /* 0x000b20ee01007387 */ /* 0x0009e80000100a00 */
[----:B------:R2:W-:Y:S01]  /*16690*/  STL.64 [R1+0xb18], R236 ;  /* 0x000b18ec01007387 */ /* 0x0005e20000100a00 */
[----:B------:R-:W1:Y:S01]  /*166a0*/  LDC R248, c[0x0][0x3a0] ;  /* 0x0000e800fff87b82 */ /* 0x000e620000000800 */
[C---:B---3--:R-:W-:Y:S02]  /*166b0*/  IMAD.WIDE R240, R0.reuse, 0x4, R110 ;  /* 0x0000000400f07825 */ /* 0x048fe400078e026e */
[----:B------:R3:W-:Y:S02]  /*166c0*/  STL.64 [R1+0xb10], R234 ;  /* 0x000b10ea01007387 */ /* 0x0007e40000100a00 */
[----:B----4-:R-:W-:-:S02]  /*166d0*/  IMAD.WIDE R238, R0, 0x4, R112 ;  /* 0x0000000400ee7825 */ /* 0x010fc400078e0270 */
[----:B------:R4:W-:Y:S01]  /*166e0*/  STL.64 [R1+0xb08], R232 ;  /* 0x000b08e801007387 */ /* 0x0009e20000100a00 */
[----:B------:R-:W1:Y:S01]  /*166f0*/  LDC R249, c[0x0][0x3a0] ;  /* 0x0000e800fff97b82 */ /* 0x000e620000000800 */
[C---:B--2---:R-:W-:Y:S02]  /*16700*/  IMAD.WIDE R236, R0.reuse, 0x4, R114 ;  /* 0x0000000400ec7825 */ /* 0x044fe400078e0272 */
[----:B------:R2:W-:Y:S02]  /*16710*/  STL.64 [R1+0xb00], R230 ;  /* 0x000b00e601007387 */ /* 0x0005e40000100a00 */
[C---:B---3--:R-:W-:Y:S02]  /*16720*/  IMAD.WIDE R234, R0.reuse, 0x4, R116 ;  /* 0x0000000400ea7825 */ /* 0x048fe400078e0274 */
[----:B------:R3:W-:Y:S02]  /*16730*/  LDGSTS.E [R247+0xa000], desc[UR40][R242.64], !P3 ;  /* 0x0a000000f2f77fae */ /* 0x0007e4000d9a1028 */
[----:B----4-:R-:W-:-:S02]  /*16740*/  IMAD.WIDE R232, R0, 0x4, R118 ;  /* 0x0000000400e87825 */ /* 0x010fc400078e0276 */
[----:B------:R4:W-:Y:S02]  /*16750*/  STL.64 [R1+0xaf8], R228 ;  /* 0x000af8e401007387 */ /* 0x0009e40000100a00 */
[C---:B--2---:R-:W-:Y:S02]  /*16760*/  IMAD.WIDE R230, R0.reuse, 0x4, R120 ;  /* 0x0000000400e67825 */ /* 0x044fe400078e0278 */
[----:B------:R2:W-:Y:S04]  /*16770*/  LDGSTS.E [R247+0xa080], desc[UR40][R240.64], !P3 ;  /* 0x0a080000f0f77fae */ /* 0x0005e8000d9a1028 */
[----:B------:R2:W-:Y:S01]  /*16780*/  STL.64 [R1+0xaf0], R226 ;  /* 0x000af0e201007387 */ /* 0x0005e20000100a00 */
[----:B----4-:R-:W-:-:S03]  /*16790*/  IMAD.WIDE R228, R0, 0x4, R122 ;  /* 0x0000000400e47825 */ /* 0x010fc600078e027a */
[----:B------:R4:W-:Y:S04]  /*167a0*/  LDGSTS.E [R247+0xa100], desc[UR40][R238.64], !P3 ;  /* 0x0a100000eef77fae */ /* 0x0009e8000d9a1028 */
[----:B------:R3:W-:Y:S01]  /*167b0*/  STL.64 [R1+0xae8], R224 ;  /* 0x000ae8e001007387 */ /* 0x0007e20000100a00 */
[----:B--2---:R-:W-:-:S03]  /*167c0*/  IMAD.WIDE R226, R0, 0x4, R124 ;  /* 0x0000000400e27825 */ /* 0x004fc600078e027c */
        /* <DEDUP_REMOVED lines=27> */
[----:B--2---:R-:W-:-:S03]  /*16980*/  IMAD.WIDE R240, R143, 0x4, R110 ;  /* 0x000000048ff07825 */ /* 0x004fc600078e026e */
[----:B------:R2:W-:Y:S04]  /*16990*/  STL.64 [R1+0x998], R236 ;  /* 0x000998ec01007387 */ /* 0x0005e80000100a00 */
[----:B------:R1:W-:Y:S01]  /*169a0*/  LDGSTS.E [R247+0xa680], desc[UR40][R216.64], !P3 ;  /* 0x0a680000d8f77fae */ /* 0x0003e2000d9a1028 */
[----:B----4-:R-:W-:-:S03]  /*169b0*/  IMAD.WIDE R238, R143, 0x4, R112 ;  /* 0x000000048fee7825 */ /* 0x010fc600078e0270 */
[----:B------:R3:W-:Y:S04]  /*169c0*/  STL.64 [R1+0x990], R234 ;  /* 0x000990ea01007387 */ /* 0x0007e80000100a00 */
[----:B------:R4:W-:Y:S01]  /*169d0*/  LDGSTS.E [R247+0xa700], desc[UR40][R214.64], !P3 ;  /* 0x0a700000d6f77fae */ /* 0x0009e2000d9a1028 */
[----:B--2---:R-:W-:-:S03]  /*169e0*/  IMAD.WIDE R236, R143, 0x4, R114 ;  /* 0x000000048fec7825 */ /* 0x004fc600078e0272 */
[----:B------:R2:W-:Y:S04]  /*169f0*/  STL.64 [R1+0x988], R232 ;  /* 0x000988e801007387 */ /* 0x0005e80000100a00 */
[----:B------:R1:W-:Y:S01]  /*16a00*/  LDGSTS.E [R247+0xa780], desc[UR40][R210.64], !P3 ;  /* 0x0a780000d2f77fae */ /* 0x0003e2000d9a1028 */
[----:B---3--:R-:W-:-:S03]  /*16a10*/  IMAD.WIDE R234, R143, 0x4, R116 ;  /* 0x000000048fea7825 */ /* 0x008fc600078e0274 */
        /* <DEDUP_REMOVED lines=24> */
[----:B------:R2:W-:Y:S01]  /*16ba0*/  LDGSTS.E [R247+0xc380], desc[UR40][R228.64], !P4 ;  /* 0x0c380000e4f77fae */ /* 0x0005e2000e1a1028 */
[----:B------:R-:W-:Y:S01]  /*16bb0*/  ISETP.GE.U32.AND P3, PT, R246, 0x7fffffd3, PT ;  /* 0x7fffffd3f600780c */ /* 0x000fe20003f66070 */
[----:B------:R-:W-:Y:S02]  /*16bc0*/  VIADD R0, R248, 0xffffffee ;  /* 0xffffffeef8007836 */ /* 0x000fe40000000000 */
[----:B------:R4:W-:Y:S01]  /*16bd0*/  STL.64 [R1+0x940], R214 ;  /* 0x000940d601007387 */ /* 0x0009e20000100a00 */
[----:B------:R-:W2:Y:S01]  /*16be0*/  LDC R246, c[0x0][0x3a0] ;  /* 0x0000e800fff67b82 */ /* 0x000ea20000000800 */
[C---:B-1----:R-:W-:Y:S02]  /*16bf0*/  IMAD.WIDE R216, R143.reuse, 0x4, R134 ;  /* 0x000000048fd87825 */ /* 0x042fe400078e0286 */
[----:B------:R1:W-:Y:S04]  /*16c00*/  LDGSTS.E [R247+0xc400], desc[UR40][R226.64], !P4 ;  /* 0x0c400000e2f77fae */ /* 0x0003e8000e1a1028 */
[----:B------:R1:W-:Y:S01]  /*16c10*/  STL.64 [R1+0x938], R210 ;  /* 0x000938d201007387 */ /* 0x0003e20000100a00 */
[----:B------:R-:W2:Y:S01]  /*16c20*/  LDC R248, c[0x0][0x3a0] ;  /* 0x0000e800fff87b82 */ /* 0x000ea20000000800 */
[----:B----4-:R-:W-:-:S02]  /*16c30*/  IMAD.WIDE R214, R143, 0x4, R136 ;  /* 0x000000048fd67825 */ /* 0x010fc400078e0288 */
[----:B------:R4:W-:Y:S04]  /*16c40*/  LDGSTS.E [R247+0xc480], desc[UR40][R224.64], !P4 ;  /* 0x0c480000e0f77fae */ /* 0x0009e8000e1a1028 */
[----:B------:R2:W-:Y:S01]  /*16c50*/  LDGSTS.E [R247+0xc500], desc[UR40][R222.64], !P4 ;  /* 0x0c500000def77fae */ /* 0x0005e2000e1a1028 */
[----:B-1----:R-:W-:-:S03]  /*16c60*/  IMAD.WIDE R210, R143, 0x4, R138 ;  /* 0x000000048fd27825 */ /* 0x002fc600078e028a */
[----:B------:R1:W-:Y:S04]  /*16c70*/  LDGSTS.E [R247+0xc580], desc[UR40][R220.64], !P4 ;  /* 0x0c580000dcf77fae */ /* 0x0003e8000e1a1028 */
[----:B------:R1:W-:Y:S04]  /*16c80*/  LDGSTS.E [R247+0xc600], desc[UR40][R218.64], !P4 ;  /* 0x0c600000daf77fae */ /* 0x0003e8000e1a1028 */
[----:B------:R1:W-:Y:S04]  /*16c90*/  LDGSTS.E [R247+0xc680], desc[UR40][R216.64], !P4 ;  /* 0x0c680000d8f77fae */ /* 0x0003e8000e1a1028 */
[----:B------:R-:W-:Y:S04]  /*16ca0*/  LDGSTS.E [R247+0xc700], desc[UR40][R214.64], !P4 ;  /* 0x0c700000d6f77fae */ /* 0x000fe8000e1a1028 */
[----:B------:R1:W-:Y:S01]  /*16cb0*/  LDGSTS.E [R247+0xc780], desc[UR40][R210.64], !P4 ;  /* 0x0c780000d2f77fae */ /* 0x0003e2000e1a1028 */
[----:B------:R-:W-:Y:S01]  /*16cc0*/  ISETP.GE.U32.AND P4, PT, R0, 0x7fffffcf, PT ;  /* 0x7fffffcf0000780c */ /* 0x000fe20003f86070 */
[----:B------:R-:W-:-:S02]  /*16cd0*/  IMAD R0, R142, 0x1c, RZ ;  /* 0x0000001c8e007824 */ /* 0x000fc400078e02ff */
[----:B------:R1:W-:Y:S04]  /*16ce0*/  STL.64 [R1+0x830], R242 ;  /* 0x000830f201007387 */ /* 0x0003e80000100a00 */
[----:B------:R3:W-:Y:S01]  /*16cf0*/  STL.64 [R1+0x828], R240 ;  /* 0x000828f001007387 */ /* 0x0007e20000100a00 */
[----:B------:R-:W-:-:S03]  /*16d00*/  IMAD.WIDE R250, R0, 0x4, R108 ;  /* 0x0000000400fa7825 */ /* 0x000fc600078e026c */
[----:B------:R2:W-:Y:S04]  /*16d10*/  STL.64 [R1+0x820], R238 ;  /* 0x000820ee01007387 */ /* 0x0005e80000100a00 */
[----:B------:R4:W-:Y:S01]  /*16d20*/  STL.64 [R1+0x818], R236 ;  /* 0x000818ec01007387 */ /* 0x0009e20000100a00 */
[----:B-1----:R-:W-:-:S03]  /*16d30*/  IMAD.WIDE R242, R0, 0x4, R110 ;  /* 0x0000000400f27825 */ /* 0x002fc600078e026e */
[----:B------:R1:W-:Y:S01]  /*16d40*/  STL.64 [R1+0x810], R234 ;  /* 0x000810ea01007387 */ /* 0x0003e20000100a00 */
[----:B---3--:R-:W-:-:S03]  /*16d50*/  IMAD.WIDE R240, R0, 0x4, R112 ;  /* 0x0000000400f07825 */ /* 0x008fc600078e0270 */
[----:B------:R3:W-:Y:S01]  /*16d60*/  STL.64 [R1+0x808], R232 ;  /* 0x000808e801007387 */ /* 0x0007e20000100a00 */
[----:B--2---:R-:W-:-:S03]  /*16d70*/  IMAD.WIDE R238, R0, 0x4, R114 ;  /* 0x0000000400ee7825 */ /* 0x004fc600078e0272 */
[----:B------:R2:W-:Y:S01]  /*16d80*/  STL.64 [R1+0x800], R230 ;  /* 0x000800e601007387 */ /* 0x0005e20000100a00 */
[----:B----4-:R-:W-:-:S03]  /*16d90*/  IMAD.WIDE R236, R0, 0x4, R116 ;  /* 0x0000000400ec7825 */ /* 0x010fc600078e0274 */
        /* <DEDUP_REMOVED lines=8> */
[----:B------:R4:W-:Y:S01]  /*16e20*/  LDGSTS.E [R247+0xe000], desc[UR40][R250.64], !P2 ;  /* 0x0e000000faf77fae */ /* 0x0009e2000d1a1028 */
[----:B-1----:R-:W-:-:S03]  /*16e30*/  IMAD.WIDE R226, R0, 0x4, R126 ;  /* 0x0000000400e27825 */ /* 0x002fc600078e027e */
[----:B------:R1:W-:Y:S04]  /*16e40*/  STL.64 [R1+0x7d8], R220 ;  /* 0x0007d8dc01007387 */ /* 0x0003e80000100a00 */
[----:B------:R1:W-:Y:S01]  /*16e50*/  LDGSTS.E [R247+0xe080], desc[UR40][R242.64], !P2 ;  /* 0x0e080000f2f77fae */ /* 0x0003e2000d1a1028 */
[----:B---3--:R-:W-:-:S03]  /*16e60*/  IMAD.WIDE R224, R0, 0x4, R128 ;  /* 0x0000000400e07825 */ /* 0x008fc600078e0280 */
[----:B------:R3:W-:Y:S04]  /*16e70*/  STL.64 [R1+0x7d0], R218 ;  /* 0x0007d0da01007387 */ /* 0x0007e80000100a00 */
[----:B------:R3:W-:Y:S01]  /*16e80*/  LDGSTS.E [R247+0xe100], desc[UR40][R240.64], !P2 ;  /* 0x0e100000f0f77fae */ /* 0x0007e2000d1a1028 */
[----:B--2---:R-:W-:-:S03]  /*16e90*/  IMAD.WIDE R222, R0, 0x4, R130 ;  /* 0x0000000400de7825 */ /* 0x004fc600078e0282 */
[----:B------:R2:W-:Y:S04]  /*16ea0*/  STL.64 [R1+0x7c8], R216 ;  /* 0x0007c8d801007387 */ /* 0x0005e80000100a00 */
[----:B------:R2:W-:Y:S01]  /*16eb0*/  LDGSTS.E [R247+0xe180], desc[UR40][R238.64], !P2 ;  /* 0x0e180000eef77fae */ /* 0x0005e2000d1a1028 */
[----:B-1----:R-:W-:-:S03]  /*16ec0*/  IMAD.WIDE R220, R0, 0x4, R132 ;  /* 0x0000000400dc7825 */ /* 0x002fc600078e0284 */
[----:B------:R-:W-:Y:S04]  /*16ed0*/  STL.64 [R1+0x7c0], R214 ;  /* 0x0007c0d601007387 */ /* 0x000fe80000100a00 */
[----:B------:R1:W-:Y:S01]  /*16ee0*/  LDGSTS.E [R247+0xe200], desc[UR40][R236.64], !P2 ;  /* 0x0e200000ecf77fae */ /* 0x0003e2000d1a1028 */
[----:B---3--:R-:W-:-:S03]  /*16ef0*/  IMAD.WIDE R218, R0, 0x4, R134 ;  /* 0x0000000400da7825 */ /* 0x008fc600078e0286 */
[----:B------:R3:W-:Y:S04]  /*16f00*/  STL.64 [R1+0x7b8], R210 ;  /* 0x0007b8d201007387 */ /* 0x0007e80000100a00 */
[----:B------:R1:W-:Y:S01]  /*16f10*/  LDGSTS.E [R247+0xe280], desc[UR40][R234.64], !P2 ;  /* 0x0e280000eaf77fae */ /* 0x0003e2000d1a1028 */
[----:B--2---:R-:W-:-:S03]  /*16f20*/  IMAD.WIDE R216, R0, 0x4, R136 ;  /* 0x0000000400d87825 */ /* 0x004fc600078e0288 */
[----:B------:R2:W-:Y:S01]  /*16f30*/  LDGSTS.E [R247+0xe300], desc[UR40][R232.64], !P2 ;  /* 0x0e300000e8f77fae */ /* 0x0005e2000d1a1028 */
[----:B---3--:R-:W-:-:S03]  /*16f40*/  LOP3.LUT R210, R212, 0x20, RZ, 0x3c, !PT ;  /* 0x00000020d4d27812 */ /* 0x008fc600078e3cff */
[----:B------:R3:W-:Y:S01]  /*16f50*/  LDGSTS.E [R247+0xe380], desc[UR40][R230.64], !P2 ;  /* 0x0e380000e6f77fae */ /* 0x0007e2000d1a1028 */
[----:B------:R-:W-:-:S03]  /*16f60*/  VIADD R143, R246, 0xffffffea ;  /* 0xffffffeaf68f7836 */ /* 0x000fc60000000000 */
[----:B------:R1:W-:Y:S01]  /*16f70*/  LDGSTS.E [R247+0xe400], desc[UR40][R228.64], !P2 ;  /* 0x0e400000e4f77fae */ /* 0x0003e2000d1a1028 */
[----:B------:R-:W-:-:S03]  /*16f80*/  IMAD.WIDE R214, R0, 0x4, R138 ;  /* 0x0000000400d67825 */ /* 0x000fc600078e028a */
[----:B------:R4:W-:Y:S01]  /*16f90*/  STL.64 [R1+0x6b0], R250 ;  /* 0x0006b0fa01007387 */ /* 0x0009e20000100a00 */
[----:B------:R-:W-:-:S03]  /*16fa0*/  VIADD R246, R210, UR4 ;  /* 0x00000004d2f67c36 */ /* 0x000fc60008000000 */
[----:B------:R1:W-:Y:S04]  /*16fb0*/  LDGSTS.E [R247+0xe480], desc[UR40][R226.64], !P2 ;  /* 0x0e480000e2f77fae */ /* 0x0003e8000d1a1028 */
[----:B------:R1:W-:Y:S04]  /*16fc0*/  STL.64 [R1+0x6a8], R242 ;  /* 0x0006a8f201007387 */ /* 0x0003e80000100a00 */
[----:B------:R2:W-:Y:S01]  /*16fd0*/  LDGSTS.E [R247+0xe500], desc[UR40][R224.64], !P2 ;  /* 0x0e500000e0f77fae */ /* 0x0005e2000d1a1028 */
[----:B------:R-:W-:Y:S01]  /*16fe0*/  VIADD R0, R248, 0xffffffe6 ;  /* 0xffffffe6f8007836 */ /* 0x000fe20000000000 */
[----:B----4-:R-:W4:Y:S02]  /*16ff0*/  LDC R250, c[0x0][0x3a0] ;  /* 0x0000e800fffa7b82 */ /* 0x010f240000000800 */
        /* <DEDUP_REMOVED lines=15> */
[----:B------:R3:W-:Y:S01]  /*170f0*/  STL.64 [R1+0x678], R230 ;  /* 0x000678e601007387 */ /* 0x0007e20000100a00 */
[----:B--2---:R-:W-:-:S03]  /*17100*/  IMAD.WIDE R232, R142, 0x4, R118 ;  /* 0x000000048ee87825 */ /* 0x004fc600078e0276 */
[----:B------:R1:W-:Y:S04]  /*17110*/  LDGSTS.E [R246+0x800], desc[UR40][R242.64], !P1 ;  /* 0x00800000f2f67fae */ /* 0x0003e8000c9a1028 */
[----:B------:R2:W-:Y:S01]  /*17120*/  STL.64 [R1+0x670], R228 ;  /* 0x000670e401007387 */ /* 0x0005e20000100a00 */
[----:B---3--:R-:W-:-:S03]  /*17130*/  IMAD.WIDE R230, R142, 0x4, R120 ;  /* 0x000000048ee67825 */ /* 0x008fc600078e0278 */
        /* <DEDUP_REMOVED lines=20> */
[----:B------:R-:W-:-:S03]  /*17280*/  IMAD.WIDE R210, R142, 0x4, R138 ;  /* 0x000000048ed27825 */ /* 0x000fc600078e028a */
[----:B------:R3:W-:Y:S01]  /*17290*/  LDGSTS.E [R246+0xc00], desc[UR40][R226.64], !P1 ;  /* 0x00c00000e2f67fae */ /* 0x0007e2000c9a1028 */
[----:B--2---:R-:W-:-:S03]  /*172a0*/  IMAD.WIDE R216, R142, 0x4, R134 ;  /* 0x000000048ed87825 */ /* 0x004fc600078e0286 */
[----:B------:R2:W-:Y:S01]  /*172b0*/  LDGSTS.E [R246+0xc80], desc[UR40][R224.64], !P1 ;  /* 0x00c80000e0f67fae */ /* 0x0005e2000c9a1028 */
[----:B-1----:R-:W-:-:S03]  /*172c0*/  IMAD.WIDE R214, R142, 0x4, R136 ;  /* 0x000000048ed67825 */ /* 0x002fc600078e0288 */
[----:B------:R1:W-:Y:S04]  /*172d0*/  LDGSTS.E [R246+0xd00], desc[UR40][R222.64], !P1 ;  /* 0x00d00000def67fae */ /* 0x0003e8000c9a1028 */
        /* <DEDUP_REMOVED lines=16> */
[----:B-1----:R-:W-:-:S03]  /*173e0*/  IMAD.WIDE R236, R0, 0x4, R114 ;  /* 0x0000000400ec7825 */ /* 0x002fc600078e0272 */
[----:B------:R1:W-:Y:S01]  /*173f0*/  STL.64 [R1+0x1100], R230 ;  /* 0x001100e601007387 */ /* 0x0003e20000100a00 */
[----:B---3--:R-:W-:-:S03]  /*17400*/  IMAD.WIDE R234, R0, 0x4, R116 ;  /* 0x0000000400ea7825 */ /* 0x008fc600078e0274 */
[----:B------:R3:W-:Y:S01]  /*17410*/  LDGSTS.E [R246+0x2800], desc[UR40][R242.64], !P6 ;  /* 0x02800000f2f67fae */ /* 0x0007e2000f1a1028 */
[----:B--2---:R-:W-:-:S03]  /*17420*/  IMAD.WIDE R232, R0, 0x4, R118 ;  /* 0x0000000400e87825 */ /* 0x004fc600078e0276 */
[----:B------:R2:W-:Y:S01]  /*17430*/  STL.64 [R1+0x10f8], R228 ;  /* 0x0010f8e401007387 */ /* 0x0005e20000100a00 */
[----:B-1----:R-:W-:-:S03]  /*17440*/  IMAD.WIDE R230, R0, 0x4, R120 ;  /* 0x0000000400e67825 */ /* 0x002fc600078e0278 */
[----:B------:R1:W-:Y:S04]  /*17450*/  LDGSTS.E [R246+0x2880], desc[UR40][R240.64], !P6 ;  /* 0x02880000f0f67fae */ /* 0x0003e8000f1a1028 */
[----:B------:R1:W-:Y:S01]  /*17460*/  STL.64 [R1+0x10f0], R226 ;  /* 0x0010f0e201007387 */ /* 0x0003e20000100a00 */
[----:B--2---:R-:W-:-:S03]  /*17470*/  IMAD.WIDE R228, R0, 0x4, R122 ;  /* 0x0000000400e47825 */ /* 0x004fc600078e027a */
[----:B------:R2:W-:Y:S01]  /*17480*/  LDGSTS.E [R246+0x2900], desc[UR40][R238.64], !P6 ;  /* 0x02900000eef67fae */ /* 0x0005e2000f1a1028 */
[----:B------:R-:W-:-:S03]  /*17490*/  ISETP.GE.U32.AND P2, PT, R143, 0x7fffffcb, PT ;  /* 0x7fffffcb8f00780c */ /* 0x000fc60003f46070 */
[----:B------:R2:W-:Y:S01]  /*174a0*/  STL.64 [R1+0x10e8], R224 ;  /* 0x0010e8e001007387 */ /* 0x0005e20000100a00 */
[----:B-1----:R-:W-:-:S03]  /*174b0*/  IMAD.WIDE R226, R0, 0x4, R124 ;  /* 0x0000000400e27825 */ /* 0x002fc600078e027c */
[----:B------:R1:W-:Y:S04]  /*174c0*/  LDGSTS.E [R246+0x2980], desc[UR40][R236.64], !P6 ;  /* 0x02980000ecf67fae */ /* 0x0003e8000f1a1028 */
[----:B------:R1:W-:Y:S01]  /*174d0*/  STL.64 [R1+0x10e0], R222 ;  /* 0x0010e0de01007387 */ /* 0x0003e20000100a00 */
[----:B--2---:R-:W-:-:S03]  /*174e0*/  IMAD.WIDE R224, R0, 0x4, R126 ;  /* 0x0000000400e07825 */ /* 0x004fc600078e027e */
[----:B------:R2:W-:Y:S04]  /*174f0*/  LDGSTS.E [R246+0x2a00], desc[UR40][R234.64], !P6 ;  /* 0x02a00000eaf67fae */ /* 0x0005e8000f1a1028 */
[----:B------:R2:W-:Y:S01]  /*17500*/  STL.64 [R1+0x10d8], R220 ;  /* 0x0010d8dc01007387 */ /* 0x0005e20000100a00 */
[----:B------:R-:W-:Y:S02]  /*17510*/  IMAD R143, R142, 0x9, RZ ;  /* 0x000000098e8f7824 */ /* 0x000fe400078e02ff */
        /* <DEDUP_REMOVED lines=17> */
[----:B------:R1:W-:Y:S04]  /*17630*/  STL.64 [R1+0xf28], R240 ;  /* 0x000f28f001007387 */ /* 0x0003e80000100a00 */
[----:B------:R2:W-:Y:S01]  /*17640*/  LDGSTS.E [R246+0x2d80], desc[UR40][R220.64], !P6 ;  /* 0x02d80000dcf67fae */ /* 0x0005e2000f1a1028 */
[----:B---3--:R-:W-:-:S03]  /*17650*/  IMAD.WIDE R242, R143, 0x4, R108 ;  /* 0x000000048ff27825 */ /* 0x008fc600078e026c */
[----:B------:R3:W-:Y:S04]  /*17660*/  STL.64 [R1+0xf20], R238 ;  /* 0x000f20ee01007387 */ /* 0x0007e80000100a00 */
[----:B------:R2:W-:Y:S01]  /*17670*/  LDGSTS.E [R246+0x2e00], desc[UR40][R218.64], !P6 ;  /* 0x02e00000daf67fae */ /* 0x0005e2000f1a1028 */
[----:B-1----:R-:W-:-:S03]  /*17680*/  IMAD.WIDE R240, R143, 0x4, R110 ;  /* 0x000000048ff07825 */ /* 0x002fc600078e026e */
        /* <DEDUP_REMOVED lines=9> */
[----:B------:R3:W-:Y:S01]  /*17720*/  STL.64 [R1+0xf00], R230 ;  /* 0x000f00e601007387 */ /* 0x0007e20000100a00 */
[----:B-1----:R-:W-:-:S03]  /*17730*/  IMAD.WIDE R232, R143, 0x4, R118 ;  /* 0x000000048fe87825 */ /* 0x002fc600078e0276 */
        /* <DEDUP_REMOVED lines=23> */
[----:B----4-:R-:W-:Y:S02]  /*178b0*/  VIADD R0, R250, 0xfffffffd ;  /* 0xfffffffdfa007836 */ /* 0x010fe40000000000 */
[----:B------:R-:W-:Y:S01]  /*178c0*/  VIADD R248, R249, 0xffffffe2 ;  /* 0xffffffe2f9f87836 */ /* 0x000fe20000000000 */
[----:B------:R4:W-:Y:S01]  /*178d0*/  LDGSTS.E [R246+0x4c00], desc[UR40][R226.64], !P5 ;  /* 0x04c00000e2f67fae */ /* 0x0009e2000e9a1028 */
[C---:B-1----:R-:W-:Y:S01]  /*178e0*/  IMAD.WIDE R216, R143.reuse, 0x4, R134 ;  /* 0x000000048fd87825 */ /* 0x042fe200078e0286 */
[----:B------:R-:W1:Y:S02]  /*178f0*/  LDC R249, c[0x0][0x3a0] ;  /* 0x0000e800fff97b82 */ /* 0x000e640000000800 */
[----:B------:R3:W-:Y:S01]  /*17900*/  STL.64 [R1+0xeb8], R210 ;  /* 0x000eb8d201007387 */ /* 0x0007e20000100a00 */
[----:B--2---:R-:W-:-:S03]  /*17910*/  IMAD.WIDE R214, R143, 0x4, R136 ;  /* 0x000000048fd67825 */ /* 0x004fc600078e0288 */
[----:B------:R2:W-:Y:S02]  /*17920*/  LDGSTS.E [R246+0x4c80], desc[UR40][R224.64], !P5 ;  /* 0x04c80000e0f67fae */ /* 0x0005e4000e9a1028 */
[----:B------:R-:W1:Y:S02]  /*17930*/  LDC R250, c[0x0][0x3a0] ;  /* 0x0000e800fffa7b82 */ /* 0x000e640000000800 */
[----:B------:R1:W-:Y:S01]  /*17940*/  LDGSTS.E [R246+0x4d00], desc[UR40][R222.64], !P5 ;  /* 0x04d00000def67fae */ /* 0x0003e2000e9a1028 */
[----:B---3--:R-:W-:-:S03]  /*17950*/  IMAD.WIDE R210, R143, 0x4, R138 ;  /* 0x000000048fd27825 */ /* 0x008fc600078e028a */
        /* <DEDUP_REMOVED lines=10> */
[----:B--2---:R-:W-:-:S03]  /*17a00*/  IMAD.WIDE R242, R0, 0x4, R108 ;  /* 0x0000000400f27825 */ /* 0x004fc600078e026c */
[----:B------:R2:W-:Y:S01]  /*17a10*/  STL.64 [R1+0xd98], R236 ;  /* 0x000d98ec01007387 */ /* 0x0005e20000100a00 */
[----:B---3--:R-:W-:-:S03]  /*17a20*/  IMAD.WIDE R240, R0, 0x4, R110 ;  /* 0x0000000400f07825 */ /* 0x008fc600078e026e */
[----:B------:R3:W-:Y:S01]  /*17a30*/  STL.64 [R1+0xd90], R234 ;  /* 0x000d90ea01007387 */ /* 0x0007e20000100a00 */
[----:B----4-:R-:W-:-:S03]  /*17a40*/  IMAD.WIDE R238, R0, 0x4, R112 ;  /* 0x0000000400ee7825 */ /* 0x010fc600078e0270 */
[----:B------:R4:W-:Y:S01]  /*17a50*/  STL.64 [R1+0xd88], R232 ;  /* 0x000d88e801007387 */ /* 0x0009e20000100a00 */
[----:B--2---:R-:W-:-:S03]  /*17a60*/  IMAD.WIDE R236, R0, 0x4, R114 ;  /* 0x0000000400ec7825 */ /* 0x004fc600078e0272 */
[----:B------:R2:W-:Y:S01]  /*17a70*/  STL.64 [R1+0xd80], R230 ;  /* 0x000d80e601007387 */ /* 0x0005e20000100a00 */
[----:B---3--:R-:W-:-:S03]  /*17a80*/  IMAD.WIDE R234, R0, 0x4, R116 ;  /* 0x0000000400ea7825 */ /* 0x008fc600078e0274 */
[----:B------:R3:W-:Y:S01]  /*17a90*/  LDGSTS.E [R246+0x6800], desc[UR40][R242.64], !P3 ;  /* 0x06800000f2f67fae */ /* 0x0007e2000d9a1028 */
[----:B----4-:R-:W-:-:S03]  /*17aa0*/  IMAD.WIDE R232, R0, 0x4, R118 ;  /* 0x0000000400e87825 */ /* 0x010fc600078e0276 */
[----:B------:R4:W-:Y:S01]  /*17ab0*/  STL.64 [R1+0xd78], R228 ;  /* 0x000d78e401007387 */ /* 0x0009e20000100a00 */
[----:B--2---:R-:W-:-:S03]  /*17ac0*/  IMAD.WIDE R230, R0, 0x4, R120 ;  /* 0x0000000400e67825 */ /* 0x004fc600078e0278 */
[----:B------:R2:W-:Y:S04]  /*17ad0*/  LDGSTS.E [R246+0x6880], desc[UR40][R240.64], !P3 ;  /* 0x06880000f0f67fae */ /* 0x0005e8000d9a1028 */
        /* <DEDUP_REMOVED lines=36> */
[----:B----4-:R-:W-:-:S03]  /*17d20*/  IMAD.WIDE R238, R143, 0x4, R112 ;  /* 0x000000048fee7825 */ /* 0x010fc600078e0270 */
[----:B------:R4:W-:Y:S04]  /*17d30*/  STL.64 [R1+0xc10], R234 ;  /* 0x000c10ea01007387 */ /* 0x0009e80000100a00 */
[----:B------:R2:W-:Y:S01]  /*17d40*/  LDGSTS.E [R246+0x6f00], desc[UR40][R214.64], !P3 ;  /* 0x06f00000d6f67fae */ /* 0x0005e2000d9a1028 */
[----:B-1----:R-:W-:-:S03]  /*17d50*/  IMAD.WIDE R236, R143, 0x4, R114 ;  /* 0x000000048fec7825 */ /* 0x002fc600078e0272 */
[----:B------:R1:W-:Y:S04]  /*17d60*/  STL.64 [R1+0xc08], R232 ;  /* 0x000c08e801007387 */ /* 0x0003e80000100a00 */
[----:B------:R2:W-:Y:S01]  /*17d70*/  LDGSTS.E [R246+0x6f80], desc[UR40][R210.64], !P3 ;  /* 0x06f80000d2f67fae */ /* 0x0005e2000d9a1028 */
[----:B----4-:R-:W-:-:S03]  /*17d80*/  IMAD.WIDE R234, R143, 0x4, R116 ;  /* 0x000000048fea7825 */ /* 0x010fc600078e0274 */
[----:B------:R4:W-:Y:S01]  /*17d90*/  STL.64 [R1+0xc00], R230 ;  /* 0x000c00e601007387 */ /* 0x0009e20000100a00 */
[----:B-1----:R-:W-:-:S03]  /*17da0*/  IMAD.WIDE R232, R143, 0x4, R118 ;  /* 0x000000048fe87825 */ /* 0x002fc600078e0276 */
        /* <DEDUP_REMOVED lines=20> */
[----:B---3--:R-:W-:-:S03]  /*17ef0*/  IMAD.WIDE R218, R143, 0x4, R132 ;  /* 0x000000048fda7825 */ /* 0x008fc600078e0284 */
[----:B------:R3:W-:Y:S04]  /*17f00*/  LDGSTS.E [R246+0x8b80], desc[UR40][R228.64], !P4 ;  /* 0x08b80000e4f67fae */ /* 0x0007e8000e1a1028 */
[----:B------:R2:W-:Y:S01]  /*17f10*/  STL.64 [R1+0xbc0], R214 ;  /* 0x000bc0d601007387 */ /* 0x0005e20000100a00 */
[----:B------:R-:W-:Y:S01]  /*17f20*/  VIADD R0, R249, 0xfffffff5 ;  /* 0xfffffff5f9007836 */ /* 0x000fe20000000000 */
[----:B------:R-:W-:Y:S01]  /*17f30*/  ISETP.GE.U32.AND P6, PT, R248, 0x7fffffc3, PT ;  /* 0x7fffffc3f800780c */ /* 0x000fe20003fc6070 */
[----:B------:R-:W3:Y:S01]  /*17f40*/  LDC R249, c[0x0][0x3a0] ;  /* 0x0000e800fff97b82 */ /* 0x000ee20000000800 */
[C---:B-1----:R-:W-:Y:S01]  /*17f50*/  IMAD.WIDE R216, R143.reuse, 0x4, R134 ;  /* 0x000000048fd87825 */ /* 0x042fe200078e0286 */
[----:B------:R1:W-:Y:S04]  /*17f60*/  LDGSTS.E [R246+0x8c00], desc[UR40][R226.64], !P4 ;  /* 0x08c00000e2f67fae */ /* 0x0003e8000e1a1028 */
[----:B------:R1:W-:Y:S02]  /*17f70*/  STL.64 [R1+0xbb8], R210 ;  /* 0x000bb8d201007387 */ /* 0x0003e40000100a00 */
[----:B------:R-:W3:Y:S01]  /*17f80*/  LDC R248, c[0x0][0x3a0] ;  /* 0x0000e800fff87b82 */ /* 0x000ee20000000800 */
[C---:B--2---:R-:W-:Y:S01]  /*17f90*/  IMAD.WIDE R214, R143.reuse, 0x4, R136 ;  /* 0x000000048fd67825 */ /* 0x044fe200078e0288 */
        /* <DEDUP_REMOVED lines=15> */
[----:B----4-:R-:W-:-:S03]  /*18090*/  IMAD.WIDE R240, R0, 0x4, R110 ;  /* 0x0000000400f07825 */ /* 0x010fc600078e026e */
[----:B------:R4:W-:Y:S01]  /*180a0*/  STL.64 [R1+0xa90], R234 ;  /* 0x000a90ea01007387 */ /* 0x0009e20000100a00 */
[----:B--2---:R-:W-:-:S03]  /*180b0*/  IMAD.WIDE R238, R0, 0x4, R112 ;  /* 0x0000000400ee7825 */ /* 0x004fc600078e0270 */
[----:B------:R2:W-:Y:S01]  /*180c0*/  STL.64 [R1+0xa88], R232 ;  /* 0x000a88e801007387 */ /* 0x0005e20000100a00 */
[----:B-1----:R-:W-:-:S03]  /*180d0*/  IMAD.WIDE R236, R0, 0x4, R114 ;  /* 0x0000000400ec7825 */ /* 0x002fc600078e0272 */
[----:B------:R1:W-:Y:S01]  /*180e0*/  STL.64 [R1+0xa80], R230 ;  /* 0x000a80e601007387 */ /* 0x0003e20000100a00 */
[----:B----4-:R-:W-:-:S03]  /*180f0*/  IMAD.WIDE R234, R0, 0x4, R116 ;  /* 0x0000000400ea7825 */ /* 0x010fc600078e0274 */
[----:B------:R4:W-:Y:S01]  /*18100*/  LDGSTS.E [R246+0xa800], desc[UR40][R242.64], !P2 ;  /* 0x0a800000f2f67fae */ /* 0x0009e2000d1a1028 */
[----:B--2---:R-:W-:-:S03]  /*18110*/  IMAD.WIDE R232, R0, 0x4, R118 ;  /* 0x0000000400e87825 */ /* 0x004fc600078e0276 */
[----:B------:R3:W-:Y:S01]  /*18120*/  STL.64 [R1+0xa78], R228 ;  /* 0x000a78e401007387 */ /* 0x0007e20000100a00 */
[----:B-1----:R-:W-:-:S03]  /*18130*/  IMAD.WIDE R230, R0, 0x4, R120 ;  /* 0x0000000400e67825 */ /* 0x002fc600078e0278 */
        /* <DEDUP_REMOVED lines=11> */
[----:B------:R-:W-:Y:S02]  /*181f0*/  IMAD R143, R142, 0x19, RZ ;  /* 0x000000198e8f7824 */ /* 0x000fe400078e02ff */
[C---:B--2---:R-:W-:Y:S01]  /*18200*/  IMAD.WIDE R222, R0.reuse, 0x4, R128 ;  /* 0x0000000400de7825 */ /* 0x044fe200078e0280 */
        /* <DEDUP_REMOVED lines=32> */
[----:B------:R-:W-:Y:S02]  /*18410*/  VIADD R248, R248, 0xfffffff9 ;  /* 0xfffffff9f8f87836 */ /* 0x000fe40000000000 */
[C---:B-1----:R-:W-:Y:S01]  /*18420*/  IMAD.WIDE R232, R143.reuse, 0x4, R118 ;  /* 0x000000048fe87825 */ /* 0x042fe200078e0276 */
        /* <DEDUP_REMOVED lines=13> */
[----:B------:R-:W-:Y:S02]  /*18500*/  ISETP.GE.U32.AND P3, PT, R248, 0x7fffffda, PT ;  /* 0x7fffffdaf800780c */ /* 0x000fe40003f66070 */
[----:B------:R-:W1:Y:S01]  /*18510*/  LDC R248, c[0x0][0x3a0] ;  /* 0x0000e800fff87b82 */ /* 0x000e620000000800 */
[----:B------:R3:W-:Y:S01]  /*18520*/  STL.64 [R1+0x8d8], R220 ;  /* 0x0008d8dc01007387 */ /* 0x0007e20000100a00 */
[----:B--2---:R-:W-:-:S03]  /*18530*/  IMAD.WIDE R222, R143, 0x4, R128 ;  /* 0x000000048fde7825 */ /* 0x004fc600078e0280 */
[----:B------:R2:W-:Y:S04]  /*18540*/  LDGSTS.E [R246+0xca80], desc[UR40][R232.64], !P1 ;  /* 0x0ca80000e8f67fae */ /* 0x0005e8000c9a1028 */
[----:B------:R4:W-:Y:S01]  /*18550*/  STL.64 [R1+0x8d0], R218 ;  /* 0x0008d0da01007387 */ /* 0x0009e20000100a00 */
[----:B---3--:R-:W-:-:S03]  /*18560*/  IMAD.WIDE R220, R143, 0x4, R130 ;  /* 0x000000048fdc7825 */ /* 0x008fc600078e0282 */
[----:B------:R3:W-:Y:S04]  /*18570*/  LDGSTS.E [R246+0xcb00], desc[UR40][R230.64], !P1 ;  /* 0x0cb00000e6f67fae */ /* 0x0007e8000c9a1028 */
[----:B------:R1:W-:Y:S01]  /*18580*/  STL.64 [R1+0x8c8], R216 ;  /* 0x0008c8d801007387 */ /* 0x0003e20000100a00 */
[----:B----4-:R-:W-:-:S03]  /*18590*/  IMAD.WIDE R218, R143, 0x4, R132 ;  /* 0x000000048fda7825 */ /* 0x010fc600078e0284 */
[----:B------:R4:W-:Y:S04]  /*185a0*/  LDGSTS.E [R246+0xcb80], desc[UR40][R228.64], !P1 ;  /* 0x0cb80000e4f67fae */ /* 0x0009e8000c9a1028 */
[----:B------:R1:W-:Y:S01]  /*185b0*/  STL.64 [R1+0x8c0], R214 ;  /* 0x0008c0d601007387 */ /* 0x0003e20000100a00 */
[----:B------:R-:W-:Y:S02]  /*185c0*/  VIADD R0, R249, 0xffffffed ;  /* 0xffffffedf9007836 */ /* 0x000fe40000000000 */
[----:B-1----:R-:W-:Y:S01]  /*185d0*/  VIADD R248, R248, 0xfffffff1 ;  /* 0xfffffff1f8f87836 */ /* 0x002fe20000000000 */
[----:B------:R1:W-:Y:S01]  /*185e0*/  LDGSTS.E [R246+0xcc00], desc[UR40][R226.64], !P1 ;  /* 0x0cc00000e2f67fae */ /* 0x0003e2000c9a1028 */
[C---:B------:R-:W-:Y:S01]  /*185f0*/  IMAD.WIDE R216, R143.reuse, 0x4, R134 ;  /* 0x000000048fd87825 */ /* 0x040fe200078e0286 */
[----:B------:R-:W1:Y:S02]  /*18600*/  LDC R249, c[0x0][0x3a0] ;  /* 0x0000e800fff97b82 */ /* 0x000e640000000800 */
[----:B------:R2:W-:Y:S01]  /*18610*/  STL.64 [R1+0x8b8], R210 ;  /* 0x0008b8d201007387 */ /* 0x0005e20000100a00 */
[----:B------:R-:W-:-:S03]  /*18620*/  IMAD.WIDE R214, R143, 0x4, R136 ;  /* 0x000000048fd67825 */ /* 0x000fc600078e0288 */
[----:B------:R1:W-:Y:S04]  /*18630*/  LDGSTS.E [R246+0xcc80], desc[UR40][R224.64], !P1 ;  /* 0x0cc80000e0f67fae */ /* 0x0003e8000c9a1028 */
[----:B------:R1:W-:Y:S01]  /*18640*/  LDGSTS.E [R246+0xcd00], desc[UR40][R222.64], !P1 ;  /* 0x0cd00000def67fae */ /* 0x0003e2000c9a1028 */
[----:B--2---:R-:W-:-:S03]  /*18650*/  IMAD.WIDE R210, R143, 0x4, R138 ;  /* 0x000000048fd27825 */ /* 0x004fc600078e028a */
[----:B------:R2:W-:Y:S04]  /*18660*/  LDGSTS.E [R246+0xcd80], desc[UR40][R220.64], !P1 ;  /* 0x0cd80000dcf67fae */ /* 0x0005e8000c9a1028 */
[----:B------:R1:W-:Y:S04]  /*18670*/  LDGSTS.E [R246+0xce00], desc[UR40][R218.64], !P1 ;  /* 0x0ce00000daf67fae */ /* 0x0003e8000c9a1028 */
[----:B------:R1:W-:Y:S04]  /*18680*/  LDGSTS.E [R246+0xce80], desc[UR40][R216.64], !P1 ;  /* 0x0ce80000d8f67fae */ /* 0x0003e8000c9a1028 */
[----:B------:R1:W-:Y:S04]  /*18690*/  LDGSTS.E [R246+0xcf00], desc[UR40][R214.64], !P1 ;  /* 0x0cf00000d6f67fae */ /* 0x0003e8000c9a1028 */
[----:B------:R1:W-:Y:S01]  /*186a0*/  LDGSTS.E [R246+0xcf80], desc[UR40][R210.64], !P1 ;  /* 0x0cf80000d2f67fae */ /* 0x0003e2000c9a1028 */
[----:B------:R-:W-:Y:S01]  /*186b0*/  ISETP.GE.U32.AND P1, PT, R0, 0x7fffffce, PT ;  /* 0x7fffffce0000780c */ /* 0x000fe20003f26070 */
[----:B------:R-:W-:-:S02]  /*186c0*/  IMAD R0, R142, 0x1d, RZ ;  /* 0x0000001d8e007824 */ /* 0x000fc400078e02ff */
[----:B------:R-:W-:Y:S01]  /*186d0*/  VIADD R143, R250, 0xffffffe9 ;  /* 0xffffffe9fa8f7836 */ /* 0x000fe20000000000 */
[----:B------:R1:W-:Y:S01]  /*186e0*/  STL.64 [R1+0x7b0], R242 ;  /* 0x0007b0f201007387 */ /* 0x0003e20000100a00 */
[----:B------:R-:W-:-:S03]  /*186f0*/  IMAD.WIDE R250, R0, 0x4, R108 ;  /* 0x0000000400fa7825 */ /* 0x000fc600078e026c */
[----:B------:R2:W-:Y:S04]  /*18700*/  STL.64 [R1+0x7a8], R240 ;  /* 0x0007a8f001007387 */ /* 0x0005e80000100a00 */
[----:B------:R3:W-:Y:S01]  /*18710*/  STL.64 [R1+0x7a0], R238 ;  /* 0x0007a0ee01007387 */ /* 0x0007e20000100a00 */
[----:B-1----:R-:W-:-:S03]  /*18720*/  IMAD.WIDE R242, R0, 0x4, R110 ;  /* 0x0000000400f27825 */ /* 0x002fc600078e026e */
[----:B------:R1:W-:Y:S01]  /*18730*/  STL.64 [R1+0x798], R236 ;  /* 0x000798ec01007387 */ /* 0x0003e20000100a00 */
[----:B--2---:R-:W-:-:S03]  /*18740*/  IMAD.WIDE R240, R0, 0x4, R112 ;  /* 0x0000000400f07825 */ /* 0x004fc600078e0270 */
[----:B------:R2:W-:Y:S01]  /*18750*/  STL.64 [R1+0x790], R234 ;  /* 0x000790ea01007387 */ /* 0x0005e20000100a00 */
[----:B---3--:R-:W-:-:S03]  /*18760*/  IMAD.WIDE R238, R0, 0x4, R114 ;  /* 0x0000000400ee7825 */ /* 0x008fc600078e0272 */
[----:B------:R3:W-:Y:S01]  /*18770*/  STL.64 [R1+0x788], R232 ;  /* 0x000788e801007387 */ /* 0x0007e20000100a00 */
[----:B-1----:R-:W-:-:S03]  /*18780*/  IMAD.WIDE R236, R0, 0x4, R116 ;  /* 0x0000000400ec7825 */ /* 0x002fc600078e0274 */
[----:B------:R1:W-:Y:S01]  /*18790*/  LDGSTS.E [R246+0xe800], desc[UR40][R250.64], !P6 ;  /* 0x0e800000faf67fae */ /* 0x0003e2000f1a1028 */
[----:B--2---:R-:W-:-:S03]  /*187a0*/  IMAD.WIDE R234, R0, 0x4, R118 ;  /* 0x0000000400ea7825 */ /* 0x004fc600078e0276 */
[----:B------:R2:W-:Y:S01]  /*187b0*/  STL.64 [R1+0x780], R230 ;  /* 0x000780e601007387 */ /* 0x0005e20000100a00 */
[----:B---3--:R-:W-:-:S03]  /*187c0*/  IMAD.WIDE R232, R0, 0x4, R120 ;  /* 0x0000000400e87825 */ /* 0x008fc600078e0278 */
[----:B------:R3:W-:Y:S04]  /*187d0*/  LDGSTS.E [R246+0xe880], desc[UR40][R242.64], !P6 ;  /* 0x0e880000f2f67fae */ /* 0x0007e8000f1a1028 */
        /* <DEDUP_REMOVED lines=21> */
[----:B------:R-:W-:-:S03]  /*18930*/  ISETP.GE.U32.AND P2, PT, R248, 0x7fffffd2, PT ;  /* 0x7fffffd2f800780c */ /* 0x000fc60003f46070 */
[----:B------:R1:W-:Y:S01]  /*18940*/  STL.64 [R1+0x740], R214 ;  /* 0x000740d601007387 */ /* 0x0003e20000100a00 */
[----:B--2---:R-:W-:-:S03]  /*18950*/  IMAD.WIDE R216, R0, 0x4, R136 ;  /* 0x0000000400d87825 */ /* 0x004fc600078e0288 */
[----:B------:R2:W-:Y:S04]  /*18960*/  LDGSTS.E [R246+0xec80], desc[UR40][R226.64], !P6 ;  /* 0x0ec80000e2f67fae */ /* 0x0005e8000f1a1028 */
[----:B------:R2:W-:Y:S01]  /*18970*/  LDGSTS.E [R246+0xed00], desc[UR40][R224.64], !P6 ;  /* 0x0ed00000e0f67fae */ /* 0x0005e2000f1a1028 */
[----:B------:R-:W-:Y:S02]  /*18980*/  IMAD.SHL.U32 R248, R142, 0x2, RZ ;  /* 0x000000028ef87824 */ /* 0x000fe400078e00ff */
[----:B-1----:R-:W-:Y:S01]  /*18990*/  IMAD.WIDE R214, R0, 0x4, R138 ;  /* 0x0000000400d67825 */ /* 0x002fe200078e028a */
[----:B------:R1:W-:Y:S04]  /*189a0*/  STL.64 [R1+0x738], R210 ;  /* 0x000738d201007387 */ /* 0x0003e80000100a00 */
[----:B------:R2:W-:Y:S04]  /*189b0*/  LDGSTS.E [R246+0xed80], desc[UR40][R222.64], !P6 ;  /* 0x0ed80000def67fae */ /* 0x0005e8000f1a1028 */
[----:B------:R2:W-:Y:S01]  /*189c0*/  LDGSTS.E [R246+0xee00], desc[UR40][R220.64], !P6 ;  /* 0x0ee00000dcf67fae */ /* 0x0005e2000f1a1028 */
[----:B-1----:R-:W-:-:S03]  /*189d0*/  LOP3.LUT R210, R212, 0x40, RZ, 0x3c, !PT ;  /* 0x00000040d4d27812 */ /* 0x002fc600078e3cff */
[----:B------:R1:W-:Y:S04]  /*189e0*/  LDGSTS.E [R246+0xee80], desc[UR40][R218.64], !P6 ;  /* 0x0ee80000daf67fae */ /* 0x0003e8000f1a1028 */
[----:B------:R1:W-:Y:S04]  /*189f0*/  LDGSTS.E [R246+0xef00], desc[UR40][R216.64], !P6 ;  /* 0x0ef00000d8f67fae */ /* 0x0003e8000f1a1028 */
[----:B------:R1:W-:Y:S04]  /*18a00*/  STL.64 [R1+0x630], R250 ;  /* 0x000630fa01007387 */ /* 0x0003e80000100a00 */
[----:B------:R2:W-:Y:S01]  /*18a10*/  LDGSTS.E [R246+0xef80], desc[UR40][R214.64], !P6 ;  /* 0x0ef80000d6f67fae */ /* 0x0005e2000f1a1028 */
[----:B------:R-:W-:Y:S01]  /*18a20*/  ISETP.GE.U32.AND P6, PT, R143, 0x7fffffca, PT ;  /* 0x7fffffca8f00780c */ /* 0x000fe20003fc6070 */
[----:B------:R-:W-:-:S02]  /*18a30*/  VIADD R143, R210, UR4 ;  /* 0x00000004d28f7c36 */ /* 0x000fc40008000000 */
[----:B------:R3:W-:Y:S04]  /*18a40*/  STL.64 [R1+0x628], R242 ;  /* 0x000628f201007387 */ /* 0x0007e80000100a00 */
[----:B------:R2:W-:Y:S01]  /*18a50*/  STL.64 [R1+0x620], R240 ;  /* 0x000620f001007387 */ /* 0x0005e20000100a00 */
[----:B------:R-:W-:Y:S01]  /*18a60*/  VIADD R0, R249, 0xffffffe5 ;  /* 0xffffffe5f9007836 */ /* 0x000fe20000000000 */
[----:B-1----:R-:W1:Y:S02]  /*18a70*/  LDC R251, c[0x0][0x3a0] ;  /* 0x0000e800fffb7b82 */ /* 0x002e640000000800 */
[----:B------:R4:W-:Y:S01]  /*18a80*/  STL.64 [R1+0x618], R238 ;  /* 0x000618ee01007387 */ /* 0x0009e20000100a00 */
[----:B---3--:R-:W-:-:S03]  /*18a90*/  IMAD.WIDE R242, R248, 0x4, R108 ;  /* 0x00000004f8f27825 */ /* 0x008fc600078e026c */
[----:B------:R3:W-:Y:S02]  /*18aa0*/  STL.64 [R1+0x610], R236 ;  /* 0x000610ec01007387 */ /* 0x0007e40000100a00 */
[----:B------:R-:W1:Y:S01]  /*18ab0*/  LDC R250, c[0x0][0x3a0] ;  /* 0x0000e800fffa7b82 */ /* 0x000e620000000800 */
[C---:B--2---:R-:W-:Y:S01]  /*18ac0*/  IMAD.WIDE R240, R248.reuse, 0x4, R110 ;  /* 0x00000004f8f07825 */ /* 0x044fe200078e026e */
[----:B------:R2:W-:Y:S03]  /*18ad0*/  STL.64 [R1+0x608], R234 ;  /* 0x000608ea01007387 */ /* 0x0005e60000100a00 */
[C---:B----4-:R-:W-:Y:S01]  /*18ae0*/  IMAD.WIDE R238, R248.reuse, 0x4, R112 ;  /* 0x00000004f8ee7825 */ /* 0x050fe200078e0270 */
[----:B------:R4:W-:Y:S03]  /*18af0*/  STL.64 [R1+0x600], R232 ;  /* 0x000600e801007387 */ /* 0x0009e60000100a00 */
[C---:B---3--:R-:W-:Y:S01]  /*18b00*/  IMAD.WIDE R236, R248.reuse, 0x4, R114 ;  /* 0x00000004f8ec7825 */ /* 0x048fe200078e0272 */
[----:B------:R3:W-:Y:S03]  /*18b10*/  STL.64 [R1+0x5f8], R230 ;  /* 0x0005f8e601007387 */ /* 0x0007e60000100a00 */
[C---:B--2---:R-:W-:Y:S01]  /*18b20*/  IMAD.WIDE R234, R248.reuse, 0x4, R116 ;  /* 0x00000004f8ea7825 */ /* 0x044fe200078e0274 */
[----:B------:R2:W-:Y:S03]  /*18b30*/  LDGSTS.E [R143+0x1000], desc[UR40][R242.64], !P5 ;  /* 0x01000000f28f7fae */ /* 0x0005e6000e9a1028 */
[C---:B----4-:R-:W-:Y:S01]  /*18b40*/  IMAD.WIDE R232, R248.reuse, 0x4, R118 ;  /* 0x00000004f8e87825 */ /* 0x050fe200078e0276 */
[----:B------:R4:W-:Y:S03]  /*18b50*/  STL.64 [R1+0x5f0], R228 ;  /* 0x0005f0e401007387 */ /* 0x0009e60000100a00 */
[C---:B---3--:R-:W-:Y:S01]  /*18b60*/  IMAD.WIDE R230, R248.reuse, 0x4, R120 ;  /* 0x00000004f8e67825 */ /* 0x048fe200078e0278 */
        /* <DEDUP_REMOVED lines=20> */
[----:B------:R2:W-:Y:S01]  /*18cb0*/  STL.64 [R1+0x5b8], R214 ;  /* 0x0005b8d601007387 */ /* 0x0005e20000100a00 */
[----:B-1----:R-:W-:-:S03]  /*18cc0*/  IMAD.WIDE R216, R248, 0x4, R134 ;  /* 0x00000004f8d87825 */ /* 0x002fc600078e0286 */
[----:B------:R1:W-:Y:S04]  /*18cd0*/  LDGSTS.E [R143+0x1400], desc[UR40][R226.64], !P5 ;  /* 0x01400000e28f7fae */ /* 0x0003e8000e9a1028 */
[----:B------:R1:W-:Y:S01]  /*18ce0*/  LDGSTS.E [R143+0x1480], desc[UR40][R224.64], !P5 ;  /* 0x01480000e08f7fae */ /* 0x0003e2000e9a1028 */
[----:B--2---:R-:W-:-:S03]  /*18cf0*/  IMAD.WIDE R214, R248, 0x4, R136 ;  /* 0x00000004f8d67825 */ /* 0x004fc600078e0288 */
        /* <DEDUP_REMOVED lines=15> */
[----:B----4-:R-:W-:-:S03]  /*18df0*/  IMAD.WIDE R238, R0, 0x4, R112 ;  /* 0x0000000400ee7825 */ /* 0x010fc600078e0270 */
[----:B------:R4:W-:Y:S01]  /*18e00*/  STL.64 [R1+0x1088], R232 ;  /* 0x001088e801007387 */ /* 0x0009e20000100a00 */
[----:B-1----:R-:W-:-:S03]  /*18e10*/  IMAD.WIDE R236, R0, 0x4, R114 ;  /* 0x0000000400ec7825 */ /* 0x002fc600078e0272 */
[----:B------:R1:W-:Y:S01]  /*18e20*/  STL.64 [R1+0x1080], R230 ;  /* 0x001080e601007387 */ /* 0x0003e20000100a00 */
[----:B---3--:R-:W-:-:S03]  /*18e30*/  IMAD.WIDE R234, R0, 0x4, R116 ;  /* 0x0000000400ea7825 */ /* 0x008fc600078e0274 */
        /* <DEDUP_REMOVED lines=73> */
[----:B------:R-:W-:Y:S02]  /*192d0*/  VIADD R0, R251, 0xfffffffc ;  /* 0xfffffffcfb007836 */ /* 0x000fe40000000000 */
        /* <DEDUP_REMOVED lines=22> */
[----:B----4-:R-:W-:-:S03]  /*19440*/  IMAD.WIDE R240, R0, 0x4, R110 ;  /* 0x0000000400f07825 */ /* 0x010fc600078e026e */
[----:B------:R4:W-:Y:S01]  /*19450*/  STL.64 [R1+0xd10], R234 ;  /* 0x000d10ea01007387 */ /* 0x0009e20000100a00 */
[----:B---3--:R-:W-:-:S03]  /*19460*/  IMAD.WIDE R238, R0, 0x4, R112 ;  /* 0x0000000400ee7825 */ /* 0x008fc600078e0270 */
[----:B------:R3:W-:Y:S01]  /*19470*/  STL.64 [R1+0xd08], R232 ;  /* 0x000d08e801007387 */ /* 0x0007e20000100a00 */
[----:B--2---:R-:W-:-:S03]  /*19480*/  IMAD.WIDE R236, R0, 0x4, R114 ;  /* 0x0000000400ec7825 */ /* 0x004fc600078e0272 */
[----:B------:R2:W-:Y:S01]  /*19490*/  STL.64 [R1+0xd00], R230 ;  /* 0x000d00e601007387 */ /* 0x0005e20000100a00 */
[----:B----4-:R-:W-:-:S03]  /*194a0*/  IMAD.WIDE R234, R0, 0x4, R116 ;  /* 0x0000000400ea7825 */ /* 0x010fc600078e0274 */
        /* <DEDUP_REMOVED lines=20> */
[----:B------:R2:W-:Y:S01]  /*195f0*/  LDGSTS.E [R143+0x7300], desc[UR40][R230.64], !P2 ;  /* 0x07300000e68f7fae */ /* 0x0005e2000d1a1028 */
[----:B------:R-:W-:Y:S02]  /*19600*/  ISETP.GE.U32.AND P3, PT, R249, 0x7fffffc2, PT ;  /* 0x7fffffc2f900780c */ /* 0x000fe40003f66070 */
[----:B------:R-:W2:Y:S01]  /*19610*/  LDC R249, c[0x0][0x3a0] ;  /* 0x0000e800fff97b82 */ /* 0x000ea20000000800 */
        /* <DEDUP_REMOVED lines=10> */
[----:B---3--:R-:W-:-:S03]  /*196c0*/  IMAD.WIDE R210, R0, 0x4, R138 ;  /* 0x0000000400d27825 */ /* 0x008fc600078e028a */
        /* <DEDUP_REMOVED lines=48> */
[----:B------:R2:W-:Y:S04]  /*199d0*/  LDGSTS.E [R143+0x9480], desc[UR40][R224.64], !P1 ;  /* 0x09480000e08f7fae */ /* 0x0005e8000c9a1028 */
[----:B------:R1:W-:Y:S01]  /*199e0*/  LDGSTS.E [R143+0x9500], desc[UR40][R222.64], !P1 ;  /* 0x09500000de8f7fae */ /* 0x0003e2000c9a1028 */
[----:B---3--:R-:W-:-:S03]  /*199f0*/  IMAD.WIDE R210, R248, 0x4, R138 ;  /* 0x00000004f8d27825 */ /* 0x008fc600078e028a */
[----:B------:R3:W-:Y:S04]  /*19a00*/  LDGSTS.E [R143+0x9580], desc[UR40][R220.64], !P1 ;  /* 0x09580000dc8f7fae */ /* 0x0007e8000c9a1028 */
[----:B------:R1:W-:Y:S04]  /*19a10*/  LDGSTS.E [R143+0x9600], desc[UR40][R218.64], !P1 ;  /* 0x09600000da8f7fae */ /* 0x0003e8000c9a1028 */
[----:B------:R1:W-:Y:S04]  /*19a20*/  LDGSTS.E [R143+0x9680], desc[UR40][R216.64], !P1 ;  /* 0x09680000d88f7fae */ /* 0x0003e8000c9a1028 */
[----:B------:R1:W-:Y:S04]  /*19a30*/  LDGSTS.E [R143+0x9700], desc[UR40][R214.64], !P1 ;  /* 0x09700000d68f7fae */ /* 0x0003e8000c9a1028 */
[----:B------:R2:W-:Y:S04]  /*19a40*/  STL.64 [R1+0xa30], R242 ;  /* 0x000a30f201007387 */ /* 0x0005e80000100a00 */
[----:B------:R1:W-:Y:S01]  /*19a50*/  LDGSTS.E [R143+0x9780], desc[UR40][R210.64], !P1 ;  /* 0x09780000d28f7fae */ /* 0x0003e2000c9a1028 */
[----:B------:R-:W-:Y:S01]  /*19a60*/  ISETP.GE.U32.AND P1, PT, R0, 0x7fffffd5, PT ;  /* 0x7fffffd50000780c */ /* 0x000fe20003f26070 */
[----:B------:R-:W-:-:S02]  /*19a70*/  IMAD R0, R142, 0x16, RZ ;  /* 0x000000168e007824 */ /* 0x000fc400078e02ff */
[----:B------:R1:W-:Y:S04]  /*19a80*/  STL.64 [R1+0xa28], R240 ;  /* 0x000a28f001007387 */ /* 0x0003e80000100a00 */
[----:B------:R4:W-:Y:S01]  /*19a90*/  STL.64 [R1+0xa20], R238 ;  /* 0x000a20ee01007387 */ /* 0x0009e20000100a00 */
[----:B--2---:R-:W-:-:S03]  /*19aa0*/  IMAD.WIDE R242, R0, 0x4, R108 ;  /* 0x0000000400f27825 */ /* 0x004fc600078e026c */
[----:B------:R2:W-:Y:S04]  /*19ab0*/  STL.64 [R1+0xa18], R236 ;  /* 0x000a18ec01007387 */ /* 0x0005e80000100a00 */
[----:B------:R3:W-:Y:S01]  /*19ac0*/  STL.64 [R1+0xa10], R234 ;  /* 0x000a10ea01007387 */ /* 0x0007e20000100a00 */
[----:B-1----:R-:W-:-:S03]  /*19ad0*/  IMAD.WIDE R240, R0, 0x4, R110 ;  /* 0x0000000400f07825 */ /* 0x002fc600078e026e */
[----:B------:R1:W-:Y:S01]  /*19ae0*/  STL.64 [R1+0xa08], R232 ;  /* 0x000a08e801007387 */ /* 0x0003e20000100a00 */
[----:B----4-:R-:W-:-:S03]  /*19af0*/  IMAD.WIDE R238, R0, 0x4, R112 ;  /* 0x0000000400ee7825 */ /* 0x010fc600078e0270 */
[----:B------:R4:W-:Y:S01]  /*19b00*/  STL.64 [R1+0xa00], R230 ;  /* 0x000a00e601007387 */ /* 0x0009e20000100a00 */
[----:B------:R-:W-:Y:S01]  /*19b10*/  ISETP.GE.U32.AND P2, PT, R249, 0x7fffffd9, PT ;  /* 0x7fffffd9f900780c */ /* 0x000fe20003f46070 */
[C---:B--2---:R-:W-:Y:S01]  /*19b20*/  IMAD.WIDE R236, R0.reuse, 0x4, R114 ;  /* 0x0000000400ec7825 */ /* 0x044fe200078e0272 */
[----:B------:R-:W2:Y:S01]  /*19b30*/  LDC R249, c[0x0][0x3a0] ;  /* 0x0000e800fff97b82 */ /* 0x000ea20000000800 */
[----:B------:R4:W-:Y:S02]  /*19b40*/  STL.64 [R1+0x9f8], R228 ;  /* 0x0009f8e401007387 */ /* 0x0009e40000100a00 */
[C---:B---3--:R-:W-:Y:S02]  /*19b50*/  IMAD.WIDE R234, R0.reuse, 0x4, R116 ;  /* 0x0000000400ea7825 */ /* 0x048fe400078e0274 */
[----:B------:R3:W-:Y:S02]  /*19b60*/  STL.64 [R1+0x9f0], R226 ;  /* 0x0009f0e201007387 */ /* 0x0007e40000100a00 */
[----:B-1----:R-:W-:-:S02]  /*19b70*/  IMAD.WIDE R232, R0, 0x4, R118 ;  /* 0x0000000400e87825 */ /* 0x002fc400078e0276 */
[----:B------:R1:W-:Y:S02]  /*19b80*/  STL.64 [R1+0x9e8], R224 ;  /* 0x0009e8e001007387 */ /* 0x0003e40000100a00 */
[C---:B----4-:R-:W-:Y:S02]  /*19b90*/  IMAD.WIDE R230, R0.reuse, 0x4, R120 ;  /* 0x0000000400e67825 */ /* 0x050fe400078e0278 */
[----:B------:R4:W-:Y:S02]  /*19ba0*/  STL.64 [R1+0x9e0], R222 ;  /* 0x0009e0de01007387 */ /* 0x0009e40000100a00 */
[C---:B------:R-:W-:Y:S02]  /*19bb0*/  IMAD.WIDE R228, R0.reuse, 0x4, R122 ;  /* 0x0000000400e47825 */ /* 0x040fe400078e027a */
[----:B------:R4:W-:Y:S04]  /*19bc0*/  STL.64 [R1+0x9d8], R220 ;  /* 0x0009d8dc01007387 */ /* 0x0009e80000100a00 */
[----:B------:R2:W-:Y:S01]  /*19bd0*/  LDGSTS.E [R143+0xb000], desc[UR40][R242.64], !P6 ;  /* 0x0b000000f28f7fae */ /* 0x0005e2000f1a1028 */
[----:B---3--:R-:W-:-:S03]  /*19be0*/  IMAD.WIDE R226, R0, 0x4, R124 ;  /* 0x0000000400e27825 */ /* 0x008fc600078e027c */
[----:B------:R3:W-:Y:S01]  /*19bf0*/  STL.64 [R1+0x9d0], R218 ;  /* 0x0009d0da01007387 */ /* 0x0007e20000100a00 */
[----:B-1----:R-:W-:-:S03]  /*19c00*/  IMAD.WIDE R224, R0, 0x4, R126 ;  /* 0x0000000400e07825 */ /* 0x002fc600078e027e */
[----:B------:R1:W-:Y:S01]  /*19c10*/  LDGSTS.E [R143+0xb080], desc[UR40][R240.64], !P6 ;  /* 0x0b080000f08f7fae */ /* 0x0003e2000f1a1028 */
[----:B----4-:R-:W-:-:S03]  /*19c20*/  IMAD.WIDE R222, R0, 0x4, R128 ;  /* 0x0000000400de7825 */ /* 0x010fc600078e0280 */
[----:B------:R4:W-:Y:S04]  /*19c30*/  STL.64 [R1+0x9c8], R216 ;  /* 0x0009c8d801007387 */ /* 0x0009e80000100a00 */
[----:B------:R1:W-:Y:S01]  /*19c40*/  LDGSTS.E [R143+0xb100], desc[UR40][R238.64], !P6 ;  /* 0x0b100000ee8f7fae */ /* 0x0003e2000f1a1028 */
[----:B------:R-:W-:-:S03]  /*19c50*/  IMAD.WIDE R220, R0, 0x4, R130 ;  /* 0x0000000400dc7825 */ /* 0x000fc600078e0282 */
[----:B------:R1:W-:Y:S04]  /*19c60*/  STL.64 [R1+0x9c0], R214 ;  /* 0x0009c0d601007387 */ /* 0x0003e80000100a00 */
[----:B------:R1:W-:Y:S01]  /*19c70*/  LDGSTS.E [R143+0xb180], desc[UR40][R236.64], !P6 ;  /* 0x0b180000ec8f7fae */ /* 0x0003e2000f1a1028 */
[----:B------:R-:W-:-:S03]  /*19c80*/  IMAD R248, R142, 0x1a, RZ ;  /* 0x0000001a8ef87824 */ /* 0x000fc600078e02ff */
[----:B------:R1:W-:Y:S01]  /*19c90*/  STL.64 [R1+0x9b8], R210 ;  /* 0x0009b8d201007387 */ /* 0x0003e20000100a00 */
[----:B---3--:R-:W-:-:S03]  /*19ca0*/  IMAD.WIDE R218, R0, 0x4, R132 ;  /* 0x0000000400da7825 */ /* 0x008fc600078e0284 */
[----:B------:R3:W-:Y:S01]  /*19cb0*/  LDGSTS.E [R143+0xb200], desc[UR40][R234.64], !P6 ;  /* 0x0b200000ea8f7fae */ /* 0x0007e2000f1a1028 */
[----:B----4-:R-:W-:-:S03]  /*19cc0*/  IMAD.WIDE R216, R0, 0x4, R134 ;  /* 0x0000000400d87825 */ /* 0x010fc600078e0286 */
[----:B------:R2:W-:Y:S04]  /*19cd0*/  STL.64 [R1+0x8b0], R242 ;  /* 0x0008b0f201007387 */ /* 0x0005e80000100a00 */
[----:B------:R4:W-:Y:S01]  /*19ce0*/  LDGSTS.E [R143+0xb280], desc[UR40][R232.64], !P6 ;  /* 0x0b280000e88f7fae */ /* 0x0009e2000f1a1028 */
[----:B-1----:R-:W-:-:S03]  /*19cf0*/  IMAD.WIDE R214, R0, 0x4, R136 ;  /* 0x0000000400d67825 */ /* 0x002fc600078e0288 */
[----:B------:R1:W-:Y:S04]  /*19d00*/  STL.64 [R1+0x8a8], R240 ;  /* 0x0008a8f001007387 */ /* 0x0003e80000100a00 */
[----:B------:R1:W-:Y:S01]  /*19d10*/  LDGSTS.E [R143+0xb300], desc[UR40][R230.64], !P6 ;  /* 0x0b300000e68f7fae */ /* 0x0003e2000f1a1028 */
[----:B------:R-:W-:-:S03]  /*19d20*/  IMAD.WIDE R210, R0, 0x4, R138 ;  /* 0x0000000400d27825 */ /* 0x000fc600078e028a */
        /* <DEDUP_REMOVED lines=38> */
[----:B------:R-:W-:-:S03]  /*19f90*/  VIADD R249, R249, 0xfffffff0 ;  /* 0xfffffff0f9f97836 */ /* 0x000fc60000000000 */
[----:B------:R2:W-:Y:S01]  /*19fa0*/  STL.64 [R1+0x838], R210 ;  /* 0x000838d201007387 */ /* 0x0005e20000100a00 */
[----:B-1----:R-:W-:-:S03]  /*19fb0*/  IMAD.WIDE R218, R248, 0x4, R132 ;  /* 0x00000004f8da7825 */ /* 0x002fc600078e0284 */
[----:B------:R-:W-:Y:S01]  /*19fc0*/  LDGSTS.E [R143+0xd200], desc[UR40][R234.64], !P5 ;  /* 0x0d200000ea8f7fae */ /* 0x000fe2000e9a1028 */
[----:B---3--:R-:W-:-:S03]  /*19fd0*/  IMAD.WIDE R216, R248, 0x4, R134 ;  /* 0x00000004f8d87825 */ /* 0x008fc600078e0286 */
[----:B------:R1:W-:Y:S04]  /*19fe0*/  STL.64 [R1+0x730], R242 ;  /* 0x000730f201007387 */ /* 0x0003e80000100a00 */
[----:B------:R-:W-:Y:S01]  /*19ff0*/  LDGSTS.E [R143+0xd280], desc[UR40][R232.64], !P5 ;  /* 0x0d280000e88f7fae */ /* 0x000fe2000e9a1028 */
[----:B--2---:R-:W-:-:S03]  /*1a000*/  IMAD.WIDE R214, R248, 0x4, R136 ;  /* 0x00000004f8d67825 */ /* 0x004fc600078e0288 */
[----:B------:R2:W-:Y:S04]  /*1a010*/  STL.64 [R1+0x728], R240 ;  /* 0x000728f001007387 */ /* 0x0005e80000100a00 */
[----:B------:R-:W-:Y:S01]  /*1a020*/  LDGSTS.E [R143+0xd300], desc[UR40][R230.64], !P5 ;  /* 0x0d300000e68f7fae */ /* 0x000fe2000e9a1028 */
[----:B------:R-:W-:-:S03]  /*1a030*/  IMAD.WIDE R210, R248, 0x4, R138 ;  /* 0x00000004f8d27825 */ /* 0x000fc600078e028a */
[----:B------:R3:W-:Y:S04]  /*1a040*/  STL.64 [R1+0x720], R238 ;  /* 0x000720ee01007387 */ /* 0x0007e80000100a00 */
[----:B------:R-:W-:Y:S01]  /*1a050*/  LDGSTS.E [R143+0xd380], desc[UR40][R228.64], !P5 ;  /* 0x0d380000e48f7fae */ /* 0x000fe2000e9a1028 */
[----:B------:R-:W-:Y:S01]  /*1a060*/  VIADD R0, R250, 0xffffffec ;  /* 0xffffffecfa007836 */ /* 0x000fe20000000000 */
[----:B------:R-:W-:Y:S01]  /*1a070*/  ISETP.GE.U32.AND P6, PT, R249, 0x7fffffd1, PT ;  /* 0x7fffffd1f900780c */ /* 0x000fe20003fc6070 */
[----:B------:R-:W1:Y:S01]  /*1a080*/  LDC R250, c[0x0][0x3a0] ;  /* 0x0000e800fffa7b82 */ /* 0x000e620000000800 */
[----:B------:R4:W-:Y:S04]  /*1a090*/  STL.64 [R1+0x718], R236 ;  /* 0x000718ec01007387 */ /* 0x0009e80000100a00 */
[----:B------:R-:W-:Y:S03]  /*1a0a0*/  LDGSTS.E [R143+0xd400], desc[UR40][R226.64], !P5 ;  /* 0x0d400000e28f7fae */ /* 0x000fe6000e9a1028 */
[----:B------:R-:W1:Y:S01]  /*1a0b0*/  LDC R249, c[0x0][0x3a0] ;  /* 0x0000e800fff97b82 */ /* 0x000e620000000800 */
[----:B------:R-:W-:Y:S04]  /*1a0c0*/  STL.64 [R1+0x710], R234 ;  /* 0x000710ea01007387 */ /* 0x000fe80000100a00 */
[----:B------:R-:W-:Y:S04]  /*1a0d0*/  LDGSTS.E [R143+0xd480], desc[UR40][R224.64], !P5 ;  /* 0x0d480000e08f7fae */ /* 0x000fe8000e9a1028 */
        /* <DEDUP_REMOVED lines=11> */
[----:B------:R1:W-:Y:S01]  /*1a190*/  LDGSTS.E [R143+0xd780], desc[UR40][R210.64], !P5 ;  /* 0x0d780000d28f7fae */ /* 0x0003e2000e9a1028 */
[----:B------:R-:W-:Y:S01]  /*1a1a0*/  ISETP.GE.U32.AND P5, PT, R0, 0x7fffffcd, PT ;  /* 0x7fffffcd0000780c */ /* 0x000fe20003fa6070 */
[----:B------:R-:W-:-:S02]  /*1a1b0*/  IMAD R0, R142, 0x1e, RZ ;  /* 0x0000001e8e007824 */ /* 0x000fc400078e02ff */
[----:B------:R-:W-:Y:S04]  /*1a1c0*/  STL.64 [R1+0x6d8], R220 ;  /* 0x0006d8dc01007387 */ /* 0x000fe80000100a00 */
[----:B------:R-:W-:Y:S04]  /*1a1d0*/  STL.64 [R1+0x6d0], R218 ;  /* 0x0006d0da01007387 */ /* 0x000fe80000100a00 */
[----:B------:R-:W-:Y:S01]  /*1a1e0*/  STL.64 [R1+0x6c8], R216 ;  /* 0x0006c8d801007387 */ /* 0x000fe20000100a00 */
[----:B-1----:R-:W-:-:S03]  /*1a1f0*/  IMAD.WIDE R242, R0, 0x4, R110 ;  /* 0x0000000400f27825 */ /* 0x002fc600078e026e */
[----:B------:R-:W-:Y:S01]  /*1a200*/  STL.64 [R1+0x6c0], R214 ;  /* 0x0006c0d601007387 */ /* 0x000fe20000100a00 */
[----:B--2---:R-:W-:-:S03]  /*1a210*/  IMAD.WIDE R240, R0, 0x4, R112 ;  /* 0x0000000400f07825 */ /* 0x004fc600078e0270 */
[----:B------:R1:W-:Y:S01]  /*1a220*/  STL.64 [R1+0x6b8], R210 ;  /* 0x0006b8d201007387 */ /* 0x0003e20000100a00 */
[----:B---3--:R-:W-:-:S04]  /*1a230*/  IMAD.WIDE R238, R0, 0x4, R114 ;  /* 0x0000000400ee7825 */ /* 0x008fc800078e0272 */
[----:B----4-:R-:W-:-:S04]  /*1a240*/  IMAD.WIDE R236, R0, 0x4, R116 ;  /* 0x0000000400ec7825 */ /* 0x010fc800078e0274 */
[----:B-1----:R-:W-:-:S04]  /*1a250*/  IMAD.WIDE R210, R0, 0x4, R108 ;  /* 0x0000000400d27825 */ /* 0x002fc800078e026c */
[C---:B------:R-:W-:Y:S01]  /*1a260*/  IMAD.WIDE R234, R0.reuse, 0x4, R118 ;  /* 0x0000000400ea7825 */ /* 0x040fe200078e0276 */
[----:B------:R-:W-:Y:S03]  /*1a270*/  LDGSTS.E [R143+0xf000], desc[UR40][R210.64], !P3 ;  /* 0x0f000000d28f7fae */ /* 0x000fe6000d9a1028 */
[C---:B------:R-:W-:Y:S01]  /*1a280*/  IMAD.WIDE R232, R0.reuse, 0x4, R120 ;  /* 0x0000000400e87825 */ /* 0x040fe200078e0278 */
[----:B------:R1:W-:Y:S03]  /*1a290*/  LDGSTS.E [R143+0xf080], desc[UR40][R242.64], !P3 ;  /* 0x0f080000f28f7fae */ /* 0x0003e6000d9a1028 */
        /* <DEDUP_REMOVED lines=16> */
[----:B------:R-:W-:Y:S01]  /*1a3a0*/  IMAD.WIDE R214, R0, 0x4, R138 ;  /* 0x0000000400d67825 */ /* 0x000fe200078e028a */
[----:B------:R1:W-:Y:S03]  /*1a3b0*/  LDGSTS.E [R143+0xf500], desc[UR40][R224.64], !P3 ;  /* 0x0f500000e08f7fae */ /* 0x0003e6000d9a1028 */
[----:B------:R-:W-:Y:S01]  /*1a3c0*/  VIADD R248, R249, 0xffffffe8 ;  /* 0xffffffe8f9f87836 */ /* 0x000fe20000000000 */
[----:B------:R1:W-:Y:S04]  /*1a3d0*/  LDGSTS.E [R143+0xf580], desc[UR40][R222.64], !P3 ;  /* 0x0f580000de8f7fae */ /* 0x0003e8000d9a1028 */
[----:B------:R1:W-:Y:S01]  /*1a3e0*/  LDGSTS.E [R143+0xf600], desc[UR40][R220.64], !P3 ;  /* 0x0f600000dc8f7fae */ /* 0x0003e2000d9a1028 */
[----:B------:R-:W-:-:S03]  /*1a3f0*/  LOP3.LUT R0, R212, 0x60, RZ, 0x3c, !PT ;  /* 0x00000060d4007812 */ /* 0x000fc600078e3cff */
[----:B------:R1:W-:Y:S04]  /*1a400*/  LDGSTS.E [R143+0xf680], desc[UR40][R218.64], !P3 ;  /* 0x0f680000da8f7fae */ /* 0x0003e8000d9a1028 */
[----:B------:R1:W-:Y:S04]  /*1a410*/  LDGSTS.E [R143+0xf700], desc[UR40][R216.64], !P3 ;  /* 0x0f700000d88f7fae */ /* 0x0003e8000d9a1028 */
[----:B------:R1:W-:Y:S01]  /*1a420*/  LDGSTS.E [R143+0xf780], desc[UR40][R214.64], !P3 ;  /* 0x0f780000d68f7fae */ /* 0x0003e2000d9a1028 */
[----:B------:R-:W-:Y:S01]  /*1a430*/  ISETP.GE.U32.AND P3, PT, R248, 0x7fffffc9, PT ;  /* 0x7fffffc9f800780c */ /* 0x000fe20003f66070 */
[----:B------:R-:W-:-:S02]  /*1a440*/  IMAD R248, R142, 0x3, RZ ;  /* 0x000000038ef87824 */ /* 0x000fc400078e02ff */
[----:B------:R-:W-:Y:S01]  /*1a450*/  STL.64 [R1+0x5b0], R210 ;  /* 0x0005b0d201007387 */ /* 0x000fe20000100a00 */
[----:B------:R-:W-:Y:S02]  /*1a460*/  VIADD R0, R0, UR4 ;  /* 0x0000000400007c36 */ /* 0x000fe40008000000 */
[C---:B------:R-:W-:Y:S01]  /*1a470*/  IMAD.WIDE R212, R248.reuse, 0x4, R108 ;  /* 0x00000004f8d47825 */ /* 0x040fe200078e026c */
[----:B------:R1:W-:Y:S04]  /*1a480*/  STL.64 [R1+0x5a8], R242 ;  /* 0x0005a8f201007387 */ /* 0x0003e80000100a00 */
        /* <DEDUP_REMOVED lines=8> */
[----:B----4-:R-:W-:-:S03]  /*1a510*/  IMAD.WIDE R236, R248, 0x4, R116 ;  /* 0x00000004f8ec7825 */ /* 0x010fc600078e0274 */
[----:B------:R3:W-:Y:S01]  /*1a520*/  STL.64 [R1+0x578], R230 ;  /* 0x000578e601007387 */ /* 0x0007e20000100a00 */
[----:B-1----:R-:W-:-:S03]  /*1a530*/  IMAD.WIDE R234, R248, 0x4, R118 ;  /* 0x00000004f8ea7825 */ /* 0x002fc600078e0276 */
[----:B------:R-:W-:Y:S01]  /*1a540*/  LDGSTS.E [R0+0x1800], desc[UR40][R212.64], !P4 ;  /* 0x01800000d4007fae */ /* 0x000fe2000e1a1028 */
[----:B--2---:R-:W-:-:S03]  /*1a550*/  IMAD.WIDE R232, R248, 0x4, R120 ;  /* 0x00000004f8e87825 */ /* 0x004fc600078e0278 */
        /* <DEDUP_REMOVED lines=15> */
[----:B------:R-:W3:Y:S04]  /*1a650*/  LDL.LU.64 R210, [R1+0x76c8] ;  /* 0x0076c80001d27983 */ /* 0x000ee80000300a00 */
[----:B------:R2:W-:Y:S01]  /*1a660*/  LDGSTS.E [R0+0x1b00], desc[UR40][R232.64], !P4 ;  /* 0x01b00000e8007fae */ /* 0x0005e2000e1a1028 */
[----:B-1----:R-:W-:-:S03]  /*1a670*/  IMAD.WIDE R220, R248, 0x4, R132 ;  /* 0x00000004f8dc7825 */ /* 0x002fc600078e0284 */
[----:B------:R1:W-:Y:S04]  /*1a680*/  STL.64 [R1+0x548], R218 ;  /* 0x000548da01007387 */ /* 0x0003e80000100a00 */
[----:B------:R2:W-:Y:S01]  /*1a690*/  LDGSTS.E [R0+0x1b80], desc[UR40][R230.64], !P4 ;  /* 0x01b80000e6007fae */ /* 0x0005e2000e1a1028 */
[----:B------:R-:W-:-:S03]  /*1a6a0*/  VIADD R250, R250, 0xffffffe0 ;  /* 0xffffffe0fafa7836 */ /* 0x000fc60000000000 */
[----:B------:R2:W-:Y:S01]  /*1a6b0*/  STL.64 [R1+0x540], R216 ;  /* 0x000540d801007387 */ /* 0x0005e20000100a00 */
[----:B-1----:R-:W-:-:S03]  /*1a6c0*/  IMAD.WIDE R218, R248, 0x4, R134 ;  /* 0x00000004f8da7825 */ /* 0x002fc600078e0286 */
[----:B------:R1:W-:Y:S04]  /*1a6d0*/  LDGSTS.E [R0+0x1c00], desc[UR40][R228.64], !P4 ;  /* 0x01c00000e4007fae */ /* 0x0003e8000e1a1028 */
[----:B------:R1:W-:Y:S01]  /*1a6e0*/  STL.64 [R1+0x538], R214 ;  /* 0x000538d601007387 */ /* 0x0003e20000100a00 */
[----:B--2---:R-:W-:-:S03]  /*1a6f0*/  IMAD.WIDE R216, R248, 0x4, R136 ;  /* 0x00000004f8d87825 */ /* 0x004fc600078e0288 */
[----:B------:R2:W-:Y:S04]  /*1a700*/  LDGSTS.E [R0+0x1c80], desc[UR40][R226.64], !P4 ;  /* 0x01c80000e2007fae */ /* 0x0005e8000e1a1028 */
[----:B------:R2:W-:Y:S01]  /*1a710*/  LDGSTS.E [R0+0x1d00], desc[UR40][R224.64], !P4 ;  /* 0x01d00000e0007fae */ /* 0x0005e2000e1a1028 */
[----:B------:R-:W-:Y:S02]  /*1a720*/  IMAD R249, R142, 0x7, RZ ;  /* 0x000000078ef97824 */ /* 0x000fe400078e02ff */
[----:B-1----:R-:W-:Y:S01]  /*1a730*/  IMAD.WIDE R214, R248, 0x4, R138 ;  /* 0x00000004f8d67825 */ /* 0x002fe200078e028a */
[----:B------:R-:W-:Y:S04]  /*1a740*/  STL.64 [R1+0x1030], R212 ;  /* 0x001030d401007387 */ /* 0x000fe80000100a00 */
[----:B------:R1:W-:Y:S04]  /*1a750*/  LDGSTS.E [R0+0x1d80], desc[UR40][R222.64], !P4 ;  /* 0x01d80000de007fae */ /* 0x0003e8000e1a1028 */
[----:B------:R1:W-:Y:S04]  /*1a760*/  STL.64 [R1+0x1028], R242 ;  /* 0x001028f201007387 */ /* 0x0003e80000100a00 */
        /* <DEDUP_REMOVED lines=8> */
[----:B------:R-:W-:Y:S01]  /*1a7f0*/  ISETP.GE.AND P4, PT, R245, R250, PT ;  /* 0x000000faf500720c */ /* 0x000fe20003f86270 */
[C---:B------:R-:W-:Y:S02]  /*1a800*/  IMAD.WIDE R244, R249.reuse, 0x4, R108 ;  /* 0x00000004f9f47825 */ /* 0x040fe400078e026c */
[----:B------:R1:W-:Y:S02]  /*1a810*/  STL.64 [R1+0x1008], R234 ;  /* 0x001008ea01007387 */ /* 0x0003e40000100a00 */
[----:B----4-:R-:W-:-:S02]  /*1a820*/  IMAD.WIDE R240, R249, 0x4, R112 ;  /* 0x00000004f9f07825 */ /* 0x010fc400078e0270 */
[----:B------:R4:W-:Y:S02]  /*1a830*/  STL.64 [R1+0x1000], R232 ;  /* 0x001000e801007387 */ /* 0x0009e40000100a00 */
[C---:B--2---:R-:W-:Y:S02]  /*1a840*/  IMAD.WIDE R238, R249.reuse, 0x4, R114 ;  /* 0x00000004f9ee7825 */ /* 0x044fe400078e0272 */
[----:B------:R2:W-:Y:S02]  /*1a850*/  STL.64 [R1+0xff8], R230 ;  /* 0x000ff8e601007387 */ /* 0x0005e40000100a00 */
[C---:B-1----:R-:W-:Y:S02]  /*1a860*/  IMAD.WIDE R236, R249.reuse, 0x4, R116 ;  /* 0x00000004f9ec7825 */ /* 0x042fe400078e0274 */
[----:B------:R1:W-:Y:S02]  /*1a870*/  STL.64 [R1+0xff0], R228 ;  /* 0x000ff0e401007387 */ /* 0x0003e40000100a00 */
[----:B------:R-:W-:-:S02]  /*1a880*/  IMAD.WIDE R234, R249, 0x4, R118 ;  /* 0x00000004f9ea7825 */ /* 0x000fc400078e0276 */
[----:B------:R1:W-:Y:S02]  /*1a890*/  STL.64 [R1+0xfe8], R226 ;  /* 0x000fe8e201007387 */ /* 0x0003e40000100a00 */
[C---:B----4-:R-:W-:Y:S02]  /*1a8a0*/  IMAD.WIDE R232, R249.reuse, 0x4, R120 ;  /* 0x00000004f9e87825 */ /* 0x050fe400078e0278 */
[----:B------:R4:W-:Y:S02]  /*1a8b0*/  STL.64 [R1+0xfe0], R224 ;  /* 0x000fe0e001007387 */ /* 0x0009e40000100a00 */
[C---:B--2---:R-:W-:Y:S02]  /*1a8c0*/  IMAD.WIDE R230, R249.reuse, 0x4, R122 ;  /* 0x00000004f9e67825 */ /* 0x044fe400078e027a */
[----:B------:R2:W-:Y:S04]  /*1a8d0*/  STL.64 [R1+0xfd8], R222 ;  /* 0x000fd8de01007387 */ /* 0x0005e80000100a00 */
[----:B------:R2:W-:Y:S01]  /*1a8e0*/  LDGSTS.E [R0+0x3800], desc[UR40][R244.64], !P2 ;  /* 0x03800000f4007fae */ /* 0x0005e2000d1a1028 */
[----:B-1----:R-:W-:-:S03]  /*1a8f0*/  IMAD.WIDE R228, R249, 0x4, R124 ;  /* 0x00000004f9e47825 */ /* 0x002fc600078e027c */
[----:B------:R1:W-:Y:S01]  /*1a900*/  STL.64 [R1+0xfd0], R220 ;  /* 0x000fd0dc01007387 */ /* 0x0003e20000100a00 */
[----:B------:R-:W-:-:S03]  /*1a910*/  IMAD.WIDE R226, R249, 0x4, R126 ;  /* 0x00000004f9e27825 */ /* 0x000fc600078e027e */
[----:B------:R1:W-:Y:S01]  /*1a920*/  LDGSTS.E [R0+0x3880], desc[UR40][R242.64], !P2 ;  /* 0x03880000f2007fae */ /* 0x0003e2000d1a1028 */
[----:B----4-:R-:W-:-:S03]  /*1a930*/  IMAD.WIDE R224, R249, 0x4, R128 ;  /* 0x00000004f9e07825 */ /* 0x010fc600078e0280 */
[----:B------:R-:W4:Y:S04]  /*1a940*/  LDL.LU.64 R212, [R1+0x76c0] ;  /* 0x0076c00001d47983 */ /* 0x000f280000300a00 */
[----:B------:R1:W-:Y:S01]  /*1a950*/  LDGSTS.E [R0+0x3900], desc[UR40][R240.64], !P2 ;  /* 0x03900000f0007fae */ /* 0x0003e2000d1a1028 */
[----:B--2---:R-:W-:-:S03]  /*1a960*/  IMAD.WIDE R222, R249, 0x4, R130 ;  /* 0x00000004f9de7825 */ /* 0x004fc600078e0282 */
        /* <DEDUP_REMOVED lines=8> */
[----:B-1----:R-:W-:-:S03]  /*1a9f0*/  IMAD.WIDE R216, R249, 0x4, R136 ;  /* 0x00000004f9d87825 */ /* 0x002fc600078e0288 */
[----:B------:R1:W-:Y:S01]  /*1aa00*/  LDGSTS.E [R0+0x3b00], desc[UR40][R232.64], !P2 ;  /* 0x03b00000e8007fae */ /* 0x0003e2000d1a1028 */
[----:B--2---:R-:W-:-:S03]  /*1aa10*/  IMAD.WIDE R214, R249, 0x4, R138 ;  /* 0x00000004f9d67825 */ /* 0x004fc600078e028a */
[----:B------:R2:W-:Y:S01]  /*1aa20*/  LDGSTS.E [R0+0x3b80], desc[UR40][R230.64], !P2 ;  /* 0x03b80000e6007fae */ /* 0x0005e2000d1a1028 */
[----:B------:R-:W-:-:S03]  /*1aa30*/  IMAD R249, R142, 0xb, RZ ;  /* 0x0000000b8ef97824 */ /* 0x000fc600078e02ff */
[----:B------:R1:W-:Y:S04]  /*1aa40*/  LDGSTS.E [R0+0x3c00], desc[UR40][R228.64], !P2 ;  /* 0x03c00000e4007fae */ /* 0x0003e8000d1a1028 */
        /* <DEDUP_REMOVED lines=33> */
[----:B------:R-:W-:-:S03]  /*1ac60*/  PLOP3.LUT P2, PT, PT, PT, UP0, 0x80, 0x8 ;  /* 0x000000000008781c */ /* 0x000fc60003f4f008 */
[----:B------:R2:W-:Y:S01]  /*1ac70*/  STL.64 [R1+0x13d8], R222 ;  /* 0x0013d8de01007387 */ /* 0x0005e20000100a00 */
[----:B-1----:R-:W-:-:S03]  /*1ac80*/  IMAD.WIDE R224, R249, 0x4, R128 ;  /* 0x00000004f9e07825 */ /* 0x002fc600078e0280 */
[----:B------:R1:W-:Y:S01]  /*1ac90*/  LDGSTS.E [R0+0x5a80], desc[UR40][R234.64], !P1 ;  /* 0x05a80000ea007fae */ /* 0x0003e2000c9a1028 */
[----:B------:R-:W-:-:S03]  /*1aca0*/  SEL R248, RZ, 0x4, P4 ;  /* 0x00000004fff87807 */ /* 0x000fc60002000000 */
        /* <DEDUP_REMOVED lines=8> */
[----:B------:R3:W-:Y:S01]  /*1ad30*/  LDGSTS.E [R0+0x5c00], desc[UR40][R228.64], !P1 ;  /* 0x05c00000e4007fae */ /* 0x0007e2000c9a1028 */
[----:B------:R-:W-:-:S03]  /*1ad40*/  SEL R248, R248, RZ, P2 ;  /* 0x000000fff8f87207 */ /* 0x000fc60001000000 */
        /* <DEDUP_REMOVED lines=10> */
[----:B------:R-:W-:Y:S01]  /*1adf0*/  ISETP.NE.U32.AND P1, PT, R248, RZ, PT ;  /* 0x000000fff800720c */ /* 0x000fe20003f25070 */
[----:B------:R-:W-:-:S02]  /*1ae00*/  IMAD R248, R142, 0xf, RZ ;  /* 0x0000000f8ef87824 */ /* 0x000fc400078e02ff */
        /* <DEDUP_REMOVED lines=10> */
[----:B------:R1:W-:Y:S01]  /*1aeb0*/  STL.64 [R1+0x1380], R232 ;  /* 0x001380e801007387 */ /* 0x0003e20000100a00 */
[----:B--2---:R-:W-:-:S03]  /*1aec0*/  IMAD.WIDE R236, R248, 0x4, R116 ;  /* 0x00000004f8ec7825 */ /* 0x004fc600078e0274 */
        /* <DEDUP_REMOVED lines=77> */
[----:B------:R-:W-:Y:S01]  /*1b3a0*/  ISETP.GE.U32.AND P2, PT, R250, 0x7fffffc1, PT ;  /* 0x7fffffc1fa00780c */ /* 0x000fe20003f46070 */
[----:B------:R-:W1:Y:S01]  /*1b3b0*/  LDC R252, c[0x0][0x3a0] ;  /* 0x0000e800fffc7b82 */ /* 0x000e620000000800 */
[----:B------:R3:W-:Y:S01]  /*1b3c0*/  STL.64 [R1+0x12b8], R214 ;  /* 0x0012b8d601007387 */ /* 0x0007e20000100a00 */
[----:B--2---:R-:W-:-:S03]  /*1b3d0*/  IMAD.WIDE R216, R249, 0x4, R136 ;  /* 0x00000004f9d87825 */ /* 0x004fc600078e0288 */
[----:B------:R2:W-:Y:S04]  /*1b3e0*/  LDGSTS.E [R0+0x9c80], desc[UR40][R226.64], !P5 ;  /* 0x09c80000e2007fae */ /* 0x0005e8000e9a1028 */
[----:B------:R1:W-:Y:S01]  /*1b3f0*/  STL.64 [R1+0x12b0], R244 ;  /* 0x0012b0f401007387 */ /* 0x0003e20000100a00 */
[----:B---3--:R-:W-:-:S03]  /*1b400*/  IMAD.WIDE R214, R249, 0x4, R138 ;  /* 0x00000004f9d67825 */ /* 0x008fc600078e028a */
[----:B------:R3:W-:Y:S04]  /*1b410*/  LDGSTS.E [R0+0x9d00], desc[UR40][R224.64], !P5 ;  /* 0x09d00000e0007fae */ /* 0x0007e8000e9a1028 */
[----:B------:R1:W-:Y:S04]  /*1b420*/  STL.64 [R1+0x12a8], R242 ;  /* 0x0012a8f201007387 */ /* 0x0003e80000100a00 */
        /* <DEDUP_REMOVED lines=8> */
[----:B------:R2:W-:Y:S01]  /*1b4b0*/  LDGSTS.E [R0+0x9f80], desc[UR40][R214.64], !P5 ;  /* 0x09f80000d6007fae */ /* 0x0005e2000e9a1028 */
[----:B------:R-:W-:Y:S01]  /*1b4c0*/  ISETP.GE.U32.AND P5, PT, R248, 0x7fffffbc, PT ;  /* 0x7fffffbcf800780c */ /* 0x000fe20003fa6070 */
[----:B------:R-:W-:-:S02]  /*1b4d0*/  IMAD R248, R142, 0x17, RZ ;  /* 0x000000178ef87824 */ /* 0x000fc400078e02ff */
[----:B------:R2:W-:Y:S04]  /*1b4e0*/  STL.64 [R1+0x1280], R232 ;  /* 0x001280e801007387 */ /* 0x0005e80000100a00 */
[----:B------:R2:W-:Y:S01]  /*1b4f0*/  STL.64 [R1+0x1278], R230 ;  /* 0x001278e601007387 */ /* 0x0005e20000100a00 */
[----:B-1----:R-:W-:-:S03]  /*1b500*/  IMAD.WIDE R244, R248, 0x4, R108 ;  /* 0x00000004f8f47825 */ /* 0x002fc600078e026c */
[----:B------:R1:W-:Y:S01]  /*1b510*/  STL.64 [R1+0x1270], R228 ;  /* 0x001270e401007387 */ /* 0x0003e20000100a00 */
[----:B------:R-:W-:-:S03]  /*1b520*/  IMAD.WIDE R242, R248, 0x4, R110 ;  /* 0x00000004f8f27825 */ /* 0x000fc600078e026e */
        /* <DEDUP_REMOVED lines=9> */
[----:B--2---:R-:W-:-:S03]  /*1b5c0*/  IMAD.WIDE R232, R248, 0x4, R120 ;  /* 0x00000004f8e87825 */ /* 0x004fc600078e0278 */
[----:B------:R2:W-:Y:S01]  /*1b5d0*/  STL.64 [R1+0x1240], R216 ;  /* 0x001240d801007387 */ /* 0x0005e20000100a00 */
[----:B------:R-:W-:-:S03]  /*1b5e0*/  IMAD.WIDE R230, R248, 0x4, R122 ;  /* 0x00000004f8e67825 */ /* 0x000fc600078e027a */
[----:B------:R2:W-:Y:S01]  /*1b5f0*/  STL.64 [R1+0x1238], R214 ;  /* 0x001238d601007387 */ /* 0x0005e20000100a00 */
[----:B------:R-:W-:-:S03]  /*1b600*/  ISETP.GE.U32.AND P4, PT, R251, 0x7fffffc5, PT ;  /* 0x7fffffc5fb00780c */ /* 0x000fc60003f86070 */
[----:B------:R2:W-:Y:S01]  /*1b610*/  LDGSTS.E [R0+0xb800], desc[UR40][R244.64], !P3 ;  /* 0x0b800000f4007fae */ /* 0x0005e2000d9a1028 */
[C---:B-1----:R-:W-:Y:S01]  /*1b620*/  IMAD.WIDE R228, R248.reuse, 0x4, R124 ;  /* 0x00000004f8e47825 */ /* 0x042fe200078e027c */
[----:B------:R-:W1:Y:S02]  /*1b630*/  LDC R251, c[0x0][0x3a0] ;  /* 0x0000e800fffb7b82 */ /* 0x000e640000000800 */
[----:B------:R1:W-:Y:S01]  /*1b640*/  STL.64 [R1+0x1230], R244 ;  /* 0x001230f401007387 */ /* 0x0003e20000100a00 */
[----:B------:R-:W-:-:S03]  /*1b650*/  IMAD.WIDE R226, R248, 0x4, R126 ;  /* 0x00000004f8e27825 */ /* 0x000fc600078e027e */
[----:B------:R1:W-:Y:S04]  /*1b660*/  STL.64 [R1+0x1228], R242 ;  /* 0x001228f201007387 */ /* 0x0003e80000100a00 */
[----:B------:R1:W-:Y:S01]  /*1b670*/  LDGSTS.E [R0+0xb880], desc[UR40][R242.64], !P3 ;  /* 0x0b880000f2007fae */ /* 0x0003e2000d9a1028 */
[----:B---3--:R-:W-:-:S03]  /*1b680*/  IMAD.WIDE R224, R248, 0x4, R128 ;  /* 0x00000004f8e07825 */ /* 0x008fc600078e0280 */
[----:B------:R3:W-:Y:S04]  /*1b690*/  STL.64 [R1+0x1220], R240 ;  /* 0x001220f001007387 */ /* 0x0007e80000100a00 */
[----:B------:R3:W-:Y:S01]  /*1b6a0*/  LDGSTS.E [R0+0xb900], desc[UR40][R240.64], !P3 ;  /* 0x0b900000f0007fae */ /* 0x0007e2000d9a1028 */
[----:B------:R-:W-:-:S03]  /*1b6b0*/  IMAD.WIDE R222, R248, 0x4, R130 ;  /* 0x00000004f8de7825 */ /* 0x000fc600078e0282 */
[----:B------:R1:W-:Y:S04]  /*1b6c0*/  STL.64 [R1+0x1218], R238 ;  /* 0x001218ee01007387 */ /* 0x0003e80000100a00 */
[----:B------:R1:W-:Y:S01]  /*1b6d0*/  LDGSTS.E [R0+0xb980], desc[UR40][R238.64], !P3 ;  /* 0x0b980000ee007fae */ /* 0x0003e2000d9a1028 */
[----:B------:R-:W-:-:S03]  /*1b6e0*/  IMAD R249, R142, 0x1b, RZ ;  /* 0x0000001b8ef97824 */ /* 0x000fc600078e02ff */
[----:B------:R1:W-:Y:S01]  /*1b6f0*/  STL.64 [R1+0x1210], R236 ;  /* 0x001210ec01007387 */ /* 0x0003e20000100a00 */
[----:B------:R-:W-:-:S03]  /*1b700*/  IMAD.WIDE R220, R248, 0x4, R132 ;  /* 0x00000004f8dc7825 */ /* 0x000fc600078e0284 */
[----:B------:R1:W-:Y:S01]  /*1b710*/  LDGSTS.E [R0+0xba00], desc[UR40][R236.64], !P3 ;  /* 0x0ba00000ec007fae */ /* 0x0003e2000d9a1028 */
[----:B------:R-:W-:-:S03]  /*1b720*/  IMAD.WIDE R218, R248, 0x4, R134 ;  /* 0x00000004f8da7825 */ /* 0x000fc600078e0286 */
[----:B------:R1:W-:Y:S04]  /*1b730*/  STL.64 [R1+0x1208], R234 ;  /* 0x001208ea01007387 */ /* 0x0003e80000100a00 */
[----:B------:R1:W-:Y:S01]  /*1b740*/  LDGSTS.E [R0+0xba80], desc[UR40][R234.64], !P3 ;  /* 0x0ba80000ea007fae */ /* 0x0003e2000d9a1028 */
[----:B--2---:R-:W-:-:S03]  /*1b750*/  IMAD.WIDE R216, R248, 0x4, R136 ;  /* 0x00000004f8d87825 */ /* 0x004fc600078e0288 */
[----:B------:R2:W-:Y:S04]  /*1b760*/  STL.64 [R1+0x1200], R232 ;  /* 0x001200e801007387 */ /* 0x0005e80000100a00 */
[----:B------:R2:W-:Y:S01]  /*1b770*/  LDGSTS.E [R0+0xbb00], desc[UR40][R232.64], !P3 ;  /* 0x0bb00000e8007fae */ /* 0x0005e2000d9a1028 */
[----:B------:R-:W-:-:S03]  /*1b780*/  IMAD.WIDE R214, R248, 0x4, R138 ;  /* 0x00000004f8d67825 */ /* 0x000fc600078e028a */
        /* <DEDUP_REMOVED lines=27> */
[----:B------:R-:W-:Y:S04]  /*1b940*/  STL.64 [R1+0x11b0], R244 ;  /* 0x0011b0f401007387 */ /* 0x000fe80000100a00 */
[----:B------:R-:W-:Y:S01]  /*1b950*/  LDGSTS.E [R0+0xd800], desc[UR40][R244.64], !P4 ;  /* 0x0d800000f4007fae */ /* 0x000fe2000e1a1028 */
[----:B------:R-:W-:-:S03]  /*1b960*/  IMAD.WIDE R226, R249, 0x4, R126 ;  /* 0x00000004f9e27825 */ /* 0x000fc600078e027e */
[----:B------:R-:W-:Y:S04]  /*1b970*/  STL.64 [R1+0x11a8], R242 ;  /* 0x0011a8f201007387 */ /* 0x000fe80000100a00 */
[----:B------:R-:W-:Y:S01]  /*1b980*/  LDGSTS.E [R0+0xd880], desc[UR40][R242.64], !P4 ;  /* 0x0d880000f2007fae */ /* 0x000fe2000e1a1028 */
[----:B---3--:R-:W-:-:S03]  /*1b990*/  IMAD.WIDE R224, R249, 0x4, R128 ;  /* 0x00000004f9e07825 */ /* 0x008fc600078e0280 */
[----:B------:R-:W-:Y:S04]  /*1b9a0*/  STL.64 [R1+0x11a0], R240 ;  /* 0x0011a0f001007387 */ /* 0x000fe80000100a00 */
[----:B------:R-:W-:Y:S01]  /*1b9b0*/  LDGSTS.E [R0+0xd900], desc[UR40][R240.64], !P4 ;  /* 0x0d900000f0007fae */ /* 0x000fe2000e1a1028 */
[----:B------:R-:W-:-:S03]  /*1b9c0*/  IMAD.WIDE R222, R249, 0x4, R130 ;  /* 0x00000004f9de7825 */ /* 0x000fc600078e0282 */
        /* <DEDUP_REMOVED lines=8> */
[----:B--2---:R-:W-:-:S03]  /*1ba50*/  IMAD.WIDE R216, R249, 0x4, R136 ;  /* 0x00000004f9d87825 */ /* 0x004fc600078e0288 */
[----:B------:R-:W-:Y:S04]  /*1ba60*/  STL.64 [R1+0x1180], R232 ;  /* 0x001180e801007387 */ /* 0x000fe80000100a00 */
[----:B------:R-:W-:Y:S01]  /*1ba70*/  LDGSTS.E [R0+0xdb00], desc[UR40][R232.64], !P4 ;  /* 0x0db00000e8007fae */ /* 0x000fe2000e1a1028 */
[----:B------:R-:W-:-:S03]  /*1ba80*/  IMAD.WIDE R214, R249, 0x4, R138 ;  /* 0x00000004f9d67825 */ /* 0x000fc600078e028a */
[----:B------:R-:W-:Y:S04]  /*1ba90*/  STL.64 [R1+0x1178], R230 ;  /* 0x001178e601007387 */ /* 0x000fe80000100a00 */
[----:B------:R-:W-:Y:S04]  /*1baa0*/  LDGSTS.E [R0+0xdb80], desc[UR40][R230.64], !P4 ;  /* 0x0db80000e6007fae */ /* 0x000fe8000e1a1028 */
[----:B------:R-:W-:Y:S04]  /*1bab0*/  STL.64 [R1+0x1170], R228 ;  /* 0x001170e401007387 */ /* 0x000fe80000100a00 */
[----:B------:R-:W-:Y:S01]  /*1bac0*/  LDGSTS.E [R0+0xdc00], desc[UR40][R228.64], !P4 ;  /* 0x0dc00000e4007fae */ /* 0x000fe2000e1a1028 */
[----:B------:R-:W-:-:S03]  /*1bad0*/  IMAD R142, R142, 0x1f, RZ ;  /* 0x0000001f8e8e7824 */ /* 0x000fc600078e02ff */
        /* <DEDUP_REMOVED lines=8> */
[----:B------:R1:W-:Y:S04]  /*1bb60*/  STL.64 [R1+0x1148], R218 ;  /* 0x001148da01007387 */ /* 0x0003e80000100a00 */
[----:B------:R1:W-:Y:S04]  /*1bb70*/  LDGSTS.E [R0+0xde80], desc[UR40][R218.64], !P4 ;  /* 0x0de80000da007fae */ /* 0x0003e8000e1a1028 */
[----:B------:R2:W-:Y:S04]  /*1bb80*/  STL.64 [R1+0x1140], R216 ;  /* 0x001140d801007387 */ /* 0x0005e80000100a00 */
[----:B------:R2:W-:Y:S04]  /*1bb90*/  LDGSTS.E [R0+0xdf00], desc[UR40][R216.64], !P4 ;  /* 0x0df00000d8007fae */ /* 0x0005e8000e1a1028 */
[----:B------:R3:W-:Y:S01]  /*1bba0*/  STL.64 [R1+0x1138], R214 ;  /* 0x001138d601007387 */ /* 0x0007e20000100a00 */
[----:B-1----:R-:W-:-:S03]  /*1bbb0*/  IMAD.WIDE R218, R142, 0x4, R112 ;  /* 0x000000048eda7825 */ /* 0x002fc600078e0270 */
[----:B------:R3:W-:Y:S01]  /*1bbc0*/  LDGSTS.E [R0+0xdf80], desc[UR40][R214.64], !P4 ;  /* 0x0df80000d6007fae */ /* 0x0007e2000e1a1028 */
[----:B------:R-:W-:-:S04]  /*1bbd0*/  IMAD.WIDE R220, R142, 0x4, R114 ;  /* 0x000000048edc7825 */ /* 0x000fc800078e0272 */
[----:B--2---:R-:W-:-:S04]  /*1bbe0*/  IMAD.WIDE R216, R142, 0x4, R110 ;  /* 0x000000048ed87825 */ /* 0x004fc800078e026e */
[----:B---3--:R-:W-:-:S04]  /*1bbf0*/  IMAD.WIDE R214, R142, 0x4, R108 ;  /* 0x000000048ed67825 */ /* 0x008fc800078e026c */
[C---:B------:R-:W-:Y:S01]  /*1bc00*/  IMAD.WIDE R222, R142.reuse, 0x4, R116 ;  /* 0x000000048ede7825 */ /* 0x040fe200078e0274 */
[----:B------:R1:W-:Y:S03]  /*1bc10*/  STL.64 [R1+0x530], R214 ;  /* 0x000530d601007387 */ /* 0x0003e60000100a00 */
        /* <DEDUP_REMOVED lines=19> */
[----:B------:R1:W-:Y:S04]  /*1bd50*/  STL.64 [R1+0x4e0], R234 ;  /* 0x0004e0ea01007387 */ /* 0x0003e80000100a00 */
[----:B------:R1:W-:Y:S01]  /*1bd60*/  STL.64 [R1+0x4d8], R236 ;  /* 0x0004d8ec01007387 */ /* 0x0003e20000100a00 */
[----:B------:R-:W-:-:S03]  /*1bd70*/  IMAD.WIDE R244, R142, 0x4, R138 ;  /* 0x000000048ef47825 */ /* 0x000fc600078e028a */
[----:B------:R1:W-:Y:S04]  /*1bd80*/  STL.64 [R1+0x4d0], R238 ;  /* 0x0004d0ee01007387 */ /* 0x0003e80000100a00 */
[----:B------:R-:W-:Y:S04]  /*1bd90*/  LDGSTS.E [R0+0xf800], desc[UR40][R214.64], !P2 ;  /* 0x0f800000d6007fae */ /* 0x000fe8000d1a1028 */
[----:B------:R-:W-:Y:S04]  /*1bda0*/  LDGSTS.E [R0+0xf880], desc[UR40][R216.64], !P2 ;  /* 0x0f880000d8007fae */ /* 0x000fe8000d1a1028 */
[----:B------:R-:W-:Y:S04]  /*1bdb0*/  LDGSTS.E [R0+0xf900], desc[UR40][R218.64], !P2 ;  /* 0x0f900000da007fae */ /* 0x000fe8000d1a1028 */
[----:B-1----:R-:W4:Y:S04]  /*1bdc0*/  LDL.LU.64 R214, [R1+0x76b8] ;  /* 0x0076b80001d67983 */ /* 0x002f280000300a00 */
[----:B------:R1:W-:Y:S04]  /*1bdd0*/  STL.64 [R1+0x4c8], R240 ;  /* 0x0004c8f001007387 */ /* 0x0003e80000100a00 */
[----:B--2---:R-:W2:Y:S04]  /*1bde0*/  LDL.LU.64 R216, [R1+0x76b0] ;  /* 0x0076b00001d87983 */ /* 0x004ea80000300a00 */
[----:B------:R1:W-:Y:S04]  /*1bdf0*/  STL.64 [R1+0x4c0], R242 ;  /* 0x0004c0f201007387 */ /* 0x0003e80000100a00 */
[----:B---3--:R-:W3:Y:S04]  /*1be00*/  LDL.LU.64 R218, [R1+0x76a8] ;  /* 0x0076a80001da7983 */ /* 0x008ee80000300a00 */
[----:B------:R1:W-:Y:S04]  /*1be10*/  STL.64 [R1+0x4b8], R244 ;  /* 0x0004b8f401007387 */ /* 0x0003e80000100a00 */
[----:B------:R-:W-:Y:S04]  /*1be20*/  LDGSTS.E [R0+0xf980], desc[UR40][R220.64], !P2 ;  /* 0x0f980000dc007fae */ /* 0x000fe8000d1a1028 */
[----:B------:R-:W-:Y:S04]  /*1be30*/  LDGSTS.E [R0+0xfa00], desc[UR40][R222.64], !P2 ;  /* 0x0fa00000de007fae */ /* 0x000fe8000d1a1028 */
[----:B------:R-:W-:Y:S04]  /*1be40*/  LDGSTS.E [R0+0xfa80], desc[UR40][R224.64], !P2 ;  /* 0x0fa80000e0007fae */ /* 0x000fe8000d1a1028 */
[----:B------:R-:W2:Y:S04]  /*1be50*/  LDL.LU.64 R220, [R1+0x76a0] ;  /* 0x0076a00001dc7983 */ /* 0x000ea80000300a00 */
[----:B------:R-:W2:Y:S04]  /*1be60*/  LDL.LU.64 R222, [R1+0x7698] ;  /* 0x0076980001de7983 */ /* 0x000ea80000300a00 */
[----:B------:R-:W2:Y:S04]  /*1be70*/  LDL.LU.64 R224, [R1+0x7690] ;  /* 0x0076900001e07983 */ /* 0x000ea80000300a00 */
        /* <DEDUP_REMOVED lines=16> */
[----:B-1----:R-:W2:Y:S04]  /*1bf80*/  LDL.LU.64 R240, [R1+0x7650] ;  /* 0x0076500001f07983 */ /* 0x002ea80000300a00 */
[----:B------:R-:W2:Y:S04]  /*1bf90*/  LDL.LU.64 R242, [R1+0x7648] ;  /* 0x0076480001f27983 */ /* 0x000ea80000300a00 */
[----:B------:R-:W-:Y:S04]  /*1bfa0*/  LDGSTS.E [R0+0xff80], desc[UR40][R244.64], !P2 ;  /* 0x0ff80000f4007fae */ /* 0x000fe8000d1a1028 */
[----:B------:R-:W2:Y:S01]  /*1bfb0*/  LDL.LU.64 R244, [R1+0x7640] ;  /* 0x0076400001f47983 */ /* 0x000ea20000300a00 */
[----:B------:R-:W-:-:S02]  /*1bfc0*/  VIADD R250, R251, 0xffffffdf ;  /* 0xffffffdffbfa7836 */ /* 0x000fc40000000000 */
[----:B------:R-:W1:Y:S03]  /*1bfd0*/  LDC R251, c[0x0][0x3a0] ;  /* 0x0000e800fffb7b82 */ /* 0x000e660000000800 */
[----:B------:R-:W-:-:S05]  /*1bfe0*/  ISETP.GE.U32.AND P6, PT, R250, 0x7fffffc0, PT ;  /* 0x7fffffc0fa00780c */ /* 0x000fca0003fc6070 */
[----:B------:R-:W1:Y:S02]  /*1bff0*/  LDC R250, c[0x0][0x3a0] ;  /* 0x0000e800fffa7b82 */ /* 0x000e640000000800 */
[----:B-1----:R-:W-:-:S05]  /*1c000*/  VIADD R250, R250, 0xffffffd7 ;  /* 0xffffffd7fafa7836 */ /* 0x002fca0000000000 */
[----:B------:R-:W-:Y:S02]  /*1c010*/  ISETP.GE.U32.AND P3, PT, R250, 0x7fffffb8, PT ;  /* 0x7fffffb8fa00780c */ /* 0x000fe40003f66070 */
[----:B------:R-:W1:Y:S01]  /*1c020*/  LDC R250, c[0x0][0x3a0] ;  /* 0x0000e800fffa7b82 */ /* 0x000e620000000800 */
[----:B------:R-:W-:-:S07]  /*1c030*/  VIADD R248, R251, 0xffffffd3 ;  /* 0xffffffd3fbf87836 */ /* 0x000fce0000000000 */
[----:B------:R-:W1:Y:S01]  /*1c040*/  LDC R251, c[0x0][0x3a8] ;  /* 0x0000ea00fffb7b82 */ /* 0x000e620000000800 */
[----:B------:R-:W-:Y:S01]  /*1c050*/  ISETP.GE.U32.AND P4, PT, R248, 0x7fffffb4, PT ;  /* 0x7fffffb4f800780c */ /* 0x000fe20003f86070 */
[----:B------:R-:W-:Y:S02]  /*1c060*/  VIADD R252, R252, 0xffffffcb ;  /* 0xffffffcbfcfc7836 */ /* 0x000fe40000000000 */
[----:B-1----:R-:W-:-:S05]  /*1c070*/  VIADD R248, R250, 0xffffffcf ;  /* 0xffffffcffaf87836 */ /* 0x002fca0000000000 */
[----:B------:R-:W-:Y:S01]  /*1c080*/  ISETP.GE.U32.AND P2, PT, R248, 0x7fffffb0, PT ;  /* 0x7fffffb0f800780c */ /* 0x000fe20003f46070 */
[----:B------:R-:W-:Y:S01]  /*1c090*/  IMAD.SHL.U32 R251, R251, 0x20, RZ ;  /* 0x00000020fbfb7824 */ /* 0x000fe200078e00ff */
[----:B------:R1:W-:Y:S01]  /*1c0a0*/  STL.64 [R1+0x7a60], R30 ;  /* 0x007a601e01007387 */ /* 0x0003e20000100a00 */
[----:B------:R-:W2:Y:S03]  /*1c0b0*/  LDCU UR6, c[0x0][0x3a0] ;  /* 0x00007400ff0677ac */ /* 0x000ea60008000800 */
[----:B------:R-:W0:Y:S04]  /*1c0c0*/  LDGDEPBAR ;  /* 0x00000000000079af */ /* 0x000e280000000000 */
[----:B-1----:R-:W3:Y:S04]  /*1c0d0*/  LDL.64 R30, [R1+0x30] ;  /* 0x00003000011e7983 */ /* 0x002ee80000100a00 */
[----:B------:R1:W-:Y:S04]  /*1c0e0*/  STL.64 [R1+0x7a58], R14 ;  /* 0x007a580e01007387 */ /* 0x0003e80000100a00 */
[----:B-1----:R-:W3:Y:S04]  /*1c0f0*/  LDL.64 R14, [R1+0x70] ;  /* 0x00007000010e7983 */ /* 0x002ee80000100a00 */
[----:B--2---:R1:W-:Y:S04]  /*1c100*/  STL.64 [R1+0x7a50], R244 ;  /* 0x007a50f401007387 */ /* 0x0043e80000100a00 */
[----:B-1----:R-:W2:Y:S04]  /*1c110*/  LDL.64 R244, [R1+0xb0] ;  /* 0x0000b00001f47983 */ /* 0x002ea80000100a00 */
[----:B------:R1:W-:Y:S04]  /*1c120*/  STL.64 [R1+0x7a48], R108 ;  /* 0x007a486c01007387 */ /* 0x0003e80000100a00 */
        /* <DEDUP_REMOVED lines=21> */
[----:B------:R1:W-:Y:S01]  /*1c280*/  STL.64 [R1+0x79f0], R130 ;  /* 0x0079f08201007387 */ /* 0x0003e20000100a00 */
[----:B------:R-:W3:Y:S03]  /*1c290*/  S2R R249, SR_TID.X ;  /* 0x0000000000f97919 */ /* 0x000ee60000002100 */
[----:B-1----:R-:W2:Y:S04]  /*1c2a0*/  LDL.64 R130, [R1+0x3b0] ;  /* 0x0003b00001827983 */ /* 0x002ea80000100a00 */
[----:B------:R1:W-:Y:S04]  /*1c2b0*/  STL.64 [R1+0x79e8], R132 ;  /* 0x0079e88401007387 */ /* 0x0003e80000100a00 */
[----:B-1----:R-:W2:Y:S04]  /*1c2c0*/  LDL.64 R132, [R1+0x3f0] ;  /* 0x0003f00001847983 */ /* 0x002ea80000100a00 */
[----:B------:R1:W-:Y:S01]  /*1c2d0*/  STL.64 [R1+0x79e0], R134 ;  /* 0x0079e08601007387 */ /* 0x0003e20000100a00 */
[----:B---3--:R-:W-:-:S03]  /*1c2e0*/  LOP3.LUT R249, R249, 0x1f, RZ, 0xc0, !PT ;  /* 0x0000001ff9f97812 */ /* 0x008fc600078ec0ff */
[----:B-1----:R-:W3:Y:S02]  /*1c2f0*/  LDL.64 R134, [R1+0x430] ;  /* 0x0004300001867983 */ /* 0x002ee40000100a00 */
[----:B------:R-:W-:Y:S02]  /*1c300*/  IMAD.SHL.U32 R250, R249, 0x4, RZ ;  /* 0x00000004f9fa7824 */ /* 0x000fe400078e00ff */
[----:B------:R1:W-:Y:S04]  /*1c310*/  STL.64 [R1+0x79d8], R136 ;  /* 0x0079d88801007387 */ /* 0x0003e80000100a00 */
[----:B-1----:R-:W2:Y:S04]  /*1c320*/  LDL.64 R136, [R1+0x470] ;  /* 0x0004700001887983 */ /* 0x002ea80000100a00 */
[----:B------:R1:W-:Y:S04]  /*1c330*/  STL.64 [R1+0x79d0], R138 ;  /* 0x0079d08a01007387 */ /* 0x0003e80000100a00 */
[----:B-1----:R-:W2:Y:S01]  /*1c340*/  LDL.64 R138, [R1+0x4b0] ;  /* 0x0004b000018a7983 */ /* 0x002ea20000100a00 */
[----:B------:R-:W-:-:S02]  /*1c350*/  LOP3.LUT R142, R250, 0x10, RZ, 0x3c, !PT ;  /* 0x00000010fa8e7812 */ /* 0x000fc400078e3cff */
[C---:B------:R-:W-:Y:S02]  /*1c360*/  LOP3.LUT R248, R250.reuse, 0x30, RZ, 0x3c, !PT ;  /* 0x00000030faf87812 */ /* 0x040fe400078e3cff */
[----:B------:R-:W-:Y:S01]  /*1c370*/  LOP3.LUT R249, R250, 0x50, RZ, 0x3c, !PT ;  /* 0x00000050faf97812 */ /* 0x000fe200078e3cff */
[----:B------:R-:W-:Y:S01]  /*1c380*/  VIADD R142, R142, UR4 ;  /* 0x000000048e8e7c36 */ /* 0x000fe20008000000 */
[----:B------:R-:W-:Y:S01]  /*1c390*/  LOP3.LUT R250, R250, 0x70, RZ, 0x3c, !PT ;  /* 0x00000070fafa7812 */ /* 0x000fe200078e3cff */
[----:B------:R-:W-:Y:S02]  /*1c3a0*/  VIADD R248, R248, UR4 ;  /* 0x00000004f8f87c36 */ /* 0x000fe40008000000 */
[----:B------:R-:W-:Y:S02]  /*1c3b0*/  VIADD R249, R249, UR4 ;  /* 0x00000004f9f97c36 */ /* 0x000fe40008000000 */
[----:B------:R-:W-:Y:S01]  /*1c3c0*/  VIADD R250, R250, UR4 ;  /* 0x00000004fafa7c36 */ /* 0x000fe20008000000 */
[----:B--2---:R-:W-:Y:S04]  /*1c3d0*/  LDGSTS.E [R247+0x20000], desc[UR40][R138.64], P0 ;  /* 0x200000008af77fae */ /* 0x004fe800081a1028 */
[----:B------:R-:W-:Y:S04]  /*1c3e0*/  LDGSTS.E [R247+0x20400], desc[UR40][R136.64], P0 ;  /* 0x2040000088f77fae */ /* 0x000fe800081a1028 */
[----:B---3--:R-:W-:Y:S04]  /*1c3f0*/  LDGSTS.E [R247+0x20800], desc[UR40][R134.64], P0 ;  /* 0x2080000086f77fae */ /* 0x008fe800081a1028 */
[----:B------:R-:W-:Y:S04]  /*1c400*/  LDGSTS.E [R247+0x20c00], desc[UR40][R132.64], P0 ;  /* 0x20c0000084f77fae */ /* 0x000fe800081a1028 */
        /* <DEDUP_REMOVED lines=15> */
[----:B------:R-:W2:Y:S04]  /*1c500*/  LDL.64 R244, [R1+0x428] ;  /* 0x0004280001f47983 */ /* 0x000ea80000100a00 */
[----:B------:R-:W3:Y:S04]  /*1c510*/  LDL.64 R14, [R1+0x468] ;  /* 0x00046800010e7983 */ /* 0x000ee80000100a00 */
[----:B------:R-:W2:Y:S04]  /*1c520*/  LDL.64 R30, [R1+0x4a8] ;  /* 0x0004a800011e7983 */ /* 0x000ea80000100a00 */
[----:B------:R-:W3:Y:S04]  /*1c530*/  LDL.64 R108, [R1+0x3e8] ;  /* 0x0003e800016c7983 */ /* 0x000ee80000100a00 */
[----:B------:R-:W4:Y:S04]  /*1c540*/  LDL.64 R110, [R1+0x3a8] ;  /* 0x0003a800016e7983 */ /* 0x000f280000100a00 */
        /* <DEDUP_REMOVED lines=27> */
[----:B--2---:R-:W-:Y:S04]  /*1c700*/  LDGSTS.E [R142+0x20080], desc[UR40][R30.64], P0 ;  /* 0x200800001e8e7fae */ /* 0x004fe800081a1028 */
[----:B---3--:R-:W-:Y:S04]  /*1c710*/  LDGSTS.E [R142+0x20480], desc[UR40][R14.64], P0 ;  /* 0x204800000e8e7fae */ /* 0x008fe800081a1028 */
[----:B------:R-:W-:Y:S04]  /*1c720*/  LDGSTS.E [R142+0x20880], desc[UR40][R244.64], P0 ;  /* 0x20880000f48e7fae */ /* 0x000fe800081a1028 */
[----:B------:R-:W-:Y:S04]  /*1c730*/  LDGSTS.E [R142+0x20c80], desc[UR40][R108.64], P0 ;  /* 0x20c800006c8e7fae */ /* 0x000fe800081a1028 */
[----:B----4-:R-:W-:Y:S04]  /*1c740*/  LDGSTS.E [R142+0x21080], desc[UR40][R110.64], P0 ;  /* 0x210800006e8e7fae */ /* 0x010fe800081a1028 */
[----:B------:R-:W-:Y:S04]  /*1c750*/  LDGSTS.E [R142+0x21480], desc[UR40][R112.64], P0 ;  /* 0x21480000708e7fae */ /* 0x000fe800081a1028 */
[----:B------:R-:W2:Y:S04]  /*1c760*/  LDL.LU.64 R30, [R1+0x7a60] ;  /* 0x007a6000011e7983 */ /* 0x000ea80000300a00 */
[----:B------:R-:W-:Y:S04]  /*1c770*/  LDGSTS.E [R142+0x21880], desc[UR40][R114.64], P0 ;  /* 0x21880000728e7fae */ /* 0x000fe800081a1028 */
[----:B------:R-:W3:Y:S04]  /*1c780*/  LDL.LU.64 R14, [R1+0x7a58] ;  /* 0x007a5800010e7983 */ /* 0x000ee80000300a00 */
[----:B------:R-:W-:Y:S04]  /*1c790*/  LDGSTS.E [R142+0x21c80], desc[UR40][R116.64], P0 ;  /* 0x21c80000748e7fae */ /* 0x000fe800081a1028 */
[----:B------:R-:W4:Y:S04]  /*1c7a0*/  LDL.LU.64 R244, [R1+0x7a50] ;  /* 0x007a500001f47983 */ /* 0x000f280000300a00 */
[----:B------:R-:W-:Y:S04]  /*1c7b0*/  LDGSTS.E [R142+0x22080], desc[UR40][R118.64], P0 ;  /* 0x22080000768e7fae */ /* 0x000fe800081a1028 */
[----:B------:R-:W2:Y:S04]  /*1c7c0*/  LDL.LU.64 R108, [R1+0x7a48] ;  /* 0x007a4800016c7983 */ /* 0x000ea80000300a00 */
        /* <DEDUP_REMOVED lines=19> */
[----:B------:R-:W2:Y:S04]  /*1c900*/  LDL.64 R130, [R1+0x460] ;  /* 0x0004600001827983 */ /* 0x000ea80000100a00 */
[----:B------:R-:W2:Y:S04]  /*1c910*/  LDL.64 R132, [R1+0x420] ;  /* 0x0004200001847983 */ /* 0x000ea80000100a00 */
[----:B------:R-:W2:Y:S04]  /*1c920*/  LDL.64 R128, [R1+0x4a0] ;  /* 0x0004a00001807983 */ /* 0x000ea80000100a00 */
[----:B------:R-:W3:Y:S04]  /*1c930*/  LDL.64 R134, [R1+0x3e0] ;  /* 0x0003e00001867983 */ /* 0x000ee80000100a00 */
[----:B------:R-:W3:Y:S04]  /*1c940*/  LDL.64 R136, [R1+0x3a0] ;  /* 0x0003a00001887983 */ /* 0x000ee80000100a00 */
[----:B------:R-:W3:Y:S04]  /*1c950*/  LDL.64 R138, [R1+0x360] ;  /* 0x00036000018a7983 */ /* 0x000ee80000100a00 */
[----:B------:R-:W-:Y:S04]  /*1c960*/  LDGSTS.E [R142+0x24c80], desc[UR40][R238.64], P0 ;  /* 0x24c80000ee8e7fae */ /* 0x000fe800081a1028 */
[----:B------:R1:W-:Y:S04]  /*1c970*/  STL.64 [R1+0x76f8], R238 ;  /* 0x0076f8ee01007387 */ /* 0x0003e80000100a00 */
[----:B------:R-:W-:Y:S04]  /*1c980*/  LDGSTS.E [R142+0x25080], desc[UR40][R222.64], P0 ;  /* 0x25080000de8e7fae */ /* 0x000fe800081a1028 */
[----:B------:R-:W-:Y:S04]  /*1c990*/  LDGSTS.E [R142+0x25480], desc[UR40][R206.64], P0 ;  /* 0x25480000ce8e7fae */ /* 0x000fe800081a1028 */
[----:B-1----:R-:W4:Y:S04]  /*1c9a0*/  LDL.64 R238, [R1+0x20] ;  /* 0x0000200001ee7983 */ /* 0x002f280000100a00 */
        /* <DEDUP_REMOVED lines=34> */
[----:B--2---:R-:W-:Y:S04]  /*1cbd0*/  LDGSTS.E [R246+0x20100], desc[UR40][R128.64], P0 ;  /* 0x2010000080f67fae */ /* 0x004fe800081a1028 */
[----:B------:R-:W-:Y:S04]  /*1cbe0*/  LDGSTS.E [R246+0x20500], desc[UR40][R130.64], P0 ;  /* 0x2050000082f67fae */ /* 0x000fe800081a1028 */
[----:B------:R-:W-:Y:S04]  /*1cbf0*/  LDGSTS.E [R246+0x20900], desc[UR40][R132.64], P0 ;  /* 0x2090000084f67fae */ /* 0x000fe800081a1028 */
[----:B---3--:R-:W-:Y:S04]  /*1cc00*/  LDGSTS.E [R246+0x20d00], desc[UR40][R134.64], P0 ;  /* 0x20d0000086f67fae */ /* 0x008fe800081a1028 */
[----:B------:R-:W-:Y:S04]  /*1cc10*/  LDGSTS.E [R246+0x21100], desc[UR40][R136.64], P0 ;  /* 0x2110000088f67fae */ /* 0x000fe800081a1028 */
[----:B------:R-:W-:Y:S04]  /*1cc20*/  LDGSTS.E [R246+0x21500], desc[UR40][R138.64], P0 ;  /* 0x215000008af67fae */ /* 0x000fe800081a1028 */
[----:B------:R-:W2:Y:S04]  /*1cc30*/  LDL.LU.64 R128, [R1+0x79f8] ;  /* 0x0079f80001807983 */ /* 0x000ea80000300a00 */
[----:B------:R-:W3:Y:S04]  /*1cc40*/  LDL.LU.64 R130, [R1+0x79f0] ;  /* 0x0079f00001827983 */ /* 0x000ee80000300a00 */
[----:B------:R-:W2:Y:S04]  /*1cc50*/  LDL.LU.64 R132, [R1+0x79e8] ;  /* 0x0079e80001847983 */ /* 0x000ea80000300a00 */
[----:B------:R-:W2:Y:S04]  /*1cc60*/  LDL.LU.64 R134, [R1+0x79e0] ;  /* 0x0079e00001867983 */ /* 0x000ea80000300a00 */
[----:B------:R-:W2:Y:S04]  /*1cc70*/  LDL.LU.64 R136, [R1+0x79d8] ;  /* 0x0079d80001887983 */ /* 0x000ea80000300a00 */
[----:B------:R-:W2:Y:S04]  /*1cc80*/  LDL.LU.64 R138, [R1+0x79d0] ;  /* 0x0079d000018a7983 */ /* 0x000ea80000300a00 */
[----:B----4-:R-:W-:Y:S04]  /*1cc90*/  LDGSTS.E [R246+0x21900], desc[UR40][R10.64], P0 ;  /* 0x219000000af67fae */ /* 0x010fe800081a1028 */
        /* <DEDUP_REMOVED lines=12> */
[----:B------:R-:W4:Y:S04]  /*1cd60*/  LDL.64 R10, [R1+0x318] ;  /* 0x00031800010a7983 */ /* 0x000f280000100a00 */
[----:B------:R-:W2:Y:S04]  /*1cd70*/  LDL.64 R26, [R1+0x2d8] ;  /* 0x0002d800011a7983 */ /* 0x000ea80000100a00 */
        /* <DEDUP_REMOVED lines=11> */
[----:B------:R-:W-:Y:S04]  /*1ce30*/  LDGSTS.E [R246+0x24d00], desc[UR40][R236.64], P0 ;  /* 0x24d00000ecf67fae */ /* 0x000fe800081a1028 */
[----:B------:R1:W-:Y:S04]  /*1ce40*/  STL.64 [R1+0x7698], R236 ;  /* 0x007698ec01007387 */ /* 0x0003e80000100a00 */
[----:B------:R-:W-:Y:S04]  /*1ce50*/  LDGSTS.E [R246+0x25100], desc[UR40][R220.64], P0 ;  /* 0x25100000dcf67fae */ /* 0x000fe800081a1028 */
[----:B------:R-:W-:Y:S04]  /*1ce60*/  LDGSTS.E [R246+0x25500], desc[UR40][R204.64], P0 ;  /* 0x25500000ccf67fae */ /* 0x000fe800081a1028 */
[----:B-1----:R-:W2:Y:S04]  /*1ce70*/  LDL.64 R236, [R1+0x358] ;  /* 0x0003580001ec7983 */ /* 0x002ea80000100a00 */
        /* <DEDUP_REMOVED lines=20> */
[----:B------:R-:W-:Y:S04]  /*1cfc0*/  STL.64 [R1+0x76c8], R104 ;  /* 0x0076c86801007387 */ /* 0x000fe80000100a00 */
[----:B------:R-:W-:Y:S04]  /*1cfd0*/  STL.64 [R1+0x76d0], R88 ;  /* 0x0076d05801007387 */ /* 0x000fe80000100a00 */
[----:B------:R-:W-:Y:S04]  /*1cfe0*/  STL.64 [R1+0x76d8], R72 ;  /* 0x0076d84801007387 */ /* 0x000fe80000100a00 */
[----:B------:R-:W-:Y:S04]  /*1cff0*/  STL.64 [R1+0x76e0], R56 ;  /* 0x0076e03801007387 */ /* 0x000fe80000100a00 */
[----:B------:R-:W-:Y:S04]  /*1d000*/  STL.64 [R1+0x76e8], R40 ;  /* 0x0076e82801007387 */ /* 0x000fe80000100a00 */
[----:B------:R-:W-:Y:S04]  /*1d010*/  STL.64 [R1+0x76f0], R24 ;  /* 0x0076f01801007387 */ /* 0x000fe80000100a00 */
[----:B------:R-:W-:Y:S04]  /*1d020*/  STL.64 [R1+0x7760], R8 ;  /* 0x0077600801007387 */ /* 0x000fe80000100a00 */
[----:B--2---:R-:W-:Y:S04]  /*1d030*/  LDGSTS.E [R248+0x20180], desc[UR40][R156.64], P0 ;  /* 0x201800009cf87fae */ /* 0x004fe800081a1028 */
[----:B------:R-:W-:Y:S04]  /*1d040*/  LDGSTS.E [R248+0x20580], desc[UR40][R172.64], P0 ;  /* 0x20580000acf87fae */ /* 0x000fe800081a1028 */
[----:B------:R-:W-:Y:S04]  /*1d050*/  LDGSTS.E [R248+0x20980], desc[UR40][R188.64], P0 ;  /* 0x20980000bcf87fae */ /* 0x000fe800081a1028 */
[----:B------:R-:W2:Y:S04]  /*1d060*/  LDL.64 R156, [R1+0x490] ;  /* 0x00049000019c7983 */ /* 0x000ea80000100a00 */
[----:B------:R-:W3:Y:S04]  /*1d070*/  LDL.64 R172, [R1+0x450] ;  /* 0x0004500001ac7983 */ /* 0x000ee80000100a00 */
[----:B------:R-:W-:Y:S04]  /*1d080*/  LDGSTS.E [R248+0x20d80], desc[UR40][R204.64], P0 ;  /* 0x20d80000ccf87fae */ /* 0x000fe800081a1028 */
[----:B------:R-:W3:Y:S04]  /*1d090*/  LDL.64 R188, [R1+0x410] ;  /* 0x0004100001bc7983 */ /* 0x000ee80000100a00 */
[----:B------:R-:W-:Y:S04]  /*1d0a0*/  LDGSTS.E [R248+0x21180], desc[UR40][R220.64], P0 ;  /* 0x21180000dcf87fae */ /* 0x000fe800081a1028 */
[----:B------:R-:W3:Y:S04]  /*1d0b0*/  LDL.64 R204, [R1+0x3d0] ;  /* 0x0003d00001cc7983 */ /* 0x000ee80000100a00 */
[----:B------:R-:W-:Y:S04]  /*1d0c0*/  LDGSTS.E [R248+0x21580], desc[UR40][R236.64], P0 ;  /* 0x21580000ecf87fae */ /* 0x000fe800081a1028 */
[----:B------:R-:W3:Y:S04]  /*1d0d0*/  LDL.64 R220, [R1+0x390] ;  /* 0x0003900001dc7983 */ /* 0x000ee80000100a00 */
[----:B----4-:R-:W-:Y:S04]  /*1d0e0*/  LDGSTS.E [R248+0x21980], desc[UR40][R10.64], P0 ;  /* 0x219800000af87fae */ /* 0x010fe800081a1028 */
[----:B------:R-:W4:Y:S04]  /*1d0f0*/  LDL.64 R236, [R1+0x350] ;  /* 0x0003500001ec7983 */ /* 0x000f280000100a00 */
[----:B------:R-:W-:Y:S04]  /*1d100*/  LDGSTS.E [R248+0x21d80], desc[UR40][R26.64], P0 ;  /* 0x21d800001af87fae */ /* 0x000fe800081a1028 */
        /* <DEDUP_REMOVED lines=25> */
[----:B------:R-:W-:Y:S04]  /*1d2a0*/  STL.64 [R1+0x7640], R234 ;  /* 0x007640ea01007387 */ /* 0x000fe80000100a00 */
[----:B------:R-:W-:Y:S04]  /*1d2b0*/  LDGSTS.E [R248+0x25180], desc[UR40][R218.64], P0 ;  /* 0x25180000daf87fae */ /* 0x000fe800081a1028 */
        /* <DEDUP_REMOVED lines=17> */
[----:B------:R1:W-:Y:S04]  /*1d3d0*/  LDGSTS.E [R248+0x27580], desc[UR40][R38.64], P0 ;  /* 0x2758000026f87fae */ /* 0x0003e800081a1028 */
[----:B------:R1:W-:Y:S04]  /*1d3e0*/  STL.64 [R1+0x7690], R38 ;  /* 0x0076902601007387 */ /* 0x0003e80000100a00 */
[----:B------:R-:W-:Y:S04]  /*1d3f0*/  LDGSTS.E [R248+0x27980], desc[UR40][R22.64], P0 ;  /* 0x2798000016f87fae */ /* 0x000fe800081a1028 */
[----:B------:R-:W-:Y:S04]  /*1d400*/  STL.64 [R1+0x7768], R22 ;  /* 0x0077681601007387 */ /* 0x000fe80000100a00 */
[----:B------:R-:W-:Y:S04]  /*1d410*/  LDGSTS.E [R248+0x27d80], desc[UR40][R6.64], P0 ;  /* 0x27d8000006f87fae */ /* 0x000fe800081a1028 */
[----:B------:R-:W-:Y:S04]  /*1d420*/  STL.64 [R1+0x7770], R6 ;  /* 0x0077700601007387 */ /* 0x000fe80000100a00 */
[----:B--2---:R-:W-:Y:S04]  /*1d430*/  LDGSTS.E [R143+0x20200], desc[UR40][R156.64], P0 ;  /* 0x202000009c8f7fae */ /* 0x004fe800081a1028 */
[----:B---3--:R-:W-:Y:S04]  /*1d440*/  LDGSTS.E [R143+0x20600], desc[UR40][R172.64], P0 ;  /* 0x20600000ac8f7fae */ /* 0x008fe800081a1028 */
[----:B------:R-:W2:Y:S04]  /*1d450*/  LDL.64 R156, [R1+0x488] ;  /* 0x00048800019c7983 */ /* 0x000ea80000100a00 */
        /* <DEDUP_REMOVED lines=99> */
[----:B------:R-:W4:Y:S04]  /*1da90*/  LDL.64 R238, [R1] ;  /* 0x0000000001ee7983 */ /* 0x000f280000100a00 */
        /* <DEDUP_REMOVED lines=23> */
[----:B------:R1:W-:Y:S04]  /*1dc10*/  LDGSTS.E [R249+0x27e80], desc[UR40][R2.64], P0 ;  /* 0x27e8000002f97fae */ /* 0x0003e800081a1028 */
[----:B------:R-:W-:Y:S04]  /*1dc20*/  STL.64 [R1+0x7848], R248 ;  /* 0x007848f801007387 */ /* 0x000fe80000100a00 */
[----:B------:R1:W-:Y:S02]  /*1dc30*/  STL.64 [R1+0x7840], R2 ;  /* 0x0078400201007387 */ /* 0x0003e40000100a00 */
[----:B-1----:R-:W-:-:S02]  /*1dc40*/  IMAD.WIDE R38, R251, 0x4, R108 ;  /* 0x00000004fb267825 */ /* 0x002fc400078e026c */
[----:B------:R-:W1:Y:S02]  /*1dc50*/  LDC R109, c[0x0][0x3a0] ;  /* 0x0000e800ff6d7b82 */ /* 0x000e640000000800 */
[----:B------:R-:W-:-:S04]  /*1dc60*/  IMAD.WIDE R36, R251, 0x4, R110 ;  /* 0x00000004fb247825 */ /* 0x000fc800078e026e */
[C---:B------:R-:W-:Y:S02]  /*1dc70*/  IMAD.WIDE R34, R251.reuse, 0x4, R112 ;  /* 0x00000004fb227825 */ /* 0x040fe400078e0270 */
[----:B------:R-:W1:Y:S02]  /*1dc80*/  LDC R110, c[0x0][0x3a0] ;  /* 0x0000e800ff6e7b82 */ /* 0x000e640000000800 */
[----:B------:R-:W-:-:S04]  /*1dc90*/  IMAD.WIDE R24, R251, 0x4, R122 ;  /* 0x00000004fb187825 */ /* 0x000fc800078e027a */
[C---:B------:R-:W-:Y:S02]  /*1dca0*/  IMAD.WIDE R22, R251.reuse, 0x4, R124 ;  /* 0x00000004fb167825 */ /* 0x040fe400078e027c */
[----:B------:R-:W1:Y:S01]  /*1dcb0*/  LDC R2, c[0x0][0x3a0] ;  /* 0x0000e800ff027b82 */ /* 0x000e620000000800 */
[----:B--2---:R-:W-:Y:S04]  /*1dcc0*/  LDGSTS.E [R0+0x20300], desc[UR40][R156.64], P0 ;  /* 0x203000009c007fae */ /* 0x004fe800081a1028 */
[----:B---3--:R-:W-:Y:S04]  /*1dcd0*/  LDGSTS.E [R0+0x20700], desc[UR40][R172.64], P0 ;  /* 0x20700000ac007fae */ /* 0x008fe800081a1028 */
[----:B------:R-:W-:Y:S04]  /*1dce0*/  LDGSTS.E [R0+0x20b00], desc[UR40][R188.64], P0 ;  /* 0x20b00000bc007fae */ /* 0x000fe800081a1028 */
[----:B------:R-:W2:Y:S04]  /*1dcf0*/  LDL.64 R172, [R1+0x478] ;  /* 0x0004780001ac7983 */ /* 0x000ea80000100a00 */
[----:B----4-:R-:W-:Y:S04]  /*1dd00*/  LDGSTS.E [R0+0x20f00], desc[UR40][R204.64], P0 ;  /* 0x20f00000cc007fae */ /* 0x010fe800081a1028 */
[----:B------:R-:W3:Y:S04]  /*1dd10*/  LDL.64 R188, [R1+0x438] ;  /* 0x0004380001bc7983 */ /* 0x000ee80000100a00 */
        /* <DEDUP_REMOVED lines=44> */
[----:B------:R-:W-:Y:S04]  /*1dfe0*/  STL.64 [R1+0x7850], R228 ;  /* 0x007850e401007387 */ /* 0x000fe80000100a00 */
        /* <DEDUP_REMOVED lines=9> */
[----:B------:R1:W-:Y:S04]  /*1e080*/  STL.64 [R1+0x78a0], R32 ;  /* 0x0078a02001007387 */ /* 0x0003e80000100a00 */
        /* <DEDUP_REMOVED lines=10> */
[----:B---3--:R-:W-:Y:S04]  /*1e130*/  LDGSTS.E [R250+0x20780], desc[UR40][R188.64], P0 ;  /* 0x20780000bcfa7fae */ /* 0x008fe800081a1028 */
[----:B----4-:R-:W-:Y:S04]  /*1e140*/  LDGSTS.E [R250+0x20b80], desc[UR40][R204.64], P0 ;  /* 0x20b80000ccfa7fae */ /* 0x010fe800081a1028 */
[----:B------:R-:W-:Y:S04]  /*1e150*/  LDGSTS.E [R250+0x20f80], desc[UR40][R220.64], P0 ;  /* 0x20f80000dcfa7fae */ /* 0x000fe800081a1028 */
[----:B------:R-:W-:Y:S04]  /*1e160*/  LDGSTS.E [R250+0x21380], desc[UR40][R236.64], P0 ;  /* 0x21380000ecfa7fae */ /* 0x000fe800081a1028 */
[----:B------:R2:W-:Y:S04]  /*1e170*/  LDGSTS.E [R250+0x21780], desc[UR40][R10.64], P0 ;  /* 0x217800000afa7fae */ /* 0x0005e800081a1028 */
        /* <DEDUP_REMOVED lines=11> */
[----:B------:R3:W-:Y:S04]  /*1e230*/  LDGSTS.E [R250+0x24780], desc[UR40][R238.64], P0 ;  /* 0x24780000eefa7fae */ /* 0x0007e800081a1028 */
[----:B------:R-:W-:Y:S04]  /*1e240*/  LDGSTS.E [R250+0x24b80], desc[UR40][R242.64], P0 ;  /* 0x24b80000f2fa7fae */ /* 0x000fe800081a1028 */
[----:B------:R-:W-:Y:S04]  /*1e250*/  LDGSTS.E [R250+0x24f80], desc[UR40][R226.64], P0 ;  /* 0x24f80000e2fa7fae */ /* 0x000fe800081a1028 */
[----:B------:R-:W-:Y:S04]  /*1e260*/  LDGSTS.E [R250+0x25380], desc[UR40][R210.64], P0 ;  /* 0x25380000d2fa7fae */ /* 0x000fe800081a1028 */
[----:B------:R-:W-:Y:S01]  /*1e270*/  STL.64 [R1+0x78f0], R94 ;  /* 0x0078f05e01007387 */ /* 0x000fe20000100a00 */
[C---:B--2---:R-:W-:Y:S01]  /*1e280*/  IMAD.WIDE R10, R251.reuse, 0x4, R114 ;  /* 0x00000004fb0a7825 */ /* 0x044fe200078e0272 */
[----:B---3--:R-:W2:Y:S02]  /*1e290*/  LDC R239, c[0x0][0x3a0] ;  /* 0x0000e800ffef7b82 */ /* 0x008ea40000000800 */
        /* <DEDUP_REMOVED lines=9> */
[----:B------:R4:W-:Y:S04]  /*1e330*/  LDGSTS.E [R250+0x27b80], desc[UR40][R14.64], P0 ;  /* 0x27b800000efa7fae */ /* 0x0009e800081a1028 */
[----:B------:R-:W-:Y:S04]  /*1e340*/  LDGSTS.E [R250+0x27f80], desc[UR40][R244.64], P0 ;  /* 0x27f80000f4fa7fae */ /* 0x000fe800081a1028 */
[----:B------:R-:W0:Y:S01]  /*1e350*/  LDGDEPBAR ;  /* 0x00000000000079af */ /* 0x000e220000000000 */
[----:B------:R-:W-:Y:S01]  /*1e360*/  BAR.SYNC.DEFER_BLOCKING 0x0 ;  /* 0x0000000000007b1d */ /* 0x000fe20000010000 */
[----:B------:R-:W-:-:S05]  /*1e370*/  IMAD.WIDE R26, R251, 0x4, R116 ;  /* 0x00000004fb1a7825 */ /* 0x000fca00078e0274 */
[----:B------:R-:W-:Y:S04]  /*1e380*/  STL.64 [R1+0x78f8], R78 ;  /* 0x0078f84e01007387 */ /* 0x000fe80000100a00 */
[----:B------:R-:W-:Y:S04]  /*1e390*/  STL.64 [R1+0x7900], R62 ;  /* 0x0079003e01007387 */ /* 0x000fe80000100a00 */
[----:B------:R-:W-:Y:S01]  /*1e3a0*/  STL.64 [R1+0x7908], R46 ;  /* 0x0079082e01007387 */ /* 0x000fe20000100a00 */
[----:B-1----:R-:W-:-:S03]  /*1e3b0*/  IMAD.WIDE R32, R251, 0x4, R118 ;  /* 0x00000004fb207825 */ /* 0x002fc600078e0276 */
[----:B------:R3:W-:Y:S04]  /*1e3c0*/  STL.64 [R1+0x7910], R30 ;  /* 0x0079101e01007387 */ /* 0x0007e80000100a00 */
[----:B------:R4:W-:Y:S04]  /*1e3d0*/  STL.64 [R1+0x7918], R14 ;  /* 0x0079180e01007387 */ /* 0x0009e80000100a00 */
[----:B------:R-:W-:Y:S04]  /*1e3e0*/  STL.64 [R1+0x7920], R244 ;  /* 0x007920f401007387 */ /* 0x000fe80000100a00 */
[----:B------:R-:W-:Y:S01]  /*1e3f0*/  STL.64 [R1+0x3650], R38 ;  /* 0x0036502601007387 */ /* 0x000fe20000100a00 */
[----:B---3--:R-:W-:-:S03]  /*1e400*/  IMAD.WIDE R30, R251, 0x4, R120 ;  /* 0x00000004fb1e7825 */ /* 0x008fc600078e0278 */
[----:B------:R-:W-:Y:S01]  /*1e410*/  STL.64 [R1+0x3658], R36 ;  /* 0x0036582401007387 */ /* 0x000fe20000100a00 */
[----:B------:R-:W-:-:S03]  /*1e420*/  IMAD.WIDE R20, R251, 0x4, R126 ;  /* 0x00000004fb147825 */ /* 0x000fc600078e027e */
[----:B------:R-:W-:Y:S01]  /*1e430*/  STL.64 [R1+0x3670], R34 ;  /* 0x0036702201007387 */ /* 0x000fe20000100a00 */
[----:B------:R-:W-:-:S03]  /*1e440*/  IMAD.WIDE R18, R251, 0x4, R128 ;  /* 0x00000004fb127825 */ /* 0x000fc600078e0280 */
[----:B------:R1:W-:Y:S01]  /*1e450*/  STL.64 [R1+0x3678], R10 ;  /* 0x0036780a01007387 */ /* 0x0003e20000100a00 */
[----:B------:R-:W-:-:S03]  /*1e460*/  IMAD.WIDE R16, R251, 0x4, R130 ;  /* 0x00000004fb107825 */ /* 0x000fc600078e0282 */
[----:B------:R3:W-:Y:S01]  /*1e470*/  STL.64 [R1+0x3690], R26 ;  /* 0x0036901a01007387 */ /* 0x0007e20000100a00 */
[----:B----4-:R-:W-:-:S03]  /*1e480*/  IMAD.WIDE R14, R251, 0x4, R132 ;  /* 0x00000004fb0e7825 */ /* 0x010fc600078e0284 */
[----:B------:R4:W-:Y:S01]  /*1e490*/  STL.64 [R1+0x3698], R32 ;  /* 0x0036982001007387 */ /* 0x0009e20000100a00 */
[----:B------:R-:W-:-:S03]  /*1e4a0*/  IMAD.WIDE R8, R251, 0x4, R134 ;  /* 0x00000004fb087825 */ /* 0x000fc600078e0286 */
[----:B------:R1:W-:Y:S01]  /*1e4b0*/  STL.64 [R1+0x36b0], R30 ;  /* 0x0036b01e01007387 */ /* 0x0003e20000100a00 */
[----:B------:R-:W-:-:S03]  /*1e4c0*/  IMAD.WIDE R6, R251, 0x4, R136 ;  /* 0x00000004fb067825 */ /* 0x000fc600078e0288 */
[----:B------:R1:W-:Y:S01]  /*1e4d0*/  STL.64 [R1+0x36b8], R24 ;  /* 0x0036b81801007387 */ /* 0x0003e20000100a00 */
[----:B------:R-:W-:-:S03]  /*1e4e0*/  IMAD.WIDE R4, R251, 0x4, R138 ;  /* 0x00000004fb047825 */ /* 0x000fc600078e028a */
[----:B------:R-:W-:Y:S01]  /*1e4f0*/  @!PT LDS RZ, [RZ] ;  /* 0x00000000fffff984 */ /* 0x000fe20000000800 */
[----:B------:R-:W-:Y:S01]  /*1e500*/  @!PT LDS RZ, [RZ] ;  /* 0x00000000fffff984 */ /* 0x000fe20000000800 */
[----:B------:R-:W-:Y:S01]  /*1e510*/  @!PT LDS RZ, [RZ] ;  /* 0x00000000fffff984 */ /* 0x000fe20000000800 */
[----:B------:R-:W-:Y:S01]  /*1e520*/  LDGSTS.E [R247+0x10000], desc[UR40][R38.64], !P6 ;  /* 0x1000000026f77fae */ /* 0x000fe2000f1a1028 */
[----:B------:R-:W-:Y:S01]  /*1e530*/  ISETP.GE.U32.AND P0, PT, R252, 0x7fffffac, PT ;  /* 0x7fffffacfc00780c */ /* 0x000fe20003f06070 */
[----:B------:R-:W-:Y:S01]  /*1e540*/  VIADD R108, R2, 0xffffffc3 ;  /* 0xffffffc3026c7836 */ /* 0x000fe20000000000 */
[----:B------:R-:W-:Y:S01]  /*1e550*/  CS2R R136, SRZ ;  /* 0x0000000000887805 */ /* 0x000fe2000001ff00 */
[----:B------:R1:W-:Y:S01]  /*1e560*/  STL.64 [R1+0x36d0], R22 ;  /* 0x0036d01601007387 */ /* 0x0003e20000100a00 */
[----:B------:R-:W1:Y:S03]  /*1e570*/  LDC R138, c[0x0][0x3ac] ;  /* 0x0000eb00ff8a7b82 */ /* 0x000e660000000800 */
[----:B------:R1:W-:Y:S04]  /*1e580*/  STL.64 [R1+0x36d8], R20 ;  /* 0x0036d81401007387 */ /* 0x0003e80000100a00 */
[----:B------:R1:W-:Y:S04]  /*1e590*/  STL.64 [R1+0x36f0], R18 ;  /* 0x0036f01201007387 */ /* 0x0003e80000100a00 */
[----:B------:R1:W-:Y:S04]  /*1e5a0*/  STL.64 [R1+0x36f8], R16 ;  /* 0x0036f81001007387 */ /* 0x0003e80000100a00 */
[----:B------:R1:W-:Y:S04]  /*1e5b0*/  STL.64 [R1+0x3710], R14 ;  /* 0x0037100e01007387 */ /* 0x0003e80000100a00 */
[----:B------:R1:W-:Y:S04]  /*1e5c0*/  STL.64 [R1+0x3718], R8 ;  /* 0x0037180801007387 */ /* 0x0003e80000100a00 */
[----:B------:R1:W-:Y:S04]  /*1e5d0*/  STL.64 [R1+0x3730], R6 ;  /* 0x0037300601007387 */ /* 0x0003e80000100a00 */
[----:B------:R1:W-:Y:S04]  /*1e5e0*/  STL.64 [R1+0x3738], R4 ;  /* 0x0037380401007387 */ /* 0x0003e80000100a00 */
[----:B------:R1:W-:Y:S04]  /*1e5f0*/  LDGSTS.E [R247+0x10080], desc[UR40][R36.64], !P6 ;  /* 0x1008000024f77fae */ /* 0x0003e8000f1a1028 */
[----:B------:R-:W4:Y:S04]  /*1e600*/  LDL.LU.64 R204, [R1+0xfb0] ;  /* 0x000fb00001cc7983 */ /* 0x000f280000300a00 */
[----:B------:R1:W-:Y:S04]  /*1e610*/  LDGSTS.E [R247+0x10100], desc[UR40][R34.64], !P6 ;  /* 0x1010000022f77fae */ /* 0x0003e8000f1a1028 */
[----:B------:R-:W4:Y:S04]  /*1e620*/  LDL.LU.64 R220, [R1+0xfa8] ;  /* 0x000fa80001dc7983 */ /* 0x000f280000300a00 */
[----:B------:R-:W-:Y:S04]  /*1e630*/  LDGSTS.E [R247+0x10180], desc[UR40][R10.64], !P6 ;  /* 0x101800000af77fae */ /* 0x000fe8000f1a1028 */
[----:B------:R-:W4:Y:S04]  /*1e640*/  LDL.LU.64 R236, [R1+0xfa0] ;  /* 0x000fa00001ec7983 */ /* 0x000f280000300a00 */
[----:B------:R-:W-:Y:S04]  /*1e650*/  LDGSTS.E [R247+0x10200], desc[UR40][R26.64], !P6 ;  /* 0x102000001af77fae */ /* 0x000fe8000f1a1028 */
[----:B-1----:R-:W4:Y:S01]  /*1e660*/  LDL.LU.64 R10, [R1+0xf98] ;  /* 0x000f9800010a7983 */ /* 0x002f220000300a00 */
[----:B--2---:R-:W-:-:S03]  /*1e670*/  VIADD R252, R239, 0xffffffc7 ;  /* 0xffffffc7effc7836 */ /* 0x004fc60000000000 */
[----:B------:R1:W-:Y:S04]  /*1e680*/  LDGSTS.E [R247+0x10280], desc[UR40][R32.64], !P6 ;  /* 0x1028000020f77fae */ /* 0x0003e8000f1a1028 */
[----:B---3--:R-:W2:Y:S04]  /*1e690*/  LDL.LU.64 R26, [R1+0xf90] ;  /* 0x000f9000011a7983 */ /* 0x008ea80000300a00 */
[----:B------:R-:W3:Y:S04]  /*1e6a0*/  LDL.LU.64 R42, [R1+0xf88] ;  /* 0x000f8800012a7983 */ /* 0x000ee80000300a00 */
        /* <DEDUP_REMOVED lines=10> */
[----:B------:R3:W-:Y:S04]  /*1e750*/  LDGSTS.E [R247+0x10300], desc[UR40][R30.64], !P6 ;  /* 0x103000001ef77fae */ /* 0x0007e8000f1a1028 */
        /* <DEDUP_REMOVED lines=8> */
[----:B------:R1:W-:Y:S01]  /*1e7e0*/  LDGSTS.E [R247+0x10780], desc[UR40][R4.64], !P6 ;  /* 0x1078000004f77fae */ /* 0x0003e2000f1a1028 */
[----:B----4-:R-:W-:-:S04]  /*1e7f0*/  IMAD.WIDE R36, R251, 0x4, R204 ;  /* 0x00000004fb247825 */ /* 0x010fc800078e02cc */
[C---:B------:R-:W-:Y:S01]  /*1e800*/  IMAD.WIDE R34, R251.reuse, 0x4, R220 ;  /* 0x00000004fb227825 */ /* 0x040fe200078e02dc */
[----:B------:R-:W-:Y:S03]  /*1e810*/  STL.64 [R1+0x1510], R36 ;  /* 0x0015102401007387 */ /* 0x000fe60000100a00 */
[C---:B-1----:R-:W-:Y:S01]  /*1e820*/  IMAD.WIDE R32, R251.reuse, 0x4, R236 ;  /* 0x00000004fb207825 */ /* 0x042fe200078e02ec */
[----:B------:R-:W-:Y:S03]  /*1e830*/  STL.64 [R1+0x1518], R34 ;  /* 0x0015182201007387 */ /* 0x000fe60000100a00 */
[C---:B------:R-:W-:Y:S01]  /*1e840*/  IMAD.WIDE R10, R251.reuse, 0x4, R10 ;  /* 0x00000004fb0a7825 */ /* 0x040fe200078e020a */
[----:B------:R-:W-:Y:S03]  /*1e850*/  STL.64 [R1+0x1520], R32 ;  /* 0x0015202001007387 */ /* 0x000fe60000100a00 */
[C---:B--2---:R-:W-:Y:S01]  /*1e860*/  IMAD.WIDE R26, R251.reuse, 0x4, R26 ;  /* 0x00000004fb1a7825 */ /* 0x044fe200078e021a */
[----:B------:R1:W-:Y:S03]  /*1e870*/  STL.64 [R1+0x1528], R10 ;  /* 0x0015280a01007387 */ /* 0x0003e60000100a00 */
[C---:B---3--:R-:W-:Y:S01]  /*1e880*/  IMAD.WIDE R30, R251.reuse, 0x4, R42 ;  /* 0x00000004fb1e7825 */ /* 0x048fe200078e022a */
        /* <DEDUP_REMOVED lines=21> */
[----:B------:R1:W-:Y:S04]  /*1e9e0*/  LDGSTS.E [R247+0x12000], desc[UR40][R36.64], !P5 ;  /* 0x1200000024f77fae */ /* 0x0003e8000e9a1028 */
[----:B------:R1:W-:Y:S04]  /*1e9f0*/  STL.64 [R1+0x2ac8], R2 ;  /* 0x002ac80201007387 */ /* 0x0003e80000100a00 */
[----:B------:R1:W-:Y:S04]  /*1ea00*/  LDGSTS.E [R247+0x12080], desc[UR40][R34.64], !P5 ;  /* 0x1208000022f77fae */ /* 0x0003e8000e9a1028 */
[----:B------:R-:W3:Y:S04]  /*1ea10*/  LDL.LU.64 R204, [R1+0xe30] ;  /* 0x000e300001cc7983 */ /* 0x000ee80000300a00 */
[----:B------:R1:W-:Y:S04]  /*1ea20*/  LDGSTS.E [R247+0x12100], desc[UR40][R32.64], !P5 ;  /* 0x1210000020f77fae */ /* 0x0003e8000e9a1028 */
[----:B------:R-:W4:Y:S04]  /*1ea30*/  LDL.LU.64 R220, [R1+0xe28] ;  /* 0x000e280001dc7983 */ /* 0x000f280000300a00 */
[----:B------:R1:W-:Y:S04]  /*1ea40*/  LDGSTS.E [R247+0x12180], desc[UR40][R10.64], !P5 ;  /* 0x121800000af77fae */ /* 0x0003e8000e9a1028 */
[----:B------:R-:W4:Y:S04]  /*1ea50*/  LDL.LU.64 R236, [R1+0xe20] ;  /* 0x000e200001ec7983 */ /* 0x000f280000300a00 */
[----:B------:R2:W-:Y:S04]  /*1ea60*/  LDGSTS.E [R247+0x12200], desc[UR40][R26.64], !P5 ;  /* 0x122000001af77fae */ /* 0x0005e8000e9a1028 */
[----:B-1----:R-:W4:Y:S04]  /*1ea70*/  LDL.LU.64 R10, [R1+0xe18] ;  /* 0x000e1800010a7983 */ /* 0x002f280000300a00 */
[----:B------:R1:W-:Y:S04]  /*1ea80*/  LDGSTS.E [R247+0x12280], desc[UR40][R30.64], !P5 ;  /* 0x122800001ef77fae */ /* 0x0003e8000e9a1028 */
[----:B--2---:R-:W2:Y:S04]  /*1ea90*/  LDL.LU.64 R26, [R1+0xe10] ;  /* 0x000e1000011a7983 */ /* 0x004ea80000300a00 */
[----:B------:R-:W1:Y:S04]  /*1eaa0*/  LDL.LU.64 R42, [R1+0xe08] ;  /* 0x000e0800012a7983 */ /* 0x000e680000300a00 */
[----:B------:R-:W2:Y:S04]  /*1eab0*/  LDL.LU.64 R58, [R1+0xe00] ;  /* 0x000e0000013a7983 */ /* 0x000ea80000300a00 */
        /* <DEDUP_REMOVED lines=19> */
[----:B---3--:R-:W-:-:S04]  /*1ebf0*/  IMAD.WIDE R36, R251, 0x4, R204 ;  /* 0x00000004fb247825 */ /* 0x008fc800078e02cc */
[C---:B----4-:R-:W-:Y:S01]  /*1ec00*/  IMAD.WIDE R34, R251.reuse, 0x4, R220 ;  /* 0x00000004fb227825 */ /* 0x050fe200078e02dc */
[----:B------:R-:W-:Y:S03]  /*1ec10*/  STL.64 [R1+0x2ba0], R36 ;  /* 0x002ba02401007387 */ /* 0x000fe60000100a00 */
[C---:B------:R-:W-:Y:S01]  /*1ec20*/  IMAD.WIDE R32, R251.reuse, 0x4, R236 ;  /* 0x00000004fb207825 */ /* 0x040fe200078e02ec */
[----:B------:R-:W-:Y:S03]  /*1ec30*/  STL.64 [R1+0x2ba8], R34 ;  /* 0x002ba82201007387 */ /* 0x000fe60000100a00 */
[C---:B------:R-:W-:Y:S01]  /*1ec40*/  IMAD.WIDE R10, R251.reuse, 0x4, R10 ;  /* 0x00000004fb0a7825 */ /* 0x040fe200078e020a */
[----:B------:R-:W-:Y:S03]  /*1ec50*/  STL.64 [R1+0x2bd0], R32 ;  /* 0x002bd02001007387 */ /* 0x000fe60000100a00 */
[C---:B--2---:R-:W-:Y:S01]  /*1ec60*/  IMAD.WIDE R26, R251.reuse, 0x4, R26 ;  /* 0x00000004fb1a7825 */ /* 0x044fe200078e021a */
[----:B------:R2:W-:Y:S03]  /*1ec70*/  STL.64 [R1+0x2bd8], R10 ;  /* 0x002bd80a01007387 */ /* 0x0005e60000100a00 */
[C---:B-1----:R-:W-:Y:S01]  /*1ec80*/  IMAD.WIDE R30, R251.reuse, 0x4, R42 ;  /* 0x00000004fb1e7825 */ /* 0x042fe200078e022a */
        /* <DEDUP_REMOVED lines=30> */
[----:B--2---:R-:W2:Y:S04]  /*1ee70*/  LDL.LU.64 R10, [R1+0xc98] ;  /* 0x000c9800010a7983 */ /* 0x004ea80000300a00 */
[----:B------:R2:W-:Y:S04]  /*1ee80*/  LDGSTS.E [R247+0x14280], desc[UR40][R30.64], !P3 ;  /* 0x142800001ef77fae */ /* 0x0005e8000d9a1028 */
[----:B-1----:R-:W2:Y:S04]  /*1ee90*/  LDL.LU.64 R26, [R1+0xc90] ;  /* 0x000c9000011a7983 */ /* 0x002ea80000300a00 */
        /* <DEDUP_REMOVED lines=26> */
[C---:B--2---:R-:W-:Y:S01]  /*1f040*/  IMAD.WIDE R10, R251.reuse, 0x4, R10 ;  /* 0x00000004fb0a7825 */ /* 0x044fe200078e020a */
[----:B------:R-:W-:Y:S03]  /*1f050*/  STL.64 [R1+0x2f08], R32 ;  /* 0x002f082001007387 */ /* 0x000fe60000100a00 */
[C---:B------:R-:W-:Y:S01]  /*1f060*/  IMAD.WIDE R26, R251.reuse, 0x4, R26 ;  /* 0x00000004fb1a7825 */ /* 0x040fe200078e021a */
[----:B------:R2:W-:Y:S03]  /*1f070*/  STL.64 [R1+0x2f20], R10 ;  /* 0x002f200a01007387 */ /* 0x0005e60000100a00 */
[C---:B------:R-:W-:Y:S01]  /*1f080*/  IMAD.WIDE R30, R251.reuse, 0x4, R42 ;  /* 0x00000004fb1e7825 */ /* 0x040fe200078e022a */
        /* <DEDUP_REMOVED lines=24> */
[----:B------:R-:W1:Y:S04]  /*1f210*/  LDL.LU.64 R204, [R1+0xb30] ;  /* 0x000b300001cc7983 */ /* 0x000e680000300a00 */
[----:B------:R1:W-:Y:S04]  /*1f220*/  LDGSTS.E [R247+0x16100], desc[UR40][R32.64], !P4 ;  /* 0x1610000020f77fae */ /* 0x0003e8000e1a1028 */
[----:B------:R-:W4:Y:S04]  /*1f230*/  LDL.LU.64 R220, [R1+0xb28] ;  /* 0x000b280001dc7983 */ /* 0x000f280000300a00 */
[----:B------:R1:W-:Y:S04]  /*1f240*/  LDGSTS.E [R247+0x16180], desc[UR40][R10.64], !P4 ;  /* 0x161800000af77fae */ /* 0x0003e8000e1a1028 */
[----:B------:R-:W4:Y:S04]  /*1f250*/  LDL.LU.64 R236, [R1+0xb20] ;  /* 0x000b200001ec7983 */ /* 0x000f280000300a00 */
[----:B------:R1:W-:Y:S04]  /*1f260*/  LDGSTS.E [R247+0x16200], desc[UR40][R26.64], !P4 ;  /* 0x162000001af77fae */ /* 0x0003e8000e1a1028 */
[----:B--2---:R-:W2:Y:S04]  /*1f270*/  LDL.LU.64 R10, [R1+0xb18] ;  /* 0x000b1800010a7983 */ /* 0x004ea80000300a00 */
[----:B------:R1:W-:Y:S04]  /*1f280*/  LDGSTS.E [R247+0x16280], desc[UR40][R30.64], !P4 ;  /* 0x162800001ef77fae */ /* 0x0003e8000e1a1028 */
[----:B---3--:R-:W3:Y:S04]  /*1f290*/  LDL.LU.64 R26, [R1+0xb10] ;  /* 0x000b1000011a7983 */ /* 0x008ee80000300a00 */
        /* <DEDUP_REMOVED lines=20> */
[----:B------:R1:W-:Y:S02]  /*1f3e0*/  LDGSTS.E [R247+0x16780], desc[UR40][R2.64], !P4 ;  /* 0x1678000002f77fae */ /* 0x0003e4000e1a1028 */
[----:B-1----:R-:W-:-:S04]  /*1f3f0*/  IMAD.WIDE R36, R251, 0x4, R204 ;  /* 0x00000004fb247825 */ /* 0x002fc800078e02cc */
[C---:B----4-:R-:W-:Y:S01]  /*1f400*/  IMAD.WIDE R34, R251.reuse, 0x4, R220 ;  /* 0x00000004fb227825 */ /* 0x050fe200078e02dc */
[----:B------:R-:W-:Y:S03]  /*1f410*/  STL.64 [R1+0x3108], R36 ;  /* 0x0031082401007387 */ /* 0x000fe60000100a00 */
[C---:B------:R-:W-:Y:S01]  /*1f420*/  IMAD.WIDE R32, R251.reuse, 0x4, R236 ;  /* 0x00000004fb207825 */ /* 0x040fe200078e02ec */
[----:B------:R-:W-:Y:S03]  /*1f430*/  STL.64 [R1+0x3110], R34 ;  /* 0x0031102201007387 */ /* 0x000fe60000100a00 */
[C---:B--2---:R-:W-:Y:S01]  /*1f440*/  IMAD.WIDE R10, R251.reuse, 0x4, R10 ;  /* 0x00000004fb0a7825 */ /* 0x044fe200078e020a */
[----:B------:R-:W-:Y:S03]  /*1f450*/  STL.64 [R1+0x3118], R32 ;  /* 0x0031182001007387 */ /* 0x000fe60000100a00 */
        /* <DEDUP_REMOVED lines=86> */
[----:B------:R-:W-:Y:S01]  /*1f9c0*/  IMAD.WIDE R2, R251, 0x4, R238 ;  /* 0x00000004fb027825 */ /* 0x000fe200078e02ee */
        /* <DEDUP_REMOVED lines=10> */
[----:B--2---:R-:W2:Y:S01]  /*1fa70*/  LDL.LU.64 R10, [R1+0x818] ;  /* 0x00081800010a7983 */ /* 0x004ea20000300a00 */
[----:B------:R-:W-:-:S03]  /*1fa80*/  ISETP.GE.U32.AND P6, PT, R252, 0x7fffffa8, PT ;  /* 0x7fffffa8fc00780c */ /* 0x000fc60003fc6070 */
        /* <DEDUP_REMOVED lines=128> */
[----:B-1----:R-:W4:Y:S01]  /*20290*/  LDL.LU.64 R10, [R1+0x1118] ;  /* 0x00111800010a7983 */ /* 0x002f220000300a00 */
[----:B------:R-:W-:-:S02]  /*202a0*/  VIADD R108, R109, 0xffffffde ;  /* 0xffffffde6d6c7836 */ /* 0x000fc40000000000 */
[----:B------:R-:W1:Y:S01]  /*202b0*/  LDC R109, c[0x0][0x3a0] ;  /* 0x0000e800ff6d7b82 */ /* 0x000e620000000800 */
        /* <DEDUP_REMOVED lines=12> */
[----:B------:R-:W2:Y:S01]  /*20380*/  LDL.LU.64 R238, [R1+0x10b8] ;  /* 0x0010b80001ee7983 */ /* 0x000ea20000300a00 */
[----:B------:R-:W-:-:S03]  /*20390*/  ISETP.GE.U32.AND P3, PT, R108, 0x7fffffbf, PT ;  /* 0x7fffffbf6c00780c */ /* 0x000fc60003f66070 */
        /* <DEDUP_REMOVED lines=51> */
[----:B------:R-:W-:-:S02]  /*206d0*/  VIADD R108, R110, 0xffffffda ;  /* 0xffffffda6e6c7836 */ /* 0x000fc40000000000 */
[----:B------:R-:W2:Y:S01]  /*206e0*/  LDC R110, c[0x0][0x3a0] ;  /* 0x0000e800ff6e7b82 */ /* 0x000ea20000000800 */
        /* <DEDUP_REMOVED lines=65> */
[----:B------:R-:W-:-:S02]  /*20b00*/  VIADD R108, R109, 0xffffffd6 ;  /* 0xffffffd66d6c7836 */ /* 0x000fc40000000000 */
[----:B------:R-:W1:Y:S01]  /*20b10*/  LDC R109, c[0x0][0x3a0] ;  /* 0x0000e800ff6d7b82 */ /* 0x000e620000000800 */
        /* <DEDUP_REMOVED lines=12> */
[----:B------:R-:W3:Y:S01]  /*20be0*/  LDL.LU.64 R238, [R1+0xd38] ;  /* 0x000d380001ee7983 */ /* 0x000ee20000300a00 */
        /* <DEDUP_REMOVED lines=316> */
[----:B------:R-:W-:Y:S04]  /*21fb0*/  LDGSTS.E [R246+0x1c980], desc[UR40][R10.64], !P3 ;  /* 0x1c9800000af67fae */ /* 0x000fe8000d9a1028 */
[----:B------:R-:W4:Y:S04]  /*21fc0*/  LDL.LU.64 R236, [R1+0x620] ;  /* 0x0006200001ec7983 */ /* 0x000f280000300a00 */
[----:B------:R-:W-:Y:S04]  /*21fd0*/  LDGSTS.E [R246+0x1ca00], desc[UR40][R26.64], !P3 ;  /* 0x1ca000001af67fae */ /* 0x000fe8000d9a1028 */
        /* <DEDUP_REMOVED lines=33> */
[----:B------:R-:W-:Y:S04]  /*221f0*/  STL.64 [R1+0x50b8], R32 ;  /* 0x0050b82001007387 */ /* 0x000fe80000100a00 */
[----:B------:R2:W-:Y:S01]  /*22200*/  LDGSTS.E [R246+0x1e800], desc[UR40][R36.64], !P4 ;  /* 0x1e80000024f67fae */ /* 0x0005e2000e1a1028 */
[----:B------:R-:W-:-:S03]  /*22210*/  IMAD.WIDE R10, R251, 0x4, R26 ;  /* 0x00000004fb0a7825 */ /* 0x000fc600078e021a */
[----:B------:R-:W-:Y:S01]  /*22220*/  STL.64 [R1+0x50b0], R30 ;  /* 0x0050b01e01007387 */ /* 0x000fe20000100a00 */
[----:B------:R-:W-:-:S03]  /*22230*/  IMAD.WIDE R26, R251, 0x4, R42 ;  /* 0x00000004fb1a7825 */ /* 0x000fc600078e022a */
        /* <DEDUP_REMOVED lines=20> */
[----:B------:R1:W-:Y:S04]  /*22380*/  STL.64 [R1+0x4b98], R4 ;  /* 0x004b980401007387 */ /* 0x0003e80000100a00 */
[----:B------:R1:W-:Y:S04]  /*22390*/  LDGSTS.E [R246+0x1e880], desc[UR40][R34.64], !P4 ;  /* 0x1e88000022f67fae */ /* 0x0003e8000e1a1028 */
[----:B------:R1:W-:Y:S04]  /*223a0*/  STL.64 [R1+0x4b90], R2 ;  /* 0x004b900201007387 */ /* 0x0003e80000100a00 */
[----:B------:R1:W-:Y:S04]  /*223b0*/  LDGSTS.E [R246+0x1e900], desc[UR40][R32.64], !P4 ;  /* 0x1e90000020f67fae */ /* 0x0003e8000e1a1028 */
[----:B------:R-:W2:Y:S04]  /*223c0*/  LDL.LU.64 R204, [R1+0x10b0] ;  /* 0x0010b00001cc7983 */ /* 0x000ea80000300a00 */
[----:B------:R-:W-:Y:S04]  /*223d0*/  LDGSTS.E [R246+0x1e980], desc[UR40][R30.64], !P4 ;  /* 0x1e9800001ef67fae */ /* 0x000fe8000e1a1028 */
[----:B------:R-:W4:Y:S04]  /*223e0*/  LDL.LU.64 R220, [R1+0x10a8] ;  /* 0x0010a80001dc7983 */ /* 0x000f280000300a00 */
[----:B------:R1:W-:Y:S04]  /*223f0*/  LDGSTS.E [R246+0x1ea00], desc[UR40][R10.64], !P4 ;  /* 0x1ea000000af67fae */ /* 0x0003e8000e1a1028 */
[----:B------:R-:W4:Y:S04]  /*22400*/  LDL.LU.64 R236, [R1+0x10a0] ;  /* 0x0010a00001ec7983 */ /* 0x000f280000300a00 */
[----:B------:R1:W-:Y:S04]  /*22410*/  LDGSTS.E [R246+0x1ea80], desc[UR40][R26.64], !P4 ;  /* 0x1ea800001af67fae */ /* 0x0003e8000e1a1028 */
[----:B---3--:R-:W3:Y:S01]  /*22420*/  LDL.LU.64 R10, [R1+0x1098] ;  /* 0x00109800010a7983 */ /* 0x008ee20000300a00 */
[----:B------:R-:W-:-:S02]  /*22430*/  VIADD R108, R109, 0xffffffdd ;  /* 0xffffffdd6d6c7836 */ /* 0x000fc40000000000 */
[----:B------:R-:W2:Y:S01]  /*22440*/  LDC R109, c[0x0][0x3a0] ;  /* 0x0000e800ff6d7b82 */ /* 0x000ea20000000800 */
[----:B------:R2:W-:Y:S04]  /*22450*/  LDGSTS.E [R246+0x1eb00], desc[UR40][R24.64], !P4 ;  /* 0x1eb0000018f67fae */ /* 0x0005e8000e1a1028 */
[----:B-1----:R-:W3:Y:S04]  /*22460*/  LDL.LU.64 R26, [R1+0x1090] ;  /* 0x00109000011a7983 */ /* 0x002ee80000300a00 */
        /* <DEDUP_REMOVED lines=12> */
[----:B------:R-:W-:Y:S04]  /*22530*/  STL.64 [R1+0x7928], R246 ;  /* 0x007928f601007387 */ /* 0x000fe80000100a00 */
        /* <DEDUP_REMOVED lines=9> */
[----:B--2---:R-:W-:-:S04]  /*225d0*/  IMAD.WIDE R36, R251, 0x4, R204 ;  /* 0x00000004fb247825 */ /* 0x004fc800078e02cc */
[C---:B----4-:R-:W-:Y:S01]  /*225e0*/  IMAD.WIDE R34, R251.reuse, 0x4, R220 ;  /* 0x00000004fb227825 */ /* 0x050fe200078e02dc */
[----:B------:R-:W-:Y:S03]  /*225f0*/  STL.64 [R1+0x5b8], R36 ;  /* 0x0005b82401007387 */ /* 0x000fe60000100a00 */
[C---:B------:R-:W-:Y:S01]  /*22600*/  IMAD.WIDE R32, R251.reuse, 0x4, R236 ;  /* 0x00000004fb207825 */ /* 0x040fe200078e02ec */
[----:B------:R-:W-:Y:S03]  /*22610*/  STL.64 [R1+0x5c0], R34 ;  /* 0x0005c02201007387 */ /* 0x000fe60000100a00 */
[C---:B---3--:R-:W-:Y:S01]  /*22620*/  IMAD.WIDE R10, R251.reuse, 0x4, R10 ;  /* 0x00000004fb0a7825 */ /* 0x048fe200078e020a */
[----:B------:R-:W-:Y:S03]  /*22630*/  STL.64 [R1+0x5c8], R32 ;  /* 0x0005c82001007387 */ /* 0x000fe60000100a00 */
[C---:B------:R-:W-:Y:S01]  /*22640*/  IMAD.WIDE R26, R251.reuse, 0x4, R26 ;  /* 0x00000004fb1a7825 */ /* 0x040fe200078e021a */
[----:B------:R2:W-:Y:S03]  /*22650*/  STL.64 [R1+0x5d0], R10 ;  /* 0x0005d00a01007387 */ /* 0x0005e60000100a00 */
        /* <DEDUP_REMOVED lines=430> */
[----:B------:R-:W-:Y:S04]  /*24140*/  LDGSTS.E [R143+0x1d180], desc[UR40][R10.64], !P2 ;  /* 0x1d1800000a8f7fae */ /* 0x000fe8000d1a1028 */
[----:B------:R-:W4:Y:S04]  /*24150*/  LDL.LU.64 R236, [R1+0x5a0] ;  /* 0x0005a00001ec7983 */ /* 0x000f280000300a00 */
[----:B------:R-:W-:Y:S04]  /*24160*/  LDGSTS.E [R143+0x1d200], desc[UR40][R26.64], !P2 ;  /* 0x1d2000001a8f7fae */ /* 0x000fe8000d1a1028 */
        /* <DEDUP_REMOVED lines=35> */
[----:B------:R-:W-:Y:S03]  /*243a0*/  STL.64 [R1+0x4a60], R30 ;  /* 0x004a601e01007387 */ /* 0x000fe60000100a00 */
[C---:B------:R-:W-:Y:S01]  /*243b0*/  IMAD.WIDE R10, R251.reuse, 0x4, R42 ;  /* 0x00000004fb0a7825 */ /* 0x040fe200078e022a */
[----:B------:R-:W-:Y:S03]  /*243c0*/  STL.64 [R1+0x4a58], R26 ;  /* 0x004a581a01007387 */ /* 0x000fe60000100a00 */
[C---:B------:R-:W-:Y:S01]  /*243d0*/  IMAD.WIDE R24, R251.reuse, 0x4, R58 ;  /* 0x00000004fb187825 */ /* 0x040fe200078e023a */
[----:B------:R1:W-:Y:S03]  /*243e0*/  STL.64 [R1+0x4a50], R10 ;  /* 0x004a500a01007387 */ /* 0x0003e60000100a00 */
[C---:B------:R-:W-:Y:S01]  /*243f0*/  IMAD.WIDE R22, R251.reuse, 0x4, R74 ;  /* 0x00000004fb167825 */ /* 0x040fe200078e024a */
[----:B------:R-:W-:Y:S03]  /*24400*/  STL.64 [R1+0x4a48], R24 ;  /* 0x004a481801007387 */ /* 0x000fe60000100a00 */
        /* <DEDUP_REMOVED lines=13> */
[----:B------:R-:W-:Y:S03]  /*244e0*/  LDGSTS.E [R143+0x1f000], desc[UR40][R36.64], !P0 ;  /* 0x1f000000248f7fae */ /* 0x000fe6000c1a1028 */
[----:B------:R-:W-:Y:S01]  /*244f0*/  IMAD.WIDE R2, R251, 0x4, R238 ;  /* 0x00000004fb027825 */ /* 0x000fe200078e02ee */
[----:B------:R2:W-:Y:S04]  /*24500*/  STL.64 [R1+0x49f0], R6 ;  /* 0x0049f00601007387 */ /* 0x0005e80000100a00 */
[----:B------:R-:W-:Y:S04]  /*24510*/  LDGSTS.E [R143+0x1f080], desc[UR40][R34.64], !P0 ;  /* 0x1f080000228f7fae */ /* 0x000fe8000c1a1028 */
[----:B------:R3:W-:Y:S04]  /*24520*/  STL.64 [R1+0x49c8], R4 ;  /* 0x0049c80401007387 */ /* 0x0007e80000100a00 */
[----:B------:R-:W-:Y:S04]  /*24530*/  LDGSTS.E [R143+0x1f100], desc[UR40][R32.64], !P0 ;  /* 0x1f100000208f7fae */ /* 0x000fe8000c1a1028 */
[----:B------:R4:W-:Y:S04]  /*24540*/  STL.64 [R1+0x49c0], R2 ;  /* 0x0049c00201007387 */ /* 0x0009e80000100a00 */
[----:B------:R-:W-:Y:S04]  /*24550*/  LDGSTS.E [R143+0x1f180], desc[UR40][R30.64], !P0 ;  /* 0x1f1800001e8f7fae */ /* 0x000fe8000c1a1028 */
[----:B------:R-:W2:Y:S04]  /*24560*/  LDL.LU.64 R204, [R1+0x1030] ;  /* 0x0010300001cc7983 */ /* 0x000ea80000300a00 */
[----:B------:R-:W-:Y:S04]  /*24570*/  LDGSTS.E [R143+0x1f200], desc[UR40][R26.64], !P0 ;  /* 0x1f2000001a8f7fae */ /* 0x000fe8000c1a1028 */
[----:B------:R-:W3:Y:S04]  /*24580*/  LDL.LU.64 R220, [R1+0x1028] ;  /* 0x0010280001dc7983 */ /* 0x000ee80000300a00 */
[----:B------:R-:W-:Y:S04]  /*24590*/  LDGSTS.E [R143+0x1f280], desc[UR40][R10.64], !P0 ;  /* 0x1f2800000a8f7fae */ /* 0x000fe8000c1a1028 */
[----:B------:R-:W4:Y:S01]  /*245a0*/  LDL.LU.64 R236, [R1+0x1020] ;  /* 0x0010200001ec7983 */ /* 0x000f220000300a00 */
[----:B------:R-:W-:-:S02]  /*245b0*/  VIADD R108, R109, 0xffffffdc ;  /* 0xffffffdc6d6c7836 */ /* 0x000fc40000000000 */
[----:B------:R-:W1:Y:S01]  /*245c0*/  LDC R109, c[0x0][0x3a0] ;  /* 0x0000e800ff6d7b82 */ /* 0x000e620000000800 */
[----:B------:R-:W-:Y:S04]  /*245d0*/  LDGSTS.E [R143+0x1f300], desc[UR40][R24.64], !P0 ;  /* 0x1f300000188f7fae */ /* 0x000fe8000c1a1028 */
[----:B-1----:R-:W4:Y:S04]  /*245e0*/  LDL.LU.64 R10, [R1+0x1018] ;  /* 0x00101800010a7983 */ /* 0x002f280000300a00 */
[----:B------:R-:W4:Y:S04]  /*245f0*/  LDL.LU.64 R26, [R1+0x1010] ;  /* 0x00101000011a7983 */ /* 0x000f280000300a00 */
        /* <DEDUP_REMOVED lines=10> */
[----:B------:R-:W4:Y:S01]  /*246a0*/  LDL.LU.64 R238, [R1+0xfb8] ;  /* 0x000fb80001ee7983 */ /* 0x000f220000300a00 */
[----:B------:R-:W-:Y:S01]  /*246b0*/  ISETP.GE.U32.AND P6, PT, R108, 0x7fffffbd, PT ;  /* 0x7fffffbd6c00780c */ /* 0x000fe20003fc6070 */
[----:B------:R-:W-:-:S02]  /*246c0*/  VIADD R108, R110, 0xffffffd8 ;  /* 0xffffffd86e6c7836 */ /* 0x000fc40000000000 */
[----:B------:R-:W1:Y:S01]  /*246d0*/  LDC R110, c[0x0][0x3a0] ;  /* 0x0000e800ff6e7b82 */ /* 0x000e620000000800 */
[----:B------:R-:W-:Y:S02]  /*246e0*/  LDGSTS.E [R143+0x1f380], desc[UR40][R22.64], !P0 ;  /* 0x1f380000168f7fae */ /* 0x000fe4000c1a1028 */
[----:B------:R-:W-:Y:S01]  /*246f0*/  ISETP.GE.U32.AND P5, PT, R108, 0x7fffffb9, PT ;  /* 0x7fffffb96c00780c */ /* 0x000fe20003fa6070 */
[----:B------:R-:W-:Y:S01]  /*24700*/  VIADD R108, R109, 0xffffffd4 ;  /* 0xffffffd46d6c7836 */ /* 0x000fe20000000000 */
[----:B------:R-:W-:Y:S03]  /*24710*/  LDGSTS.E [R143+0x1f400], desc[UR40][R20.64], !P0 ;  /* 0x1f400000148f7fae */ /* 0x000fe6000c1a1028 */
[----:B------:R-:W1:Y:S01]  /*24720*/  LDC R109, c[0x0][0x3a0] ;  /* 0x0000e800ff6d7b82 */ /* 0x000e620000000800 */
[----:B------:R-:W-:Y:S01]  /*24730*/  ISETP.GE.U32.AND P3, PT, R108, 0x7fffffb5, PT ;  /* 0x7fffffb56c00780c */ /* 0x000fe20003f66070 */
[----:B------:R-:W-:Y:S04]  /*24740*/  LDGSTS.E [R143+0x1f480], desc[UR40][R18.64], !P0 ;  /* 0x1f480000128f7fae */ /* 0x000fe8000c1a1028 */
[----:B------:R-:W-:Y:S04]  /*24750*/  LDGSTS.E [R143+0x1f500], desc[UR40][R16.64], !P0 ;  /* 0x1f500000108f7fae */ /* 0x000fe8000c1a1028 */
[----:B------:R-:W-:Y:S04]  /*24760*/  LDGSTS.E [R143+0x1f580], desc[UR40][R14.64], !P0 ;  /* 0x1f5800000e8f7fae */ /* 0x000fe8000c1a1028 */
[----:B------:R-:W-:Y:S01]  /*24770*/  LDGSTS.E [R143+0x1f600], desc[UR40][R8.64], !P0 ;  /* 0x1f600000088f7fae */ /* 0x000fe2000c1a1028 */
[----:B-1----:R-:W-:-:S02]  /*24780*/  VIADD R108, R110, 0xffffffd0 ;  /* 0xffffffd06e6c7836 */ /* 0x002fc40000000000 */
[----:B------:R-:W1:Y:S01]  /*24790*/  LDC R110, c[0x0][0x3a0] ;  /* 0x0000e800ff6e7b82 */ /* 0x000e620000000800 */
[----:B------:R1:W-:Y:S02]  /*247a0*/  LDGSTS.E [R143+0x1f680], desc[UR40][R6.64], !P0 ;  /* 0x1f680000068f7fae */ /* 0x0003e4000c1a1028 */
[----:B------:R-:W-:Y:S02]  /*247b0*/  ISETP.GE.U32.AND P4, PT, R108, 0x7fffffb1, PT ;  /* 0x7fffffb16c00780c */ /* 0x000fe40003f86070 */
[----:B------:R1:W-:Y:S01]  /*247c0*/  LDGSTS.E [R143+0x1f700], desc[UR40][R4.64], !P0 ;  /* 0x1f700000048f7fae */ /* 0x0003e2000c1a1028 */
[----:B------:R-:W-:Y:S02]  /*247d0*/  VIADD R108, R109, 0xffffffcc ;  /* 0xffffffcc6d6c7836 */ /* 0x000fe40000000000 */
[----:B------:R-:W2:Y:S01]  /*247e0*/  LDC R109, c[0x0][0x3a0] ;  /* 0x0000e800ff6d7b82 */ /* 0x000ea20000000800 */
[----:B------:R1:W-:Y:S04]  /*247f0*/  LDGSTS.E [R143+0x1f780], desc[UR40][R2.64], !P0 ;  /* 0x1f780000028f7fae */ /* 0x0003e8000c1a1028 */
[----:B------:R-:W-:Y:S01]  /*24800*/  STL.64 [R1+0x7930], R142 ;  /* 0x0079308e01007387 */ /* 0x000fe20000100a00 */
[----:B------:R-:W-:Y:S01]  /*24810*/  ISETP.GE.U32.AND P2, PT, R108, 0x7fffffad, PT ;  /* 0x7fffffad6c00780c */ /* 0x000fe20003f46070 */
[----:B-1----:R-:W-:-:S02]  /*24820*/  VIADD R108, R110, 0xffffffc8 ;  /* 0xffffffc86e6c7836 */ /* 0x002fc40000000000 */
[----:B--2---:R-:W-:-:S05]  /*24830*/  IMAD.WIDE R110, R251, 0x4, R204 ;  /* 0x00000004fb6e7825 */ /* 0x004fca00078e02cc */
[----:B------:R-:W-:Y:S01]  /*24840*/  LDGSTS.E [R0+0x11800], desc[UR40][R110.64], !P6 ;  /* 0x118000006e007fae */ /* 0x000fe2000f1a1028 */
[----:B---3--:R-:W-:-:S03]  /*24850*/  IMAD.WIDE R112, R251, 0x4, R220 ;  /* 0x00000004fb707825 */ /* 0x008fc600078e02dc */
[----:B------:R-:W2:Y:S04]  /*24860*/  LDL.LU.64 R220, [R1+0x1430] ;  /* 0x0014300001dc7983 */ /* 0x000ea80000300a00 */
[----:B------:R-:W-:Y:S01]  /*24870*/  LDGSTS.E [R0+0x11880], desc[UR40][R112.64], !P6 ;  /* 0x1188000070007fae */ /* 0x000fe2000f1a1028 */
[----:B----4-:R-:W-:-:S05]  /*24880*/  IMAD.WIDE R114, R251, 0x4, R236 ;  /* 0x00000004fb727825 */ /* 0x010fca00078e02ec */
[----:B------:R-:W-:Y:S01]  /*24890*/  LDGSTS.E [R0+0x11900], desc[UR40][R114.64], !P6 ;  /* 0x1190000072007fae */ /* 0x000fe2000f1a1028 */
[----:B------:R-:W-:-:S04]  /*248a0*/  IMAD.WIDE R116, R251, 0x4, R10 ;  /* 0x00000004fb747825 */ /* 0x000fc800078e020a */
[C---:B------:R-:W-:Y:S01]  /*248b0*/  IMAD.WIDE R118, R251.reuse, 0x4, R26 ;  /* 0x00000004fb767825 */ /* 0x040fe200078e021a */
[----:B------:R-:W-:Y:S03]  /*248c0*/  LDGSTS.E [R0+0x11980], desc[UR40][R116.64], !P6 ;  /* 0x1198000074007fae */ /* 0x000fe6000f1a1028 */
        /* <DEDUP_REMOVED lines=19> */
[----:B------:R1:W-:Y:S03]  /*24a00*/  STL.64 [R1+0x538], R6 ;  /* 0x0005380601007387 */ /* 0x0003e60000100a00 */
[C---:B------:R-:W-:Y:S01]  /*24a10*/  IMAD.WIDE R2, R251.reuse, 0x4, R238 ;  /* 0x00000004fb027825 */ /* 0x040fe200078e02ee */
[----:B------:R1:W-:Y:S04]  /*24a20*/  LDGSTS.E [R0+0x11e80], desc[UR40][R6.64], !P6 ;  /* 0x11e8000006007fae */ /* 0x0003e8000f1a1028 */
[----:B------:R-:W3:Y:S04]  /*24a30*/  LDL.LU.64 R238, [R1+0x1428] ;  /* 0x0014280001ee7983 */ /* 0x000ee80000300a00 */
[----:B------:R4:W-:Y:S04]  /*24a40*/  STL.64 [R1+0x540], R4 ;  /* 0x0005400401007387 */ /* 0x0009e80000100a00 */
[----:B------:R-:W4:Y:S04]  /*24a50*/  LDL.LU.64 R236, [R1+0x1420] ;  /* 0x0014200001ec7983 */ /* 0x000f280000300a00 */
[----:B------:R1:W-:Y:S04]  /*24a60*/  STL.64 [R1+0x548], R2 ;  /* 0x0005480201007387 */ /* 0x0003e80000100a00 */
[----:B------:R-:W4:Y:S04]  /*24a70*/  LDL.LU.64 R10, [R1+0x1418] ;  /* 0x00141800010a7983 */ /* 0x000f280000300a00 */
[----:B------:R-:W4:Y:S04]  /*24a80*/  LDL.LU.64 R26, [R1+0x1410] ;  /* 0x00141000011a7983 */ /* 0x000f280000300a00 */
[----:B------:R-:W4:Y:S04]  /*24a90*/  LDL.LU.64 R42, [R1+0x1408] ;  /* 0x00140800012a7983 */ /* 0x000f280000300a00 */
[----:B------:R-:W4:Y:S04]  /*24aa0*/  LDL.LU.64 R58, [R1+0x1400] ;  /* 0x00140000013a7983 */ /* 0x000f280000300a00 */
[----:B------:R-:W4:Y:S04]  /*24ab0*/  LDL.LU.64 R74, [R1+0x13f8] ;  /* 0x0013f800014a7983 */ /* 0x000f280000300a00 */
[----:B------:R-:W4:Y:S04]  /*24ac0*/  LDL.LU.64 R90, [R1+0x13f0] ;  /* 0x0013f000015a7983 */ /* 0x000f280000300a00 */
        /* <DEDUP_REMOVED lines=13> */
[----:B------:R-:W4:Y:S04]  /*24ba0*/  LDL.LU.64 R106, [R1+0x13e8] ;  /* 0x0013e800016a7983 */ /* 0x000f280000300a00 */
[----:B------:R-:W4:Y:S04]  /*24bb0*/  LDL.LU.64 R158, [R1+0x13e0] ;  /* 0x0013e000019e7983 */ /* 0x000f280000300a00 */
[----:B------:R-:W4:Y:S04]  /*24bc0*/  LDL.LU.64 R174, [R1+0x13d8] ;  /* 0x0013d80001ae7983 */ /* 0x000f280000300a00 */
[----:B------:R-:W4:Y:S04]  /*24bd0*/  LDL.LU.64 R190, [R1+0x13d0] ;  /* 0x0013d00001be7983 */ /* 0x000f280000300a00 */
[----:B------:R-:W1:Y:S04]  /*24be0*/  LDL.LU.64 R206, [R1+0x13c8] ;  /* 0x0013c80001ce7983 */ /* 0x000e680000300a00 */
[----:B------:R-:W4:Y:S04]  /*24bf0*/  LDL.LU.64 R222, [R1+0x13c0] ;  /* 0x0013c00001de7983 */ /* 0x000f280000300a00 */
[----:B------:R-:W-:Y:S04]  /*24c00*/  STL.64 [R1+0x79a0], R136 ;  /* 0x0079a08801007387 */ /* 0x000fe80000100a00 */
[----:B------:R1:W-:Y:S04]  /*24c10*/  LDGSTS.E [R0+0x11f00], desc[UR40][R4.64], !P6 ;  /* 0x11f0000004007fae */ /* 0x0003e8000f1a1028 */
[----:B------:R1:W-:Y:S01]  /*24c20*/  LDGSTS.E [R0+0x11f80], desc[UR40][R2.64], !P6 ;  /* 0x11f8000002007fae */ /* 0x0003e2000f1a1028 */
[----:B--2---:R-:W-:-:S05]  /*24c30*/  IMAD.WIDE R36, R251, 0x4, R220 ;  /* 0x00000004fb247825 */ /* 0x004fca00078e02dc */
[----:B------:R-:W-:Y:S01]  /*24c40*/  LDGSTS.E [R0+0x13800], desc[UR40][R36.64], !P5 ;  /* 0x1380000024007fae */ /* 0x000fe2000e9a1028 */
[----:B---3--:R-:W-:-:S03]  /*24c50*/  IMAD.WIDE R34, R251, 0x4, R238 ;  /* 0x00000004fb227825 */ /* 0x008fc600078e02ee */
[----:B------:R-:W2:Y:S01]  /*24c60*/  LDL.LU.64 R238, [R1+0x13b8] ;  /* 0x0013b80001ee7983 */ /* 0x000ea20000300a00 */
[----:B----4-:R-:W-:-:S03]  /*24c70*/  IMAD.WIDE R32, R251, 0x4, R236 ;  /* 0x00000004fb207825 */ /* 0x010fc600078e02ec */
[----:B------:R-:W-:Y:S04]  /*24c80*/  STL.64 [R1+0x550], R36 ;  /* 0x0005502401007387 */ /* 0x000fe80000100a00 */
[----:B------:R-:W-:Y:S01]  /*24c90*/  STL.64 [R1+0x558], R34 ;  /* 0x0005582201007387 */ /* 0x000fe20000100a00 */
[----:B------:R-:W-:-:S03]  /*24ca0*/  IMAD.WIDE R30, R251, 0x4, R10 ;  /* 0x00000004fb1e7825 */ /* 0x000fc600078e020a */
        /* <DEDUP_REMOVED lines=10> */
[----:B------:R-:W-:Y:S04]  /*24d50*/  STL.64 [R1+0x588], R20 ;  /* 0x0005881401007387 */ /* 0x000fe80000100a00 */
[----:B------:R-:W-:Y:S04]  /*24d60*/  STL.64 [R1+0x590], R18 ;  /* 0x0005901201007387 */ /* 0x000fe80000100a00 */
[----:B------:R-:W-:Y:S01]  /*24d70*/  LDGSTS.E [R0+0x13880], desc[UR40][R34.64], !P5 ;  /* 0x1388000022007fae */ /* 0x000fe2000e9a1028 */
[----:B------:R-:W-:-:S03]  /*24d80*/  ISETP.GE.U32.AND P0, PT, R108, 0x7fffffa9, PT ;  /* 0x7fffffa96c00780c */ /* 0x000fc60003f06070 */
[----:B------:R-:W-:Y:S01]  /*24d90*/  LDGSTS.E [R0+0x13900], desc[UR40][R32.64], !P5 ;  /* 0x1390000020007fae */ /* 0x000fe2000e9a1028 */
[----:B------:R-:W-:-:S03]  /*24da0*/  IMAD.WIDE R16, R251, 0x4, R106 ;  /* 0x00000004fb107825 */ /* 0x000fc600078e026a */
[----:B------:R-:W-:Y:S04]  /*24db0*/  LDGSTS.E [R0+0x13980], desc[UR40][R30.64], !P5 ;  /* 0x139800001e007fae */ /* 0x000fe8000e9a1028 */
[----:B------:R-:W-:Y:S04]  /*24dc0*/  STL.64 [R1+0x598], R16 ;  /* 0x0005981001007387 */ /* 0x000fe80000100a00 */
[----:B------:R-:W3:Y:S01]  /*24dd0*/  LDL.LU.64 R106, [R1+0x4b0] ;  /* 0x0004b000016a7983 */ /* 0x000ee20000300a00 */
[----:B------:R-:W-:-:S03]  /*24de0*/  IMAD.WIDE R14, R251, 0x4, R158 ;  /* 0x00000004fb0e7825 */ /* 0x000fc600078e029e */
[----:B------:R-:W-:Y:S01]  /*24df0*/  LDGSTS.E [R0+0x13a00], desc[UR40][R26.64], !P5 ;  /* 0x13a000001a007fae */ /* 0x000fe2000e9a1028 */
[----:B------:R-:W-:-:S04]  /*24e00*/  IMAD.WIDE R10, R251, 0x4, R174 ;  /* 0x00000004fb0a7825 */ /* 0x000fc800078e02ae */
[C---:B------:R-:W-:Y:S01]  /*24e10*/  IMAD.WIDE R8, R251.reuse, 0x4, R190 ;  /* 0x00000004fb087825 */ /* 0x040fe200078e02be */
[----:B------:R-:W-:Y:S03]  /*24e20*/  STL.64 [R1+0x5a0], R14 ;  /* 0x0005a00e01007387 */ /* 0x000fe60000100a00 */
[C---:B-1----:R-:W-:Y:S01]  /*24e30*/  IMAD.WIDE R6, R251.reuse, 0x4, R206 ;  /* 0x00000004fb067825 */ /* 0x042fe200078e02ce */
[----:B------:R1:W-:Y:S03]  /*24e40*/  STL.64 [R1+0x5a8], R10 ;  /* 0x0005a80a01007387 */ /* 0x0003e60000100a00 */
[----:B------:R-:W-:Y:S01]  /*24e50*/  IMAD.WIDE R4, R251, 0x4, R222 ;  /* 0x00000004fb047825 */ /* 0x000fe200078e02de */
[----:B------:R-:W4:Y:S04]  /*24e60*/  LDL.LU.64 R158, [R1+0x470] ;  /* 0x00047000019e7983 */ /* 0x000f280000300a00 */
[----:B------:R1:W-:Y:S04]  /*24e70*/  STL.64 [R1+0x5b0], R8 ;  /* 0x0005b00801007387 */ /* 0x0003e80000100a00 */
[----:B------:R-:W4:Y:S04]  /*24e80*/  LDL.LU.64 R174, [R1+0x430] ;  /* 0x0004300001ae7983 */ /* 0x000f280000300a00 */
[----:B------:R-:W-:Y:S04]  /*24e90*/  STL.64 [R1+0x638], R6 ;  /* 0x0006380601007387 */ /* 0x000fe80000100a00 */
[----:B------:R-:W4:Y:S04]  /*24ea0*/  LDL.LU.64 R190, [R1+0x3f0] ;  /* 0x0003f00001be7983 */ /* 0x000f280000300a00 */
[----:B------:R-:W-:Y:S01]  /*24eb0*/  STL.64 [R1+0x640], R4 ;  /* 0x0006400401007387 */ /* 0x000fe20000100a00 */
[----:B------:R-:W-:-:S03]  /*24ec0*/  VIADD R108, R109, 0xffffffc4 ;  /* 0xffffffc46d6c7836 */ /* 0x000fc60000000000 */
[----:B------:R1:W-:Y:S01]  /*24ed0*/  LDGSTS.E [R0+0x13a80], desc[UR40][R24.64], !P5 ;  /* 0x13a8000018007fae */ /* 0x0003e2000e9a1028 */
[----:B------:R-:W-:-:S03]  /*24ee0*/  IMAD.SHL.U32 R109, R138, 0x20, RZ ;  /* 0x000000208a6d7824 */ /* 0x000fc600078e00ff */
[----:B------:R-:W-:Y:S04]  /*24ef0*/  LDGSTS.E [R0+0x13b00], desc[UR40][R22.64], !P5 ;  /* 0x13b0000016007fae */ /* 0x000fe8000e9a1028 */
[----:B------:R-:W-:Y:S04]  /*24f00*/  LDGSTS.E [R0+0x13b80], desc[UR40][R20.64], !P5 ;  /* 0x13b8000014007fae */ /* 0x000fe8000e9a1028 */
[----:B------:R-:W-:Y:S04]  /*24f10*/  LDGSTS.E [R0+0x13c00], desc[UR40][R18.64], !P5 ;  /* 0x13c0000012007fae */ /* 0x000fe8000e9a1028 */
[----:B------:R1:W-:Y:S04]  /*24f20*/  LDGSTS.E [R0+0x13c80], desc[UR40][R16.64], !P5 ;  /* 0x13c8000010007fae */ /* 0x0003e8000e9a1028 */
[----:B------:R1:W-:Y:S04]  /*24f30*/  LDGSTS.E [R0+0x13d00], desc[UR40][R14.64], !P5 ;  /* 0x13d000000e007fae */ /* 0x0003e8000e9a1028 */
[----:B------:R-:W-:Y:S04]  /*24f40*/  LDGSTS.E [R0+0x13d80], desc[UR40][R10.64], !P5 ;  /* 0x13d800000a007fae */ /* 0x000fe8000e9a1028 */
[----:B------:R-:W-:Y:S01]  /*24f50*/  LDGSTS.E [R0+0x13e00], desc[UR40][R8.64], !P5 ;  /* 0x13e0000008007fae */ /* 0x000fe2000e9a1028 */
[----:B--2---:R-:W-:-:S03]  /*24f60*/  IMAD.WIDE R2, R251, 0x4, R238 ;  /* 0x00000004fb027825 */ /* 0x004fc600078e02ee */
[----:B------:R-:W-:Y:S04]  /*24f70*/  LDGSTS.E [R0+0x13e80], desc[UR40][R6.64], !P5 ;  /* 0x13e8000006007fae */ /* 0x000fe8000e9a1028 */
[----:B------:R-:W-:Y:S04]  /*24f80*/  STL.64 [R1+0x648], R2 ;  /* 0x0006480201007387 */ /* 0x000fe80000100a00 */
        /* <DEDUP_REMOVED lines=9> */
[----:B-1----:R-:W2:Y:S04]  /*25020*/  LDL.LU.64 R10, [R1+0x170] ;  /* 0x00017000010a7983 */ /* 0x002ea80000300a00 */
[----:B------:R-:W2:Y:S04]  /*25030*/  LDL.LU.64 R26, [R1+0x130] ;  /* 0x00013000011a7983 */ /* 0x000ea80000300a00 */
[----:B------:R-:W2:Y:S04]  /*25040*/  LDL.LU.64 R42, [R1+0xf0] ;  /* 0x0000f000012a7983 */ /* 0x000ea80000300a00 */
[----:B------:R-:W2:Y:S01]  /*25050*/  LDL.LU.64 R58, [R1+0xb0] ;  /* 0x0000b000013a7983 */ /* 0x000ea20000300a00 */
[----:B------:R-:W-:-:S03]  /*25060*/  IMAD.WIDE R72, R109, 0x4, R240 ;  /* 0x000000046d487825 */ /* 0x000fc600078e02f0 */
[----:B------:R-:W-:Y:S01]  /*25070*/  LDGSTS.E [R0+0x13f00], desc[UR40][R4.64], !P5 ;  /* 0x13f0000004007fae */ /* 0x000fe2000e9a1028 */
[----:B------:R-:W-:-:S03]  /*25080*/  IMAD.WIDE R88, R109, 0x4, R224 ;  /* 0x000000046d587825 */ /* 0x000fc600078e02e0 */
[----:B------:R1:W-:Y:S01]  /*25090*/  LDGSTS.E [R0+0x13f80], desc[UR40][R2.64], !P5 ;  /* 0x13f8000002007fae */ /* 0x0003e2000e9a1028 */
[----:B---3--:R-:W-:-:S05]  /*250a0*/  IMAD.WIDE R106, R109, 0x4, R106 ;  /* 0x000000046d6a7825 */ /* 0x008fca00078e026a */
[----:B------:R-:W-:Y:S04]  /*250b0*/  STL.64 [R1+0x48a8], R106 ;  /* 0x0048a86a01007387 */ /* 0x000fe80000100a00 */
[----:B------:R3:W-:Y:S04]  /*250c0*/  STL.64 [R1+0x79a8], R106 ;  /* 0x0079a86a01007387 */ /* 0x0007e80000100a00 */
[----:B------:R-:W3:Y:S04]  /*250d0*/  LDL.LU.64 R74, [R1+0x70] ;  /* 0x00007000014a7983 */ /* 0x000ee80000300a00 */
[----:B------:R-:W3:Y:S01]  /*250e0*/  LDL.LU.64 R90, [R1+0x30] ;  /* 0x00003000015a7983 */ /* 0x000ee20000300a00 */
[----:B----4-:R-:W-:-:S05]  /*250f0*/  IMAD.WIDE R158, R109, 0x4, R158 ;  /* 0x000000046d9e7825 */ /* 0x010fca00078e029e */
[----:B------:R-:W-:Y:S01]  /*25100*/  STL.64 [R1+0x4950], R158 ;  /* 0x0049509e01007387 */ /* 0x000fe20000100a00 */
[----:B------:R-:W-:-:S03]  /*25110*/  IMAD.WIDE R174, R109, 0x4, R174 ;  /* 0x000000046dae7825 */ /* 0x000fc600078e02ae */
[----:B------:R-:W-:Y:S04]  /*25120*/  STL.64 [R1+0x79b0], R158 ;  /* 0x0079b09e01007387 */ /* 0x000fe80000100a00 */
[----:B------:R-:W-:Y:S01]  /*25130*/  STL.64 [R1+0x4998], R174 ;  /* 0x004998ae01007387 */ /* 0x000fe20000100a00 */
[----:B------:R-:W-:-:S03]  /*25140*/  IMAD.WIDE R190, R109, 0x4, R190 ;  /* 0x000000046dbe7825 */ /* 0x000fc600078e02be */
[----:B------:R-:W-:Y:S04]  /*25150*/  STL.64 [R1+0x79b8], R174 ;  /* 0x0079b8ae01007387 */ /* 0x000fe80000100a00 */
[----:B------:R-:W-:Y:S04]  /*25160*/  STL.64 [R1+0x4a88], R190 ;  /* 0x004a88be01007387 */ /* 0x000fe80000100a00 */
[----:B------:R-:W-:Y:S01]  /*25170*/  STL.64 [R1+0x79c0], R190 ;  /* 0x0079c0be01007387 */ /* 0x000fe20000100a00 */
[----:B--2---:R-:W-:-:S04]  /*25180*/  IMAD.WIDE R206, R109, 0x4, R206 ;  /* 0x000000046dce7825 */ /* 0x004fc800078e02ce */
        /* <DEDUP_REMOVED lines=19> */
[----:B------:R-:W-:Y:S04]  /*252c0*/  STL.64 [R1+0x4b58], R202 ;  /* 0x004b58ca01007387 */ /* 0x000fe80000100a00 */
[----:B------:R-:W-:Y:S04]  /*252d0*/  STL.64 [R1+0x4b60], R188 ;  /* 0x004b60bc01007387 */ /* 0x000fe80000100a00 */
[----:B------:R-:W-:Y:S04]  /*252e0*/  STL.64 [R1+0x4b68], R186 ;  /* 0x004b68ba01007387 */ /* 0x000fe80000100a00 */
[----:B------:R-:W4:Y:S01]  /*252f0*/  LDL.LU.64 R8, [R1+0x13b0] ;  /* 0x0013b00001087983 */ /* 0x000f220000300a00 */
[----:B---3--:R-:W-:-:S03]  /*25300*/  IMAD.WIDE R56, R109, 0x4, R90 ;  /* 0x000000046d387825 */ /* 0x008fc600078e025a */
[----:B------:R-:W3:Y:S01]  /*25310*/  LDL.LU.64 R90, [R1+0x1330] ;  /* 0x00133000015a7983 */ /* 0x000ee20000300a00 */
[----:B------:R-:W-:-:S03]  /*25320*/  IMAD.WIDE R172, R109, 0x4, R42 ;  /* 0x000000046dac7825 */ /* 0x000fc600078e022a */
[----:B------:R-:W2:Y:S01]  /*25330*/  LDL.LU.64 R10, [R1+0x12b0] ;  /* 0x0012b000010a7983 */ /* 0x000ea20000300a00 */
[----:B------:R-:W-:-:S03]  /*25340*/  IMAD.WIDE R24, R109, 0x4, R58 ;  /* 0x000000046d187825 */ /* 0x000fc600078e023a */
[----:B------:R-:W2:Y:S01]  /*25350*/  LDL.LU.64 R26, [R1+0x1230] ;  /* 0x00123000011a7983 */ /* 0x000ea20000300a00 */
[----:B------:R-:W-:-:S03]  /*25360*/  IMAD.WIDE R40, R109, 0x4, R74 ;  /* 0x000000046d287825 */ /* 0x000fc600078e024a */
[----:B------:R-:W2:Y:S04]  /*25370*/  LDL.LU.64 R232, [R1+0x11b0] ;  /* 0x0011b00001e87983 */ /* 0x000ea80000300a00 */
[----:B------:R-:W2:Y:S04]  /*25380*/  LDL.LU.64 R100, [R1+0x530] ;  /* 0x0005300001647983 */ /* 0x000ea80000300a00 */
[----:B------:R-:W2:Y:S01]  /*25390*/  LDL.LU.64 R42, [R1+0x13a8] ;  /* 0x0013a800012a7983 */ /* 0x000ea20000300a00 */
[----:B------:R-:W-:-:S03]  /*253a0*/  IMAD.WIDE R104, R109, 0x4, R208 ;  /* 0x000000046d687825 */ /* 0x000fc600078e02d0 */
[----:B------:R-:W2:Y:S01]  /*253b0*/  LDL.LU.64 R58, [R1+0x13a0] ;  /* 0x0013a000013a7983 */ /* 0x000ea20000300a00 */
[----:B------:R-:W-:-:S03]  /*253c0*/  IMAD.WIDE R156, R109, 0x4, R192 ;  /* 0x000000046d9c7825 */ /* 0x000fc600078e02c0 */
[----:B------:R-:W2:Y:S01]  /*253d0*/  LDL.LU.64 R74, [R1+0x1398] ;  /* 0x00139800014a7983 */ /* 0x000ea20000300a00 */
        /* <DEDUP_REMOVED lines=12> */
[----:B------:R-:W-:Y:S01]  /*254a0*/  STL.64 [R1+0x50e0], R104 ;  /* 0x0050e06801007387 */ /* 0x000fe20000100a00 */
[----:B------:R-:W-:-:S03]  /*254b0*/  IMAD.WIDE R70, R109, 0x4, R44 ;  /* 0x000000046d467825 */ /* 0x000fc600078e022c */
[----:B------:R-:W-:Y:S04]  /*254c0*/  STL.64 [R1+0x50e8], R156 ;  /* 0x0050e89c01007387 */ /* 0x000fe80000100a00 */
[----:B------:R-:W-:Y:S04]  /*254d0*/  STL.64 [R1+0x50f0], R170 ;  /* 0x0050f0aa01007387 */ /* 0x000fe80000100a00 */
[----:B------:R-:W-:Y:S04]  /*254e0*/  STL.64 [R1+0x50f8], R154 ;  /* 0x0050f89a01007387 */ /* 0x000fe80000100a00 */
[----:B------:R-:W-:Y:S04]  /*254f0*/  STL.64 [R1+0x5130], R144 ;  /* 0x0051309001007387 */ /* 0x000fe80000100a00 */
[----:B------:R-:W-:Y:S04]  /*25500*/  STL.64 [R1+0x5128], R138 ;  /* 0x0051288a01007387 */ /* 0x000fe80000100a00 */
[----:B------:R-:W-:Y:S04]  /*25510*/  STL.64 [R1+0x5120], R102 ;  /* 0x0051206601007387 */ /* 0x000fe80000100a00 */
[----:B------:R-:W-:Y:S04]  /*25520*/  STL.64 [R1+0x5118], R86 ;  /* 0x0051185601007387 */ /* 0x000fe80000100a00 */
[----:B------:R-:W2:Y:S04]  /*25530*/  LDL.LU.64 R216, [R1+0x1390] ;  /* 0x0013900001d87983 */ /* 0x000ea80000300a00 */
[----:B------:R-:W-:Y:S04]  /*25540*/  STL.64 [R1+0x5110], R70 ;  /* 0x0051104601007387 */ /* 0x000fe80000100a00 */
[----:B------:R-:W2:Y:S01]  /*25550*/  LDL.LU.64 R84, [R1+0x1388] ;  /* 0x0013880001547983 */ /* 0x000ea20000300a00 */
[----:B---3--:R-:W-:-:S03]  /*25560*/  IMAD.WIDE R106, R251, 0x4, R90 ;  /* 0x00000004fb6a7825 */ /* 0x008fc600078e025a */
[----:B------:R-:W3:Y:S01]  /*25570*/  LDL.LU.64 R90, [R1+0x1380] ;  /* 0x00138000015a7983 */ /* 0x000ee20000300a00 */
[----:B------:R-:W-:-:S03]  /*25580*/  IMAD.WIDE R54, R109, 0x4, R28 ;  /* 0x000000046d367825 */ /* 0x000fc600078e021c */
[----:B------:R-:W3:Y:S04]  /*25590*/  LDL.LU.64 R152, [R1+0x1378] ;  /* 0x0013780001987983 */ /* 0x000ee80000300a00 */
[----:B------:R-:W3:Y:S01]  /*255a0*/  LDL.LU.64 R6, [R1+0x1370] ;  /* 0x0013700001067983 */ /* 0x000ee20000300a00 */
[----:B------:R-:W-:-:S03]  /*255b0*/  IMAD.WIDE R38, R109, 0x4, R12 ;  /* 0x000000046d267825 */ /* 0x000fc600078e020c */
[----:B------:R-:W-:Y:S01]  /*255c0*/  STL.64 [R1+0x5108], R54 ;  /* 0x0051083601007387 */ /* 0x000fe20000100a00 */
[----:B----4-:R-:W-:-:S03]  /*255d0*/  IMAD.WIDE R92, R251, 0x4, R8 ;  /* 0x00000004fb5c7825 */ /* 0x010fc600078e0208 */
[----:B------:R-:W4:Y:S01]  /*255e0*/  LDL.LU.64 R168, [R1+0x1368] ;  /* 0x0013680001a87983 */ /* 0x000f220000300a00 */
[----:B--2---:R-:W-:-:S03]  /*255f0*/  IMAD.WIDE R246, R251, 0x4, R10 ;  /* 0x00000004fbf67825 */ /* 0x004fc600078e020a */
[----:B------:R-:W2:Y:S04]  /*25600*/  LDL.LU.64 R22, [R1+0x1360] ;  /* 0x0013600001167983 */ /* 0x000ea80000300a00 */
[----:B------:R-:W2:Y:S04]  /*25610*/  LDL.LU.64 R184, [R1+0x1358] ;  /* 0x0013580001b87983 */ /* 0x000ea80000300a00 */
[----:B------:R-:W2:Y:S01]  /*25620*/  LDL.LU.64 R8, [R1+0x1350] ;  /* 0x0013500001087983 */ /* 0x000ea20000300a00 */
[----:B------:R-:W-:-:S03]  /*25630*/  IMAD.WIDE R16, R251, 0x4, R26 ;  /* 0x00000004fb107825 */ /* 0x000fc600078e021a */
[----:B------:R-:W2:Y:S04]  /*25640*/  LDL.LU.64 R200, [R1+0x1348] ;  /* 0x0013480001c87983 */ /* 0x000ea80000300a00 */
[----:B------:R-:W2:Y:S01]  /*25650*/  LDL.LU.64 R10, [R1+0x1340] ;  /* 0x00134000010a7983 */ /* 0x000ea20000300a00 */
[----:B------:R-:W-:-:S03]  /*25660*/  IMAD.WIDE R50, R251, 0x4, R232 ;  /* 0x00000004fb327825 */ /* 0x000fc600078e02e8 */
[----:B------:R-:W-:Y:S04]  /*25670*/  STL.64 [R1+0x5100], R38 ;  /* 0x0051002601007387 */ /* 0x000fe80000100a00 */
[----:B------:R-:W-:Y:S01]  /*25680*/  STL.64 [R1+0x6c8], R106 ;  /* 0x0006c86a01007387 */ /* 0x000fe20000100a00 */
[----:B------:R-:W-:-:S03]  /*25690*/  IMAD.WIDE R12, R251, 0x4, R42 ;  /* 0x00000004fb0c7825 */ /* 0x000fc600078e022a */
[----:B------:R-:W2:Y:S01]  /*256a0*/  LDL.LU.64 R26, [R1+0x1338] ;  /* 0x00133800011a7983 */ /* 0x000ea20000300a00 */
[----:B------:R-:W-:-:S03]  /*256b0*/  IMAD.WIDE R100, R251, 0x4, R100 ;  /* 0x00000004fb647825 */ /* 0x000fc600078e0264 */
[----:B------:R-:W2:Y:S01]  /*256c0*/  LDL.LU.64 R232, [R1+0x1328] ;  /* 0x0013280001e87983 */ /* 0x000ea20000300a00 */
[----:B------:R-:W-:-:S03]  /*256d0*/  IMAD.WIDE R28, R251, 0x4, R58 ;  /* 0x00000004fb1c7825 */ /* 0x000fc600078e023a */
[----:B------:R-:W-:Y:S01]  /*256e0*/  STL.64 [R1+0x848], R246 ;  /* 0x000848f601007387 */ /* 0x000fe20000100a00 */
[----:B------:R-:W-:-:S03]  /*256f0*/  IMAD.WIDE R44, R251, 0x4, R74 ;  /* 0x00000004fb2c7825 */ /* 0x000fc600078e024a */
[----:B------:R-:W2:Y:S04]  /*25700*/  LDL.LU.64 R42, [R1+0x1320] ;  /* 0x00132000012a7983 */ /* 0x000ea80000300a00 */
[----:B------:R-:W-:Y:S04]  /*25710*/  STL.64 [R1+0x2ef0], R16 ;  /* 0x002ef01001007387 */ /* 0x000fe80000100a00 */
[----:B------:R-:W2:Y:S04]  /*25720*/  LDL.LU.64 R58, [R1+0x1318] ;  /* 0x00131800013a7983 */ /* 0x000ea80000300a00 */
[----:B------:R-:W-:Y:S04]  /*25730*/  STL.64 [R1+0x4248], R50 ;  /* 0x0042483201007387 */ /* 0x000fe80000100a00 */
[----:B------:R-:W2:Y:S04]  /*25740*/  LDL.LU.64 R74, [R1+0x1310] ;  /* 0x00131000014a7983 */ /* 0x000ea80000300a00 */
[----:B------:R-:W-:Y:S04]  /*25750*/  STL.64 [R1+0x42a0], R100 ;  /* 0x0042a06401007387 */ /* 0x000fe80000100a00 */
[----:B------:R-:W-:Y:S01]  /*25760*/  LDGSTS.E [R0+0x15800], desc[UR40][R92.64], !P3 ;  /* 0x158000005c007fae */ /* 0x000fe2000d9a1028 */
[----:B------:R-:W-:-:S03]  /*25770*/  IMAD.WIDE R60, R251, 0x4, R216 ;  /* 0x00000004fb3c7825 */ /* 0x000fc600078e02d8 */
[----:B------:R-:W2:Y:S04]  /*25780*/  LDL.LU.64 R216, [R1+0x1308] ;  /* 0x0013080001d87983 */ /* 0x000ea80000300a00 */
[----:B------:R-:W-:Y:S01]  /*25790*/  LDGSTS.E [R0+0x15880], desc[UR40][R12.64], !P3 ;  /* 0x158800000c007fae */ /* 0x000fe2000d9a1028 */
[----:B------:R-:W-:-:S03]  /*257a0*/  IMAD.WIDE R76, R251, 0x4, R84 ;  /* 0x00000004fb4c7825 */ /* 0x000fc600078e0254 */
[----:B------:R-:W-:Y:S04]  /*257b0*/  LDGSTS.E [R0+0x15900], desc[UR40][R28.64], !P3 ;  /* 0x159000001c007fae */ /* 0x000fe8000d9a1028 */
[----:B------:R-:W-:Y:S04]  /*257c0*/  LDGSTS.E [R0+0x15980], desc[UR40][R44.64], !P3 ;  /* 0x159800002c007fae */ /* 0x000fe8000d9a1028 */
[----:B------:R-:W-:Y:S04]  /*257d0*/  LDGSTS.E [R0+0x15a00], desc[UR40][R60.64], !P3 ;  /* 0x15a000003c007fae */ /* 0x000fe8000d9a1028 */
[----:B------:R-:W-:Y:S01]  /*257e0*/  LDGSTS.E [R0+0x15a80], desc[UR40][R76.64], !P3 ;  /* 0x15a800004c007fae */ /* 0x000fe2000d9a1028 */
[----:B---3--:R-:W-:-:S03]  /*257f0*/  IMAD.WIDE R160, R251, 0x4, R90 ;  /* 0x00000004fba07825 */ /* 0x008fc600078e025a */
[----:B------:R-:W3:Y:S01]  /*25800*/  LDL.LU.64 R90, [R1+0x1300] ;  /* 0x00130000015a7983 */ /* 0x000ee20000300a00 */
[----:B------:R-:W-:-:S03]  /*25810*/  IMAD.WIDE R176, R251, 0x4, R152 ;  /* 0x00000004fbb07825 */ /* 0x000fc600078e0298 */
[----:B------:R-:W-:Y:S01]  /*25820*/  LDGSTS.E [R0+0x15b00], desc[UR40][R160.64], !P3 ;  /* 0x15b00000a0007fae */ /* 0x000fe2000d9a1028 */
[----:B------:R-:W-:-:S03]  /*25830*/  IMAD.WIDE R192, R251, 0x4, R6 ;  /* 0x00000004fbc07825 */ /* 0x000fc600078e0206 */
[----:B------:R-:W3:Y:S04]  /*25840*/  LDL.LU.64 R6, [R1+0x12f8] ;  /* 0x0012f80001067983 */ /* 0x000ee80000300a00 */
[----:B------:R-:W-:Y:S01]  /*25850*/  LDGSTS.E [R0+0x15b80], desc[UR40][R176.64], !P3 ;  /* 0x15b80000b0007fae */ /* 0x000fe2000d9a1028 */
[----:B----4-:R-:W-:-:S03]  /*25860*/  IMAD.WIDE R208, R251, 0x4, R168 ;  /* 0x00000004fbd07825 */ /* 0x010fc600078e02a8 */
[----:B------:R-:W-:Y:S01]  /*25870*/  LDGSTS.E [R0+0x15c00], desc[UR40][R192.64], !P3 ;  /* 0x15c00000c0007fae */ /* 0x000fe2000d9a1028 */
[----:B--2---:R-:W-:-:S03]  /*25880*/  IMAD.WIDE R224, R251, 0x4, R22 ;  /* 0x00000004fbe07825 */ /* 0x004fc600078e0216 */
[----:B------:R-:W2:Y:S01]  /*25890*/  LDL.LU.64 R22, [R1+0x12f0] ;  /* 0x0012f00001167983 */ /* 0x000ea20000300a00 */
[----:B------:R-:W-:-:S03]  /*258a0*/  IMAD.WIDE R240, R251, 0x4, R184 ;  /* 0x00000004fbf07825 */ /* 0x000fc600078e02b8 */
[----:B------:R-:W-:Y:S01]  /*258b0*/  LDGSTS.E [R0+0x15c80], desc[UR40][R208.64], !P3 ;  /* 0x15c80000d0007fae */ /* 0x000fe2000d9a1028 */
[----:B------:R-:W-:-:S03]  /*258c0*/  IMAD.WIDE R206, R251, 0x4, R8 ;  /* 0x00000004fbce7825 */ /* 0x000fc600078e0208 */
[----:B------:R-:W4:Y:S01]  /*258d0*/  LDL.LU.64 R8, [R1+0x12e8] ;  /* 0x0012e80001087983 */ /* 0x000f220000300a00 */
[----:B------:R-:W-:-:S03]  /*258e0*/  IMAD.WIDE R190, R251, 0x4, R200 ;  /* 0x00000004fbbe7825 */ /* 0x000fc600078e02c8 */
[----:B------:R-:W-:Y:S01]  /*258f0*/  LDGSTS.E [R0+0x15d00], desc[UR40][R224.64], !P3 ;  /* 0x15d00000e0007fae */ /* 0x000fe2000d9a1028 */
[----:B------:R-:W-:-:S03]  /*25900*/  IMAD.WIDE R174, R251, 0x4, R10 ;  /* 0x00000004fbae7825 */ /* 0x000fc600078e020a */
[----:B------:R-:W4:Y:S04]  /*25910*/  LDL.LU.64 R10, [R1+0x12e0] ;  /* 0x0012e000010a7983 */ /* 0x000f280000300a00 */
[----:B------:R-:W-:Y:S04]  /*25920*/  LDGSTS.E [R0+0x15d80], desc[UR40][R240.64], !P3 ;  /* 0x15d80000f0007fae */ /* 0x000fe8000d9a1028 */
[----:B------:R-:W-:Y:S01]  /*25930*/  LDGSTS.E [R0+0x15e00], desc[UR40][R206.64], !P3 ;  /* 0x15e00000ce007fae */ /* 0x000fe2000d9a1028 */
[----:B------:R-:W-:-:S03]  /*25940*/  IMAD.WIDE R158, R251, 0x4, R26 ;  /* 0x00000004fb9e7825 */ /* 0x000fc600078e021a */
[----:B------:R-:W4:Y:S01]  /*25950*/  LDL.LU.64 R26, [R1+0x12d8] ;  /* 0x0012d800011a7983 */ /* 0x000f220000300a00 */
[----:B------:R-:W-:-:S03]  /*25960*/  IMAD.WIDE R136, R251, 0x4, R232 ;  /* 0x00000004fb887825 */ /* 0x000fc600078e02e8 */
[----:B------:R1:W-:Y:S04]  /*25970*/  STL.64 [R1+0x30], R206 ;  /* 0x000030ce01007387 */ /* 0x0003e80000100a00 */
        /* <DEDUP_REMOVED lines=9> */
[----:B------:R-:W4:Y:S04]  /*25a10*/  LDL.LU.64 R74, [R1+0x12b8] ;  /* 0x0012b800014a7983 */ /* 0x000f280000300a00 */
[----:B------:R1:W-:Y:S01]  /*25a20*/  STL.64 [R1+0x130], R136 ;  /* 0x0001308801007387 */ /* 0x0003e20000100a00 */
[----:B------:R-:W-:-:S03]  /*25a30*/  IMAD.WIDE R128, R251, 0x4, R216 ;  /* 0x00000004fb807825 */ /* 0x000fc600078e02d8 */
[----:B------:R-:W4:Y:S04]  /*25a40*/  LDL.LU.64 R216, [R1+0x12a8] ;  /* 0x0012a80001d87983 */ /* 0x000f280000300a00 */
[----:B------:R1:W-:Y:S04]  /*25a50*/  STL.64 [R1+0x170], R134 ;  /* 0x0001708601007387 */ /* 0x0003e80000100a00 */
[----:B------:R-:W-:Y:S04]  /*25a60*/  LDGSTS.E [R0+0x15e80], desc[UR40][R190.64], !P3 ;  /* 0x15e80000be007fae */ /* 0x000fe8000d9a1028 */
[----:B------:R-:W-:Y:S04]  /*25a70*/  LDGSTS.E [R0+0x15f00], desc[UR40][R174.64], !P3 ;  /* 0x15f00000ae007fae */ /* 0x000fe8000d9a1028 */
[----:B------:R-:W-:Y:S04]  /*25a80*/  LDGSTS.E [R0+0x15f80], desc[UR40][R158.64], !P3 ;  /* 0x15f800009e007fae */ /* 0x000fe8000d9a1028 */
[----:B------:R-:W-:Y:S04]  /*25a90*/  LDGSTS.E [R0+0x17800], desc[UR40][R106.64], !P4 ;  /* 0x178000006a007fae */ /* 0x000fe8000e1a1028 */
[----:B------:R-:W-:Y:S04]  /*25aa0*/  LDGSTS.E [R0+0x17880], desc[UR40][R136.64], !P4 ;  /* 0x1788000088007fae */ /* 0x000fe8000e1a1028 */
[----:B------:R-:W-:Y:S04]  /*25ab0*/  LDGSTS.E [R0+0x17900], desc[UR40][R134.64], !P4 ;  /* 0x1790000086007fae */ /* 0x000fe8000e1a1028 */
[----:B------:R-:W-:Y:S04]  /*25ac0*/  LDGSTS.E [R0+0x17980], desc[UR40][R132.64], !P4 ;  /* 0x1798000084007fae */ /* 0x000fe8000e1a1028 */
[----:B------:R-:W-:Y:S04]  /*25ad0*/  LDGSTS.E [R0+0x17a00], desc[UR40][R130.64], !P4 ;  /* 0x17a0000082007fae */ /* 0x000fe8000e1a1028 */
[----:B------:R-:W-:Y:S01]  /*25ae0*/  LDGSTS.E [R0+0x17a80], desc[UR40][R128.64], !P4 ;  /* 0x17a8000080007fae */ /* 0x000fe2000e1a1028 */
[----:B---3--:R-:W-:-:S03]  /*25af0*/  IMAD.WIDE R126, R251, 0x4, R90 ;  /* 0x00000004fb7e7825 */ /* 0x008fc600078e025a */
[----:B------:R-:W3:Y:S04]  /*25b00*/  LDL.LU.64 R90, [R1+0x12a0] ;  /* 0x0012a000015a7983 */ /* 0x000ee80000300a00 */
[----:B------:R1:W-:Y:S01]  /*25b10*/  STL.64 [R1+0x1b0], R132 ;  /* 0x0001b08401007387 */ /* 0x0003e20000100a00 */
[----:B------:R-:W-:-:S03]  /*25b20*/  IMAD.WIDE R124, R251, 0x4, R6 ;  /* 0x00000004fb7c7825 */ /* 0x000fc600078e0206 */
[----:B------:R-:W3:Y:S04]  /*25b30*/  LDL.LU.64 R6, [R1+0x1298] ;  /* 0x0012980001067983 */ /* 0x000ee80000300a00 */
[----:B------:R1:W-:Y:S04]  /*25b40*/  STL.64 [R1+0x1f0], R130 ;  /* 0x0001f08201007387 */ /* 0x0003e80000100a00 */
[----:B------:R-:W-:Y:S01]  /*25b50*/  LDGSTS.E [R0+0x17b00], desc[UR40][R126.64], !P4 ;  /* 0x17b000007e007fae */ /* 0x000fe2000e1a1028 */
[----:B--2---:R-:W-:-:S03]  /*25b60*/  IMAD.WIDE R122, R251, 0x4, R22 ;  /* 0x00000004fb7a7825 */ /* 0x004fc600078e0216 */
[----:B------:R-:W2:Y:S04]  /*25b70*/  LDL.LU.64 R22, [R1+0x1290] ;  /* 0x0012900001167983 */ /* 0x000ea80000300a00 */
[----:B------:R1:W-:Y:S01]  /*25b80*/  STL.64 [R1+0x230], R128 ;  /* 0x0002308001007387 */ /* 0x0003e20000100a00 */
[----:B----4-:R-:W-:-:S03]  /*25b90*/  IMAD.WIDE R120, R251, 0x4, R8 ;  /* 0x00000004fb787825 */ /* 0x010fc600078e0208 */
[----:B------:R-:W4:Y:S04]  /*25ba0*/  LDL.LU.64 R8, [R1+0x1288] ;  /* 0x0012880001087983 */ /* 0x000f280000300a00 */
[----:B------:R1:W-:Y:S01]  /*25bb0*/  STL.64 [R1+0x330], R126 ;  /* 0x0003307e01007387 */ /* 0x0003e20000100a00 */
[----:B------:R-:W-:-:S03]  /*25bc0*/  IMAD.WIDE R118, R251, 0x4, R10 ;  /* 0x00000004fb767825 */ /* 0x000fc600078e020a */
[----:B------:R-:W4:Y:S04]  /*25bd0*/  LDL.LU.64 R10, [R1+0x1280] ;  /* 0x00128000010a7983 */ /* 0x000f280000300a00 */
[----:B------:R1:W-:Y:S04]  /*25be0*/  STL.64 [R1+0x370], R124 ;  /* 0x0003707c01007387 */ /* 0x0003e80000100a00 */
[----:B------:R-:W-:Y:S01]  /*25bf0*/  LDGSTS.E [R0+0x17b80], desc[UR40][R124.64], !P4 ;  /* 0x17b800007c007fae */ /* 0x000fe2000e1a1028 */
[----:B------:R-:W-:-:S03]  /*25c00*/  IMAD.WIDE R116, R251, 0x4, R26 ;  /* 0x00000004fb747825 */ /* 0x000fc600078e021a */
[----:B------:R-:W4:Y:S04]  /*25c10*/  LDL.LU.64 R26, [R1+0x1278] ;  /* 0x00127800011a7983 */ /* 0x000f280000300a00 */
[----:B------:R1:W-:Y:S01]  /*25c20*/  STL.64 [R1+0x3b0], R122 ;  /* 0x0003b07a01007387 */ /* 0x0003e20000100a00 */
        /* <DEDUP_REMOVED lines=57> */
[----:B------:R1:W-:Y:S01]  /*25fc0*/  STL.64 [R1+0x710], R162 ;  /* 0x000710a201007387 */ /* 0x0003e20000100a00 */
[----:B------:R-:W-:-:S03]  /*25fd0*/  IMAD.WIDE R210, R251, 0x4, R216 ;  /* 0x00000004fbd27825 */ /* 0x000fc600078e02d8 */
        /* <DEDUP_REMOVED lines=24> */
[----:B------:R-:W1:Y:S04]  /*26160*/  LDL.LU.64 R10, [R1+0x11c8] ;  /* 0x0011c800010a7983 */ /* 0x000e680000300a00 */
[----:B------:R1:W-:Y:S01]  /*26170*/  STL.64 [R1+0x838], R242 ;  /* 0x000838f201007387 */ /* 0x0003e20000100a00 */
[----:B------:R-:W-:-:S03]  /*26180*/  IMAD.WIDE R64, R251, 0x4, R26 ;  /* 0x00000004fb407825 */ /* 0x000fc600078e021a */
[----:B------:R-:W4:Y:S04]  /*26190*/  LDL.LU.64 R26, [R1+0x11c0] ;  /* 0x0011c000011a7983 */ /* 0x000f280000300a00 */
[----:B------:R1:W-:Y:S04]  /*261a0*/  STL.64 [R1+0x840], R140 ;  /* 0x0008408c01007387 */ /* 0x0003e80000100a00 */
[----:B------:R-:W4:Y:S01]  /*261b0*/  LDL.LU.64 R216, [R1+0x11b8] ;  /* 0x0011b80001d87983 */ /* 0x000f220000300a00 */
[----:B------:R-:W-:-:S03]  /*261c0*/  IMAD.WIDE R80, R251, 0x4, R232 ;  /* 0x00000004fb507825 */ /* 0x000fc600078e02e8 */
        /* <DEDUP_REMOVED lines=9> */
[----:B------:R-:W4:Y:S04]  /*26260*/  LDL.LU.64 R74, [R1+0x1190] ;  /* 0x00119000014a7983 */ /* 0x000f280000300a00 */
[----:B------:R1:W-:Y:S04]  /*26270*/  STL.64 [R1+0x868], R80 ;  /* 0x0008685001007387 */ /* 0x0003e80000100a00 */
[----:B------:R-:W-:Y:S04]  /*26280*/  LDGSTS.E [R0+0x19f00], desc[UR40][R242.64], !P2 ;  /* 0x19f00000f2007fae */ /* 0x000fe8000d1a1028 */
[----:B------:R-:W-:Y:S01]  /*26290*/  LDGSTS.E [R0+0x19f80], desc[UR40][R140.64], !P2 ;  /* 0x19f800008c007fae */ /* 0x000fe2000d1a1028 */
[----:B------:R-:W-:-:S03]  /*262a0*/  ISETP.GE.U32.AND P6, PT, R108, 0x7fffffa5, PT ;  /* 0x7fffffa56c00780c */ /* 0x000fc60003fc6070 */
[----:B------:R-:W-:Y:S04]  /*262b0*/  LDGSTS.E [R0+0x1b800], desc[UR40][R16.64], !P0 ;  /* 0x1b80000010007fae */ /* 0x000fe8000c1a1028 */
[----:B------:R-:W-:Y:S04]  /*262c0*/  LDGSTS.E [R0+0x1b880], desc[UR40][R32.64], !P0 ;  /* 0x1b88000020007fae */ /* 0x000fe8000c1a1028 */
[----:B------:R-:W-:Y:S04]  /*262d0*/  LDGSTS.E [R0+0x1b900], desc[UR40][R48.64], !P0 ;  /* 0x1b90000030007fae */ /* 0x000fe8000c1a1028 */
[----:B------:R-:W-:Y:S04]  /*262e0*/  LDGSTS.E [R0+0x1b980], desc[UR40][R64.64], !P0 ;  /* 0x1b98000040007fae */ /* 0x000fe8000c1a1028 */
[----:B------:R-:W-:Y:S04]  /*262f0*/  LDGSTS.E [R0+0x1ba00], desc[UR40][R80.64], !P0 ;  /* 0x1ba0000050007fae */ /* 0x000fe8000c1a1028 */
[----:B------:R-:W-:Y:S01]  /*26300*/  LDGSTS.E [R0+0x1ba80], desc[UR40][R96.64], !P0 ;  /* 0x1ba8000060007fae */ /* 0x000fe2000c1a1028 */
[----:B------:R-:W-:-:S03]  /*26310*/  UIADD3 UR6, UPT, UPT, UR6, -0x40, URZ ;  /* 0xffffffc006067890 */ /* 0x000fc6000fffe0ff */
        /* <DEDUP_REMOVED lines=16> */
[----:B------:R2:W-:Y:S01]  /*26420*/  STL.64 [R1+0x890], R196 ;  /* 0x000890c401007387 */ /* 0x0005e20000100a00 */
[----:B-1----:R-:W-:-:S03]  /*26430*/  IMAD.WIDE R2, R251, 0x4, R10 ;  /* 0x00000004fb027825 */ /* 0x002fc600078e020a */
[----:B------:R-:W4:Y:S04]  /*26440*/  LDL.LU.64 R10, [R1+0x1168] ;  /* 0x00116800010a7983 */ /* 0x000f280000300a00 */
[----:B------:R1:W-:Y:S01]  /*26450*/  STL.64 [R1+0x898], R212 ;  /* 0x000898d401007387 */ /* 0x0003e20000100a00 */
[----:B------:R-:W-:-:S03]  /*26460*/  IMAD.WIDE R18, R251, 0x4, R26 ;  /* 0x00000004fb127825 */ /* 0x000fc600078e021a */
[----:B------:R-:W4:Y:S04]  /*26470*/  LDL.LU.64 R26, [R1+0x1160] ;  /* 0x00116000011a7983 */ /* 0x000f280000300a00 */
[----:B------:R1:W-:Y:S01]  /*26480*/  STL.64 [R1+0x8a0], R228 ;  /* 0x0008a0e401007387 */ /* 0x0003e20000100a00 */
[----:B------:R-:W-:-:S03]  /*26490*/  IMAD.WIDE R34, R251, 0x4, R216 ;  /* 0x00000004fb227825 */ /* 0x000fc600078e02d8 */
[----:B------:R1:W-:Y:S04]  /*264a0*/  STL.64 [R1+0x8a8], R248 ;  /* 0x0008a8f801007387 */ /* 0x0003e80000100a00 */
[----:B------:R-:W-:Y:S01]  /*264b0*/  LDGSTS.E [R0+0x1bc80], desc[UR40][R196.64], !P0 ;  /* 0x1bc80000c4007fae */ /* 0x000fe2000c1a1028 */
        /* <DEDUP_REMOVED lines=8> */
[----:B------:R-:W4:Y:S04]  /*26540*/  LDL.LU.64 R74, [R1+0x1148] ;  /* 0x00114800014a7983 */ /* 0x000f280000300a00 */
[----:B------:R1:W-:Y:S01]  /*26550*/  STL.64 [R1+0x4240], R66 ;  /* 0x0042404201007387 */ /* 0x0003e20000100a00 */
[----:B------:R-:W-:-:S03]  /*26560*/  IMAD.WIDE R98, R251, 0x4, R232 ;  /* 0x00000004fb627825 */ /* 0x000fc600078e02e8 */
[----:B------:R-:W-:Y:S01]  /*26570*/  LDGSTS.E [R0+0x1bd00], desc[UR40][R212.64], !P0 ;  /* 0x1bd00000d4007fae */ /* 0x000fe2000c1a1028 */
[----:B------:R-:W-:-:S03]  /*26580*/  UISETP.GE.U32.AND UP0, UPT, UR6, 0x7fffffa1, UPT ;  /* 0x7fffffa10600788c */ /* 0x000fc6000bf06070 */
[----:B------:R-:W-:Y:S04]  /*26590*/  LDGSTS.E [R0+0x1bd80], desc[UR40][R228.64], !P0 ;  /* 0x1bd80000e4007fae */ /* 0x000fe8000c1a1028 */
[----:B------:R-:W-:Y:S04]  /*265a0*/  LDGSTS.E [R0+0x1be00], desc[UR40][R248.64], !P0 ;  /* 0x1be00000f8007fae */ /* 0x000fe8000c1a1028 */
[----:B------:R-:W-:Y:S04]  /*265b0*/  LDGSTS.E [R0+0x1be80], desc[UR40][R2.64], !P0 ;  /* 0x1be8000002007fae */ /* 0x000fe8000c1a1028 */
[----:B------:R-:W-:Y:S04]  /*265c0*/  LDGSTS.E [R0+0x1bf00], desc[UR40][R18.64], !P0 ;  /* 0x1bf0000012007fae */ /* 0x000fe8000c1a1028 */
[----:B------:R-:W-:Y:S01]  /*265d0*/  LDGSTS.E [R0+0x1bf80], desc[UR40][R34.64], !P0 ;  /* 0x1bf8000022007fae */ /* 0x000fe2000c1a1028 */
[----:B---3--:R-:W-:-:S03]  /*265e0*/  IMAD.WIDE R166, R251, 0x4, R90 ;  /* 0x00000004fba67825 */ /* 0x008fc600078e025a */
[----:B------:R-:W-:Y:S04]  /*265f0*/  LDGSTS.E [R0+0x1d800], desc[UR40][R50.64], !P6 ;  /* 0x1d80000032007fae */ /* 0x000fe8000f1a1028 */
[----:B------:R-:W3:Y:S04]  /*26600*/  LDL.LU.64 R90, [R1+0x1140] ;  /* 0x00114000015a7983 */ /* 0x000ee80000300a00 */
[----:B------:R1:W-:Y:S04]  /*26610*/  STL.64 [R1+0x4218], R82 ;  /* 0x0042185201007387 */ /* 0x0003e80000100a00 */
[----:B------:R1:W-:Y:S01]  /*26620*/  STL.64 [R1+0x4210], R98 ;  /* 0x0042106201007387 */ /* 0x0003e20000100a00 */
[----:B------:R-:W-:-:S03]  /*26630*/  IMAD.WIDE R182, R251, 0x4, R6 ;  /* 0x00000004fbb67825 */ /* 0x000fc600078e0206 */
[----:B------:R-:W3:Y:S04]  /*26640*/  LDL.LU.64 R84, [R1+0x1138] ;  /* 0x0011380001547983 */ /* 0x000ee80000300a00 */
[----:B------:R-:W3:Y:S04]  /*26650*/  LDL.LU.64 R152, [R1+0x528] ;  /* 0x0005280001987983 */ /* 0x000ee80000300a00 */
[----:B------:R1:W-:Y:S01]  /*26660*/  STL.64 [R1+0x3e18], R150 ;  /* 0x003e189601007387 */ /* 0x0003e20000100a00 */
[----:B--2---:R-:W-:-:S03]  /*26670*/  IMAD.WIDE R198, R251, 0x4, R22 ;  /* 0x00000004fbc67825 */ /* 0x004fc600078e0216 */
[----:B------:R-:W2:Y:S04]  /*26680*/  LDL.LU.64 R168, [R1+0x520] ;  /* 0x0005200001a87983 */ /* 0x000ea80000300a00 */
[----:B------:R-:W2:Y:S04]  /*26690*/  LDL.LU.64 R184, [R1+0x518] ;  /* 0x0005180001b87983 */ /* 0x000ea80000300a00 */
[----:B------:R1:W-:Y:S01]  /*266a0*/  STL.64 [R1+0x3e10], R166 ;  /* 0x003e10a601007387 */ /* 0x0003e20000100a00 */
[----:B----4-:R-:W-:-:S03]  /*266b0*/  IMAD.WIDE R214, R251, 0x4, R8 ;  /* 0x00000004fbd67825 */ /* 0x010fc600078e0208 */
[----:B------:R-:W4:Y:S04]  /*266c0*/  LDL.LU.64 R200, [R1+0x510] ;  /* 0x0005100001c87983 */ /* 0x000f280000300a00 */
[----:B------:R-:W4:Y:S04]  /*266d0*/  LDL.LU.64 R216, [R1+0x508] ;  /* 0x0005080001d87983 */ /* 0x000f280000300a00 */
[----:B------:R1:W-:Y:S01]  /*266e0*/  STL.64 [R1+0x3818], R182 ;  /* 0x003818b601007387 */ /* 0x0003e20000100a00 */
[----:B------:R-:W-:-:S03]  /*266f0*/  IMAD.WIDE R230, R251, 0x4, R10 ;  /* 0x00000004fbe67825 */ /* 0x000fc600078e020a */
[----:B------:R-:W4:Y:S04]  /*26700*/  LDL.LU.64 R232, [R1+0x500] ;  /* 0x0005000001e87983 */ /* 0x000f280000300a00 */
[----:B------:R-:W4:Y:S04]  /*26710*/  LDL.LU.64 R6, [R1+0x4f8] ;  /* 0x0004f80001067983 */ /* 0x000f280000300a00 */
[----:B------:R1:W-:Y:S01]  /*26720*/  STL.64 [R1+0x3810], R198 ;  /* 0x003810c601007387 */ /* 0x0003e20000100a00 */
[----:B------:R-:W-:-:S03]  /*26730*/  IMAD.WIDE R4, R251, 0x4, R26 ;  /* 0x00000004fb047825 */ /* 0x000fc600078e021a */
[----:B------:R-:W4:Y:S04]  /*26740*/  LDL.LU.64 R22, [R1+0x4f0] ;  /* 0x0004f00001167983 */ /* 0x000f280000300a00 */
[----:B------:R-:W4:Y:S01]  /*26750*/  LDL.LU.64 R8, [R1+0x4e8] ;  /* 0x0004e80001087983 */ /* 0x000f220000300a00 */
[----:B------:R-:W-:-:S03]  /*26760*/  IMAD.WIDE R20, R251, 0x4, R42 ;  /* 0x00000004fb147825 */ /* 0x000fc600078e022a */
[----:B------:R1:W-:Y:S01]  /*26770*/  STL.64 [R1+0x37c8], R214 ;  /* 0x0037c8d601007387 */ /* 0x0003e20000100a00 */
[----:B------:R-:W-:-:S03]  /*26780*/  IMAD.WIDE R36, R251, 0x4, R58 ;  /* 0x00000004fb247825 */ /* 0x000fc600078e023a */
[----:B------:R-:W4:Y:S04]  /*26790*/  LDL.LU.64 R10, [R1+0x4e0] ;  /* 0x0004e000010a7983 */ /* 0x000f280000300a00 */
[----:B------:R-:W4:Y:S04]  /*267a0*/  LDL.LU.64 R26, [R1+0x4d8] ;  /* 0x0004d800011a7983 */ /* 0x000f280000300a00 */
[----:B------:R1:W-:Y:S01]  /*267b0*/  STL.64 [R1+0x37c0], R230 ;  /* 0x0037c0e601007387 */ /* 0x0003e20000100a00 */
[----:B------:R-:W-:-:S03]  /*267c0*/  IMAD.WIDE R52, R251, 0x4, R74 ;  /* 0x00000004fb347825 */ /* 0x000fc600078e024a */
[----:B------:R-:W4:Y:S04]  /*267d0*/  LDL.LU.64 R42, [R1+0x4d0] ;  /* 0x0004d000012a7983 */ /* 0x000f280000300a00 */
[----:B------:R-:W4:Y:S04]  /*267e0*/  LDL.LU.64 R58, [R1+0x4c8] ;  /* 0x0004c800013a7983 */ /* 0x000f280000300a00 */
[----:B------:R1:W-:Y:S04]  /*267f0*/  STL.64 [R1+0x3768], R4 ;  /* 0x0037680401007387 */ /* 0x0003e80000100a00 */
[----:B------:R-:W4:Y:S01]  /*26800*/  LDL.LU.64 R74, [R1+0x4c0] ;  /* 0x0004c000014a7983 */ /* 0x000f220000300a00 */
[----:B------:R-:W-:-:S03]  /*26810*/  PLOP3.LUT P5, PT, PT, PT, UP0, 0x80, 0x8 ;  /* 0x000000000008781c */ /* 0x000fc60003faf008 */
        /* <DEDUP_REMOVED lines=15> */
[----:B------:R1:W-:Y:S04]  /*26910*/  STL.64 [R1+0x3760], R20 ;  /* 0x0037601401007387 */ /* 0x0003e80000100a00 */
        /* <DEDUP_REMOVED lines=8> */
[----:B------:R1:W-:Y:S04]  /*269a0*/  STL.64 [R1+0x528], R152 ;  /* 0x0005289801007387 */ /* 0x0003e80000100a00 */
        /* <DEDUP_REMOVED lines=36> */
[----:B------:R1:W-:Y:S04]  /*26bf0*/  LDGSTS.E [R0+0x1fd00], desc[UR40][R10.64], !P5 ;  /* 0x1fd000000a007fae */ /* 0x0003e8000e9a1028 */
[----:B------:R1:W-:Y:S04]  /*26c00*/  LDGSTS.E [R0+0x1fd80], desc[UR40][R26.64], !P5 ;  /* 0x1fd800001a007fae */ /* 0x0003e8000e9a1028 */
[----:B------:R1:W-:Y:S04]  /*26c10*/  LDGSTS.E [R0+0x1fe00], desc[UR40][R42.64], !P5 ;  /* 0x1fe000002a007fae */ /* 0x0003e8000e9a1028 */
[----:B------:R1:W-:Y:S04]  /*26c20*/  LDGSTS.E [R0+0x1fe80], desc[UR40][R58.64], !P5 ;  /* 0x1fe800003a007fae */ /* 0x0003e8000e9a1028 */
[----:B------:R1:W-:Y:S01]  /*26c30*/  LDGSTS.E [R0+0x1ff00], desc[UR40][R74.64], !P5 ;  /* 0x1ff000004a007fae */ /* 0x0003e2000e9a1028 */
[----:B---3--:R-:W-:-:S05]  /*26c40*/  IMAD.WIDE R90, R251, 0x4, R90 ;  /* 0x00000004fb5a7825 */ /* 0x008fca00078e025a */
[----:B------:R3:W-:Y:S04]  /*26c50*/  STL.64 [R1+0x4b8], R90 ;  /* 0x0004b85a01007387 */ /* 0x0007e80000100a00 */
[----:B------:R-:W3:Y:S04]  /*26c60*/  LDL.LU.64 R206, [R1+0x79c8] ;  /* 0x0079c80001ce7983 */ /* 0x000ee80000300a00 */
[----:B------:R-:W3:Y:S04]  /*26c70*/  LDL.LU.64 R190, [R1+0x79c0] ;  /* 0x0079c00001be7983 */ /* 0x000ee80000300a00 */
[----:B------:R-:W3:Y:S04]  /*26c80*/  LDL.LU.64 R174, [R1+0x79b8] ;  /* 0x0079b80001ae7983 */ /* 0x000ee80000300a00 */
[----:B------:R-:W3:Y:S04]  /*26c90*/  LDL.LU.64 R158, [R1+0x79b0] ;  /* 0x0079b000019e7983 */ /* 0x000ee80000300a00 */
[----:B------:R-:W3:Y:S04]  /*26ca0*/  LDL.LU.64 R106, [R1+0x79a8] ;  /* 0x0079a800016a7983 */ /* 0x000ee80000300a00 */
[----:B------:R-:W5:Y:S04]  /*26cb0*/  LDL.LU.64 R136, [R1+0x79a0] ;  /* 0x0079a00001887983 */ /* 0x000f680000300a00 */
        /* <DEDUP_REMOVED lines=61> */
[----:B--2---:R-:W2:Y:S04]  /*27090*/  LDL.LU.64 R84, [R1+0x77b0] ;  /* 0x0077b00001547983 */ /* 0x004ea80000300a00 */
[----:B------:R-:W2:Y:S04]  /*270a0*/  LDL.LU.64 R100, [R1+0x77a8] ;  /* 0x0077a80001647983 */ /* 0x000ea80000300a00 */
[----:B------:R-:W2:Y:S04]  /*270b0*/  LDL.LU.64 R152, [R1+0x77a0] ;  /* 0x0077a00001987983 */ /* 0x000ea80000300a00 */
[----:B------:R-:W2:Y:S04]  /*270c0*/  LDL.LU.64 R168, [R1+0x7798] ;  /* 0x0077980001a87983 */ /* 0x000ea80000300a00 */
[----:B----4-:R-:W4:Y:S04]  /*270d0*/  LDL.LU.64 R184, [R1+0x7790] ;  /* 0x0077900001b87983 */ /* 0x010f280000300a00 */
[----:B------:R-:W2:Y:S04]  /*270e0*/  LDL.LU.64 R200, [R1+0x7788] ;  /* 0x0077880001c87983 */ /* 0x000ea80000300a00 */
[----:B------:R1:W-:Y:S04]  /*270f0*/  LDGSTS.E [R0+0x1ff80], desc[UR40][R90.64], !P5 ;  /* 0x1ff800005a007fae */ /* 0x0003e8000e9a1028 */
[----:B------:R-:W2:Y:S04]  /*27100*/  LDL.LU.64 R216, [R1+0x7780] ;  /* 0x0077800001d87983 */ /* 0x000ea80000300a00 */
[----:B------:R-:W0:Y:S04]  /*27110*/  LDGDEPBAR ;  /* 0x00000000000079af */ /* 0x000e280000000000 */
[----:B------:R-:W2:Y:S04]  /*27120*/  LDL.LU.64 R232, [R1+0x7778] ;  /* 0x0077780001e87983 */ /* 0x000ea80000300a00 */
[----:B------:R-:W2:Y:S04]  /*27130*/  LDL.LU.64 R6, [R1+0x7770] ;  /* 0x0077700001067983 */ /* 0x000ea80000300a00 */
[----:B------:R-:W2:Y:S04]  /*27140*/  LDL.LU.64 R22, [R1+0x7768] ;  /* 0x0077680001167983 */ /* 0x000ea80000300a00 */
[----:B------:R-:W2:Y:S04]  /*27150*/  LDL.LU.64 R8, [R1+0x7760] ;  /* 0x0077600001087983 */ /* 0x000ea80000300a00 */
[----:B------:R-:W2:Y:S04]  /*27160*/  LDL.LU.64 R10, [R1+0x7758] ;  /* 0x00775800010a7983 */ /* 0x000ea80000300a00 */
[----:B------:R-:W4:Y:S04]  /*27170*/  LDL.LU.64 R26, [R1+0x7750] ;  /* 0x00775000011a7983 */ /* 0x000f280000300a00 */
[----:B------:R-:W4:Y:S04]  /*27180*/  LDL.LU.64 R42, [R1+0x7748] ;  /* 0x00774800012a7983 */ /* 0x000f280000300a00 */
[----:B------:R-:W4:Y:S04]  /*27190*/  LDL.LU.64 R58, [R1+0x7740] ;  /* 0x00774000013a7983 */ /* 0x000f280000300a00 */
[----:B------:R-:W4:Y:S04]  /*271a0*/  LDL.LU.64 R74, [R1+0x7738] ;  /* 0x00773800014a7983 */ /* 0x000f280000300a00 */
[----:B---3--:R-:W1:Y:S04]  /*271b0*/  LDL.LU.64 R90, [R1+0x7730] ;  /* 0x00773000015a7983 */ /* 0x008e680000300a00 */
        /* <DEDUP_REMOVED lines=10> */
[----:B------:R-:W3:Y:S04]  /*27260*/  LDL.LU.64 R106, [R1+0x7728] ;  /* 0x00772800016a7983 */ /* 0x000ee80000300a00 */
        /* <DEDUP_REMOVED lines=13> */
[----:B------:R-:W-:Y:S04]  /*27340*/  LDGSTS.E [R247+0x2c400], desc[UR40][R40.64], P1 ;  /* 0x2c40000028f77fae */ /* 0x000fe800089a1028 */
[----:B------:R-:W-:Y:S04]  /*27350*/  LDGSTS.E [R247+0x2c800], desc[UR40][R56.64], P1 ;  /* 0x2c80000038f77fae */ /* 0x000fe800089a1028 */
[----:B------:R-:W3:Y:S04]  /*27360*/  LDL.LU.64 R24, [R1+0x4a8] ;  /* 0x0004a80001187983 */ /* 0x000ee80000300a00 */
[----:B------:R-:W3:Y:S04]  /*27370*/  LDL.LU.64 R40, [R1+0x468] ;  /* 0x0004680001287983 */ /* 0x000ee80000300a00 */
        /* <DEDUP_REMOVED lines=13> */
[----:B------:R-:W3:Y:S04]  /*27450*/  LDL.LU.64 R204, [R1+0x268] ;  /* 0x0002680001cc7983 */ /* 0x000ee80000300a00 */
[----:B------:R-:W3:Y:S04]  /*27460*/  LDL.LU.64 R220, [R1+0x228] ;  /* 0x0002280001dc7983 */ /* 0x000ee80000300a00 */
[----:B------:R-:W3:Y:S04]  /*27470*/  LDL.LU.64 R236, [R1+0x1e8] ;  /* 0x0001e80001ec7983 */ /* 0x000ee80000300a00 */
[----:B------:R-:W3:Y:S04]  /*27480*/  LDL.LU.64 R234, [R1+0x1a8] ;  /* 0x0001a80001ea7983 */ /* 0x000ee80000300a00 */
[----:B------:R-:W-:Y:S04]  /*27490*/  LDGSTS.E [R247+0x2e400], desc[UR40][R144.64], P1 ;  /* 0x2e40000090f77fae */ /* 0x000fe800089a1028 */
[----:B------:R-:W3:Y:S04]  /*274a0*/  LDL.LU.64 R218, [R1+0x168] ;  /* 0x0001680001da7983 */ /* 0x000ee80000300a00 */
[----:B------:R1:W-:Y:S04]  /*274b0*/  LDGSTS.E [R247+0x2e800], desc[UR40][R138.64], P1 ;  /* 0x2e8000008af77fae */ /* 0x0003e800089a1028 */
[----:B------:R-:W3:Y:S04]  /*274c0*/  LDL.LU.64 R202, [R1+0x128] ;  /* 0x0001280001ca7983 */ /* 0x000ee80000300a00 */
[----:B------:R-:W-:Y:S04]  /*274d0*/  LDGSTS.E [R247+0x2ec00], desc[UR40][R102.64], P1 ;  /* 0x2ec0000066f77fae */ /* 0x000fe800089a1028 */
[----:B------:R-:W3:Y:S04]  /*274e0*/  LDL.LU.64 R186, [R1+0xe8] ;  /* 0x0000e80001ba7983 */ /* 0x000ee80000300a00 */
[----:B------:R1:W-:Y:S04]  /*274f0*/  LDGSTS.E [R247+0x2f000], desc[UR40][R86.64], P1 ;  /* 0x2f00000056f77fae */ /* 0x0003e800089a1028 */
[----:B------:R-:W3:Y:S04]  /*27500*/  LDL.LU.64 R102, [R1+0xa8] ;  /* 0x0000a80001667983 */ /* 0x000ee80000300a00 */
[----:B------:R-:W3:Y:S04]  /*27510*/  LDL.LU.64 R154, [R1+0x68] ;  /* 0x00006800019a7983 */ /* 0x000ee80000300a00 */
[----:B------:R-:W3:Y:S04]  /*27520*/  LDL.LU.64 R170, [R1+0x28] ;  /* 0x0000280001aa7983 */ /* 0x000ee80000300a00 */
[----:B------:R-:W-:Y:S04]  /*27530*/  LDGSTS.E [R247+0x2f400], desc[UR40][R70.64], P1 ;  /* 0x2f40000046f77fae */ /* 0x000fe800089a1028 */
[----:B------:R-:W-:Y:S04]  /*27540*/  LDGSTS.E [R247+0x2f800], desc[UR40][R54.64], P1 ;  /* 0x2f80000036f77fae */ /* 0x000fe800089a1028 */
[----:B------:R1:W-:Y:S01]  /*27550*/  LDGSTS.E [R247+0x2fc00], desc[UR40][R38.64], P1 ;  /* 0x2fc0000026f77fae */ /* 0x0003e200089a1028 */
[----:B--2---:R-:W-:-:S04]  /*27560*/  IMAD.WIDE R10, R109, 0x4, R10 ;  /* 0x000000046d0a7825 */ /* 0x004fc800078e020a */
[----:B----4-:R-:W-:-:S04]  /*27570*/  IMAD.WIDE R26, R109, 0x4, R26 ;  /* 0x000000046d1a7825 */ /* 0x010fc800078e021a */
[----:B------:R-:W-:-:S04]  /*27580*/  IMAD.WIDE R42, R109, 0x4, R42 ;  /* 0x000000046d2a7825 */ /* 0x000fc800078e022a */
[----:B------:R-:W-:-:S04]  /*27590*/  IMAD.WIDE R58, R109, 0x4, R58 ;  /* 0x000000046d3a7825 */ /* 0x000fc800078e023a */
[----:B------:R-:W-:-:S04]  /*275a0*/  IMAD.WIDE R74, R109, 0x4, R74 ;  /* 0x000000046d4a7825 */ /* 0x000fc800078e024a */
[----:B-1----:R-:W-:-:S04]  /*275b0*/  IMAD.WIDE R90, R109, 0x4, R90 ;  /* 0x000000046d5a7825 */ /* 0x002fc800078e025a */
[----:B---3--:R-:W-:-:S04]  /*275c0*/  IMAD.WIDE R106, R109, 0x4, R106 ;  /* 0x000000046d6a7825 */ /* 0x008fc800078e026a */
[----:B------:R-:W-:-:S04]  /*275d0*/  IMAD.WIDE R138, R109, 0x4, R158 ;  /* 0x000000046d8a7825 */ /* 0x000fc800078e029e */
[----:B------:R-:W-:-:S04]  /*275e0*/  IMAD.WIDE R144, R109, 0x4, R174 ;  /* 0x000000046d907825 */ /* 0x000fc800078e02ae */
[----:B------:R-:W-:-:S04]  /*275f0*/  IMAD.WIDE R24, R109, 0x4, R24 ;  /* 0x000000046d187825 */ /* 0x000fc800078e0218 */
[C---:B------:R-:W-:Y:S01]  /*27600*/  IMAD.WIDE R40, R109.reuse, 0x4, R40 ;  /* 0x000000046d287825 */ /* 0x040fe200078e0228 */
[----:B------:R1:W-:Y:S03]  /*27610*/  STL.64 [R1+0x4a8], R24 ;  /* 0x0004a81801007387 */ /* 0x0003e60000100a00 */
[C---:B------:R-:W-:Y:S01]  /*27620*/  IMAD.WIDE R56, R109.reuse, 0x4, R56 ;  /* 0x000000046d387825 */ /* 0x040fe200078e0238 */
[----:B------:R2:W-:Y:S04]  /*27630*/  STL.64 [R1+0x468], R40 ;  /* 0x0004682801007387 */ /* 0x0005e80000100a00 */
[----:B------:R3:W-:Y:S01]  /*27640*/  STL.64 [R1+0x428], R56 ;  /* 0x0004283801007387 */ /* 0x0007e20000100a00 */
[----:B------:R-:W-:-:S03]  /*27650*/  IMAD.WIDE R72, R109, 0x4, R72 ;  /* 0x000000046d487825 */ /* 0x000fc600078e0248 */
[----:B------:R4:W-:Y:S01]  /*27660*/  LDGSTS.E [R142+0x28080], desc[UR40][R24.64], P1 ;  /* 0x28080000188e7fae */ /* 0x0009e200089a1028 */
[----:B------:R-:W-:-:S03]  /*27670*/  IMAD.WIDE R88, R109, 0x4, R88 ;  /* 0x000000046d587825 */ /* 0x000fc600078e0258 */
[----:B------:R1:W-:Y:S01]  /*27680*/  STL.64 [R1+0x3e8], R72 ;  /* 0x0003e84801007387 */ /* 0x0003e20000100a00 */
[----:B------:R-:W-:-:S03]  /*27690*/  IMAD.WIDE R104, R109, 0x4, R104 ;  /* 0x000000046d687825 */ /* 0x000fc600078e0268 */
[----:B------:R1:W-:Y:S04]  /*276a0*/  STL.64 [R1+0x3a8], R88 ;  /* 0x0003a85801007387 */ /* 0x0003e80000100a00 */
[----:B------:R1:W-:Y:S01]  /*276b0*/  STL.64 [R1+0x368], R104 ;  /* 0x0003686801007387 */ /* 0x0003e20000100a00 */
[----:B------:R-:W-:-:S03]  /*276c0*/  IMAD.WIDE R156, R109, 0x4, R156 ;  /* 0x000000046d9c7825 */ /* 0x000fc600078e029c */
[----:B------:R1:W-:Y:S01]  /*276d0*/  LDGSTS.E [R142+0x28480], desc[UR40][R40.64], P1 ;  /* 0x28480000288e7fae */ /* 0x0003e200089a1028 */
        /* <DEDUP_REMOVED lines=13> */
[----:B------:R-:W-:Y:S01]  /*277b0*/  STL.64 [R1+0x42c0], R234 ;  /* 0x0042c0ea01007387 */ /* 0x000fe20000100a00 */
[----:B------:R-:W-:-:S03]  /*277c0*/  IMAD.WIDE R202, R109, 0x4, R202 ;  /* 0x000000046dca7825 */ /* 0x000fc600078e02ca */
[----:B------:R-:W-:Y:S01]  /*277d0*/  STL.64 [R1+0x42e8], R218 ;  /* 0x0042e8da01007387 */ /* 0x000fe20000100a00 */
[----:B------:R-:W-:-:S04]  /*277e0*/  IMAD.WIDE R86, R109, 0x4, R238 ;  /* 0x000000046d567825 */ /* 0x000fc800078e02ee */
[C---:B------:R-:W-:Y:S01]  /*277f0*/  IMAD.WIDE R186, R109.reuse, 0x4, R186 ;  /* 0x000000046dba7825 */ /* 0x040fe200078e02ba */
[----:B------:R-:W-:Y:S03]  /*27800*/  STL.64 [R1+0x4468], R202 ;  /* 0x004468ca01007387 */ /* 0x000fe60000100a00 */
[C---:B------:R-:W-:Y:S01]  /*27810*/  IMAD.WIDE R38, R109.reuse, 0x4, R102 ;  /* 0x000000046d267825 */ /* 0x040fe200078e0266 */
[----:B------:R-:W-:Y:S03]  /*27820*/  STL.64 [R1+0x4618], R186 ;  /* 0x004618ba01007387 */ /* 0x000fe60000100a00 */
        /* <DEDUP_REMOVED lines=10> */
[----:B------:R1:W-:Y:S04]  /*278d0*/  STL.64 [R1+0x4a80], R154 ;  /* 0x004a809a01007387 */ /* 0x0003e80000100a00 */
[----:B------:R1:W-:Y:S04]  /*278e0*/  STL.64 [R1+0x4ac8], R170 ;  /* 0x004ac8aa01007387 */ /* 0x0003e80000100a00 */
[----:B------:R1:W-:Y:S04]  /*278f0*/  STL.64 [R1+0x4ad8], R144 ;  /* 0x004ad89001007387 */ /* 0x0003e80000100a00 */
[----:B------:R1:W-:Y:S04]  /*27900*/  STL.64 [R1+0x4ae8], R138 ;  /* 0x004ae88a01007387 */ /* 0x0003e80000100a00 */
[----:B------:R-:W-:Y:S04]  /*27910*/  STL.64 [R1+0x4b28], R106 ;  /* 0x004b286a01007387 */ /* 0x000fe80000100a00 */
[----:B------:R-:W-:Y:S04]  /*27920*/  STL.64 [R1+0x4b20], R90 ;  /* 0x004b205a01007387 */ /* 0x000fe80000100a00 */
[----:B------:R2:W-:Y:S04]  /*27930*/  STL.64 [R1+0x4b18], R74 ;  /* 0x004b184a01007387 */ /* 0x0005e80000100a00 */
[----:B------:R2:W-:Y:S04]  /*27940*/  STL.64 [R1+0x4b10], R58 ;  /* 0x004b103a01007387 */ /* 0x0005e80000100a00 */
[----:B-1----:R-:W4:Y:S04]  /*27950*/  LDL.LU.64 R24, [R1+0x76f0] ;  /* 0x0076f00001187983 */ /* 0x002f280000300a00 */
[----:B------:R1:W-:Y:S04]  /*27960*/  LDGSTS.E [R142+0x28880], desc[UR40][R56.64], P1 ;  /* 0x28880000388e7fae */ /* 0x0003e800089a1028 */
[----:B------:R1:W-:Y:S04]  /*27970*/  STL.64 [R1+0x4b08], R42 ;  /* 0x004b082a01007387 */ /* 0x0003e80000100a00 */
[----:B------:R1:W-:Y:S04]  /*27980*/  LDGSTS.E [R142+0x28c80], desc[UR40][R72.64], P1 ;  /* 0x28c80000488e7fae */ /* 0x0003e800089a1028 */
[----:B--2---:R-:W2:Y:S04]  /*27990*/  LDL.LU.64 R40, [R1+0x76e8] ;  /* 0x0076e80001287983 */ /* 0x004ea80000300a00 */
[----:B------:R1:W-:Y:S04]  /*279a0*/  LDGSTS.E [R142+0x29080], desc[UR40][R88.64], P1 ;  /* 0x29080000588e7fae */ /* 0x0003e800089a1028 */
[----:B------:R1:W-:Y:S04]  /*279b0*/  STL.64 [R1+0x4b00], R26 ;  /* 0x004b001a01007387 */ /* 0x0003e80000100a00 */
[----:B------:R-:W-:Y:S04]  /*279c0*/  LDGSTS.E [R142+0x29480], desc[UR40][R104.64], P1 ;  /* 0x29480000688e7fae */ /* 0x000fe800089a1028 */
[----:B---3--:R-:W1:Y:S04]  /*279d0*/  LDL.LU.64 R56, [R1+0x76e0] ;  /* 0x0076e00001387983 */ /* 0x008e680000300a00 */
[----:B------:R-:W-:Y:S04]  /*279e0*/  LDGSTS.E [R142+0x29880], desc[UR40][R156.64], P1 ;  /* 0x298800009c8e7fae */ /* 0x000fe800089a1028 */
[----:B------:R3:W-:Y:S04]  /*279f0*/  STL.64 [R1+0x4af8], R10 ;  /* 0x004af80a01007387 */ /* 0x0007e80000100a00 */
        /* <DEDUP_REMOVED lines=47> */
[----:B------:R-:W-:Y:S04]  /*27cf0*/  LDGSTS.E [R142+0x2e880], desc[UR40][R90.64], P1 ;  /* 0x2e8800005a8e7fae */ /* 0x000fe800089a1028 */
[----:B------:R1:W-:Y:S04]  /*27d00*/  LDGSTS.E [R142+0x2ec80], desc[UR40][R74.64], P1 ;  /* 0x2ec800004a8e7fae */ /* 0x0003e800089a1028 */
[----:B------:R1:W-:Y:S04]  /*27d10*/  LDGSTS.E [R142+0x2f080], desc[UR40][R58.64], P1 ;  /* 0x2f0800003a8e7fae */ /* 0x0003e800089a1028 */
[----:B------:R1:W-:Y:S04]  /*27d20*/  LDGSTS.E [R142+0x2f480], desc[UR40][R42.64], P1 ;  /* 0x2f4800002a8e7fae */ /* 0x0003e800089a1028 */
[----:B------:R1:W-:Y:S04]  /*27d30*/  LDGSTS.E [R142+0x2f880], desc[UR40][R26.64], P1 ;  /* 0x2f8800001a8e7fae */ /* 0x0003e800089a1028 */
[----:B------:R1:W-:Y:S01]  /*27d40*/  LDGSTS.E [R142+0x2fc80], desc[UR40][R10.64], P1 ;  /* 0x2fc800000a8e7fae */ /* 0x0003e200089a1028 */
[----:B------:R-:W-:-:S04]  /*27d50*/  IMAD.WIDE R8, R109, 0x4, R8 ;  /* 0x000000046d087825 */ /* 0x000fc800078e0208 */
[----:B----4-:R-:W-:-:S04]  /*27d60*/  IMAD.WIDE R24, R109, 0x4, R24 ;  /* 0x000000046d187825 */ /* 0x010fc800078e0218 */
[----:B--2---:R-:W-:-:S04]  /*27d70*/  IMAD.WIDE R40, R109, 0x4, R40 ;  /* 0x000000046d287825 */ /* 0x004fc800078e0228 */
[----:B-1----:R-:W-:-:S04]  /*27d80*/  IMAD.WIDE R56, R109, 0x4, R56 ;  /* 0x000000046d387825 */ /* 0x002fc800078e0238 */
[----:B---3--:R-:W-:-:S04]  /*27d90*/  IMAD.WIDE R72, R109, 0x4, R72 ;  /* 0x000000046d487825 */ /* 0x008fc800078e0248 */
[----:B------:R-:W-:-:S04]  /*27da0*/  IMAD.WIDE R88, R109, 0x4, R88 ;  /* 0x000000046d587825 */ /* 0x000fc800078e0258 */
[----:B------:R-:W-:-:S04]  /*27db0*/  IMAD.WIDE R74, R109, 0x4, R104 ;  /* 0x000000046d4a7825 */ /* 0x000fc800078e0268 */
[----:B------:R-:W-:-:S04]  /*27dc0*/  IMAD.WIDE R58, R109, 0x4, R156 ;  /* 0x000000046d3a7825 */ /* 0x000fc800078e029c */
[----:B------:R-:W-:-:S04]  /*27dd0*/  IMAD.WIDE R90, R109, 0x4, R172 ;  /* 0x000000046d5a7825 */ /* 0x000fc800078e02ac */
[----:B------:R-:W-:-:S04]  /*27de0*/  IMAD.WIDE R42, R109, 0x4, R188 ;  /* 0x000000046d2a7825 */ /* 0x000fc800078e02bc */
        /* <DEDUP_REMOVED lines=9> */
[----:B------:R-:W-:Y:S01]  /*27e80*/  LDGSTS.E [R246+0x28100], desc[UR40][R38.64], P1 ;  /* 0x2810000026f67fae */ /* 0x000fe200089a1028 */
[----:B------:R-:W-:-:S03]  /*27e90*/  IMAD.WIDE R102, R109, 0x4, R102 ;  /* 0x000000046d667825 */ /* 0x000fc600078e0266 */
[----:B------:R4:W-:Y:S01]  /*27ea0*/  STL.64 [R1+0xe8], R86 ;  /* 0x0000e85601007387 */ /* 0x0009e20000100a00 */
[----:B------:R-:W-:-:S03]  /*27eb0*/  IMAD.WIDE R154, R109, 0x4, R154 ;  /* 0x000000046d9a7825 */ /* 0x000fc600078e029a */
[----:B------:R1:W-:Y:S04]  /*27ec0*/  STL.64 [R1+0x128], R102 ;  /* 0x0001286601007387 */ /* 0x0003e80000100a00 */
[----:B------:R1:W-:Y:S01]  /*27ed0*/  STL.64 [R1+0x168], R154 ;  /* 0x0001689a01007387 */ /* 0x0003e20000100a00 */
[----:B------:R-:W-:-:S03]  /*27ee0*/  IMAD.WIDE R170, R109, 0x4, R170 ;  /* 0x000000046daa7825 */ /* 0x000fc600078e02aa */
[----:B------:R-:W-:Y:S01]  /*27ef0*/  LDGSTS.E [R246+0x28500], desc[UR40][R54.64], P1 ;  /* 0x2850000036f67fae */ /* 0x000fe200089a1028 */
        /* <DEDUP_REMOVED lines=26> */
[----:B------:R1:W-:Y:S04]  /*280a0*/  STL.64 [R1+0x44c8], R10 ;  /* 0x0044c80a01007387 */ /* 0x0003e80000100a00 */
[----:B------:R1:W-:Y:S04]  /*280b0*/  STL.64 [R1+0x4630], R26 ;  /* 0x0046301a01007387 */ /* 0x0003e80000100a00 */
[----:B------:R1:W-:Y:S04]  /*280c0*/  STL.64 [R1+0x4650], R106 ;  /* 0x0046506a01007387 */ /* 0x0003e80000100a00 */
[----:B------:R1:W-:Y:S04]  /*280d0*/  STL.64 [R1+0x47c0], R42 ;  /* 0x0047c02a01007387 */ /* 0x0003e80000100a00 */
[----:B------:R1:W-:Y:S04]  /*280e0*/  STL.64 [R1+0x48c0], R90 ;  /* 0x0048c05a01007387 */ /* 0x0003e80000100a00 */
[----:B------:R1:W-:Y:S04]  /*280f0*/  STL.64 [R1+0x4958], R58 ;  /* 0x0049583a01007387 */ /* 0x0003e80000100a00 */
[----:B------:R1:W-:Y:S04]  /*28100*/  STL.64 [R1+0x4ac0], R74 ;  /* 0x004ac04a01007387 */ /* 0x0003e80000100a00 */
[----:B------:R-:W-:Y:S04]  /*28110*/  STL.64 [R1+0x4ab8], R88 ;  /* 0x004ab85801007387 */ /* 0x000fe80000100a00 */
[----:B------:R-:W-:Y:S04]  /*28120*/  STL.64 [R1+0x4ab0], R72 ;  /* 0x004ab04801007387 */ /* 0x000fe80000100a00 */
[----:B------:R-:W-:Y:S04]  /*28130*/  STL.64 [R1+0x4aa8], R56 ;  /* 0x004aa83801007387 */ /* 0x000fe80000100a00 */
[----:B-1----:R-:W4:Y:S04]  /*28140*/  LDL.LU.64 R38, [R1+0x7690] ;  /* 0x0076900001267983 */ /* 0x002f280000300a00 */
[----:B------:R-:W-:Y:S04]  /*28150*/  STL.64 [R1+0x4aa0], R40 ;  /* 0x004aa02801007387 */ /* 0x000fe80000100a00 */
[----:B--2---:R-:W2:Y:S04]  /*28160*/  LDL.LU.64 R54, [R1+0x7688] ;  /* 0x0076880001367983 */ /* 0x004ea80000300a00 */
[----:B------:R-:W-:Y:S04]  /*28170*/  STL.64 [R1+0x4a98], R24 ;  /* 0x004a981801007387 */ /* 0x000fe80000100a00 */
[----:B------:R-:W-:Y:S04]  /*28180*/  LDGSTS.E [R246+0x28900], desc[UR40][R70.64], P1 ;  /* 0x2890000046f67fae */ /* 0x000fe800089a1028 */
[----:B------:R-:W-:Y:S04]  /*28190*/  LDGSTS.E [R246+0x28d00], desc[UR40][R86.64], P1 ;  /* 0x28d0000056f67fae */ /* 0x000fe800089a1028 */
[----:B------:R-:W-:Y:S04]  /*281a0*/  LDGSTS.E [R246+0x29100], desc[UR40][R102.64], P1 ;  /* 0x2910000066f67fae */ /* 0x000fe800089a1028 */
[----:B---3--:R-:W3:Y:S04]  /*281b0*/  LDL.LU.64 R70, [R1+0x7680] ;  /* 0x0076800001467983 */ /* 0x008ee80000300a00 */
[----:B------:R1:W-:Y:S04]  /*281c0*/  STL.64 [R1+0x4a90], R8 ;  /* 0x004a900801007387 */ /* 0x0003e80000100a00 */
[----:B----4-:R-:W4:Y:S04]  /*281d0*/  LDL.LU.64 R86, [R1+0x7678] ;  /* 0x0076780001567983 */ /* 0x010f280000300a00 */
[----:B------:R-:W-:Y:S04]  /*281e0*/  LDGSTS.E [R246+0x29500], desc[UR40][R154.64], P1 ;  /* 0x295000009af67fae */ /* 0x000fe800089a1028 */
[----:B------:R-:W4:Y:S04]  /*281f0*/  LDL.LU.64 R102, [R1+0x7670] ;  /* 0x0076700001667983 */ /* 0x000f280000300a00 */
        /* <DEDUP_REMOVED lines=29> */
[----:B------:R-:W4:Y:S04]  /*283d0*/  LDL.LU.64 R158, [R1+0x298] ;  /* 0x00029800019e7983 */ /* 0x000f280000300a00 */
[----:B------:R-:W4:Y:S04]  /*283e0*/  LDL.LU.64 R26, [R1+0x258] ;  /* 0x00025800011a7983 */ /* 0x000f280000300a00 */
[----:B------:R-:W-:Y:S04]  /*283f0*/  LDGSTS.E [R246+0x2d500], desc[UR40][R106.64], P1 ;  /* 0x2d5000006af67fae */ /* 0x000fe800089a1028 */
[----:B------:R-:W-:Y:S04]  /*28400*/  LDGSTS.E [R246+0x2d900], desc[UR40][R42.64], P1 ;  /* 0x2d9000002af67fae */ /* 0x000fe800089a1028 */
        /* <DEDUP_REMOVED lines=10> */
[----:B------:R-:W4:Y:S04]  /*284b0*/  LDL.LU.64 R238, [R1+0x98] ;  /* 0x0000980001ee7983 */ /* 0x000f280000300a00 */
[----:B------:R-:W4:Y:S04]  /*284c0*/  LDL.LU.64 R144, [R1+0x58] ;  /* 0x0000580001907983 */ /* 0x000f280000300a00 */
[----:B------:R-:W4:Y:S04]  /*284d0*/  LDL.LU.64 R138, [R1+0x18] ;  /* 0x00001800018a7983 */ /* 0x000f280000300a00 */
[----:B------:R-:W-:Y:S04]  /*284e0*/  LDGSTS.E [R246+0x2ed00], desc[UR40][R72.64], P1 ;  /* 0x2ed0000048f67fae */ /* 0x000fe800089a1028 */
[----:B------:R-:W-:Y:S04]  /*284f0*/  LDGSTS.E [R246+0x2f100], desc[UR40][R56.64], P1 ;  /* 0x2f10000038f67fae */ /* 0x000fe800089a1028 */
[----:B------:R-:W-:Y:S04]  /*28500*/  LDGSTS.E [R246+0x2f500], desc[UR40][R40.64], P1 ;  /* 0x2f50000028f67fae */ /* 0x000fe800089a1028 */
[----:B------:R-:W-:Y:S04]  /*28510*/  LDGSTS.E [R246+0x2f900], desc[UR40][R24.64], P1 ;  /* 0x2f90000018f67fae */ /* 0x000fe800089a1028 */
[----:B------:R1:W-:Y:S01]  /*28520*/  LDGSTS.E [R246+0x2fd00], desc[UR40][R8.64], P1 ;  /* 0x2fd0000008f67fae */ /* 0x0003e200089a1028 */
[----:B------:R-:W-:-:S04]  /*28530*/  IMAD.WIDE R6, R109, 0x4, R6 ;  /* 0x000000046d067825 */ /* 0x000fc800078e0206 */
[----:B-1----:R-:W-:-:S04]  /*28540*/  IMAD.WIDE R8, R109, 0x4, R22 ;  /* 0x000000046d087825 */ /* 0x002fc800078e0216 */
[----:B------:R-:W-:-:S04]  /*28550*/  IMAD.WIDE R24, R109, 0x4, R38 ;  /* 0x000000046d187825 */ /* 0x000fc800078e0226 */
[----:B--2---:R-:W-:-:S04]  /*28560*/  IMAD.WIDE R40, R109, 0x4, R54 ;  /* 0x000000046d287825 */ /* 0x004fc800078e0236 */
[----:B---3--:R-:W-:-:S04]  /*28570*/  IMAD.WIDE R56, R109, 0x4, R70 ;  /* 0x000000046d387825 */ /* 0x008fc800078e0246 */
[----:B----4-:R-:W-:-:S04]  /*28580*/  IMAD.WIDE R86, R109, 0x4, R86 ;  /* 0x000000046d567825 */ /* 0x010fc800078e0256 */
[----:B------:R-:W-:-:S04]  /*28590*/  IMAD.WIDE R102, R109, 0x4, R102 ;  /* 0x000000046d667825 */ /* 0x000fc800078e0266 */
[----:B------:R-:W-:-:S04]  /*285a0*/  IMAD.WIDE R186, R109, 0x4, R186 ;  /* 0x000000046dba7825 */ /* 0x000fc800078e02ba */
[----:B------:R-:W-:-:S04]  /*285b0*/  IMAD.WIDE R202, R109, 0x4, R202 ;  /* 0x000000046dca7825 */ /* 0x000fc800078e02ca */
[----:B------:R-:W-:-:S05]  /*285c0*/  IMAD.WIDE R188, R109, 0x4, R188 ;  /* 0x000000046dbc7825 */ /* 0x000fca00078e02bc */
[----:B------:R-:W-:Y:S01]  /*285d0*/  LDGSTS.E [R248+0x28180], desc[UR40][R188.64], P1 ;  /* 0x28180000bcf87fae */ /* 0x000fe200089a1028 */
[----:B------:R-:W-:-:S05]  /*285e0*/  IMAD.WIDE R204, R109, 0x4, R204 ;  /* 0x000000046dcc7825 */ /* 0x000fca00078e02cc */
[----:B------:R-:W-:Y:S01]  /*285f0*/  LDGSTS.E [R248+0x28580], desc[UR40][R204.64], P1 ;  /* 0x28580000ccf87fae */ /* 0x000fe200089a1028 */
[----:B------:R-:W-:-:S05]  /*28600*/  IMAD.WIDE R220, R109, 0x4, R220 ;  /* 0x000000046ddc7825 */ /* 0x000fca00078e02dc */
[----:B------:R-:W-:Y:S01]  /*28610*/  LDGSTS.E [R248+0x28980], desc[UR40][R220.64], P1 ;  /* 0x28980000dcf87fae */ /* 0x000fe200089a1028 */
[----:B------:R-:W-:-:S05]  /*28620*/  IMAD.WIDE R222, R109, 0x4, R222 ;  /* 0x000000046dde7825 */ /* 0x000fca00078e02de */
[----:B------:R-:W-:Y:S01]  /*28630*/  LDGSTS.E [R248+0x28d80], desc[UR40][R222.64], P1 ;  /* 0x28d80000def87fae */ /* 0x000fe200089a1028 */
[----:B------:R-:W-:-:S04]  /*28640*/  IMAD.WIDE R206, R109, 0x4, R206 ;  /* 0x000000046dce7825 */ /* 0x000fc800078e02ce */
        /* <DEDUP_REMOVED lines=8> */
[----:B------:R-:W-:Y:S01]  /*286d0*/  STL.64 [R1+0x120], R156 ;  /* 0x0001209c01007387 */ /* 0x000fe20000100a00 */
[----:B------:R-:W-:-:S04]  /*286e0*/  IMAD.WIDE R10, R109, 0x4, R234 ;  /* 0x000000046d0a7825 */ /* 0x000fc800078e02ea */
[----:B------:R-:W-:-:S04]  /*286f0*/  IMAD.WIDE R106, R109, 0x4, R106 ;  /* 0x000000046d6a7825 */ /* 0x000fc800078e026a */
[C---:B------:R-:W-:Y:S01]  /*28700*/  IMAD.WIDE R104, R109.reuse, 0x4, R42 ;  /* 0x000000046d687825 */ /* 0x040fe200078e022a */
[----:B------:R-:W-:Y:S03]  /*28710*/  STL.64 [R1+0x160], R106 ;  /* 0x0001606a01007387 */ /* 0x000fe60000100a00 */
[C---:B------:R-:W-:Y:S01]  /*28720*/  IMAD.WIDE R90, R109.reuse, 0x4, R90 ;  /* 0x000000046d5a7825 */ /* 0x040fe200078e025a */
[----:B------:R-:W-:Y:S04]  /*28730*/  STL.64 [R1+0x1a0], R104 ;  /* 0x0001a06801007387 */ /* 0x000fe80000100a00 */
[----:B------:R-:W-:Y:S01]  /*28740*/  STL.64 [R1+0x198], R90 ;  /* 0x0001985a01007387 */ /* 0x000fe20000100a00 */
[----:B------:R-:W-:-:S05]  /*28750*/  IMAD.WIDE R236, R109, 0x4, R236 ;  /* 0x000000046dec7825 */ /* 0x000fca00078e02ec */
[----:B------:R-:W-:Y:S04]  /*28760*/  LDGSTS.E [R248+0x29180], desc[UR40][R236.64], P1 ;  /* 0x29180000ecf87fae */ /* 0x000fe800089a1028 */
[----:B------:R-:W-:Y:S01]  /*28770*/  LDGSTS.E [R248+0x29580], desc[UR40][R206.64], P1 ;  /* 0x29580000cef87fae */ /* 0x000fe200089a1028 */
[----:B------:R-:W-:-:S03]  /*28780*/  IMAD.WIDE R88, R109, 0x4, R58 ;  /* 0x000000046d587825 */ /* 0x000fc600078e023a */
[----:B------:R-:W-:Y:S01]  /*28790*/  LDGSTS.E [R248+0x29980], desc[UR40][R190.64], P1 ;  /* 0x29980000bef87fae */ /* 0x000fe200089a1028 */
        /* <DEDUP_REMOVED lines=14> */
[----:B------:R2:W-:Y:S04]  /*28880*/  STL.64 [R1+0x418], R10 ;  /* 0x0004180a01007387 */ /* 0x0005e80000100a00 */
[----:B------:R3:W-:Y:S04]  /*28890*/  STL.64 [R1+0x458], R174 ;  /* 0x000458ae01007387 */ /* 0x0007e80000100a00 */
[----:B------:R-:W-:Y:S04]  /*288a0*/  STL.64 [R1+0x498], R202 ;  /* 0x000498ca01007387 */ /* 0x000fe80000100a00 */
[----:B------:R-:W-:Y:S04]  /*288b0*/  STL.64 [R1+0x42e0], R186 ;  /* 0x0042e0ba01007387 */ /* 0x000fe80000100a00 */
[----:B------:R4:W-:Y:S04]  /*288c0*/  STL.64 [R1+0x4460], R144 ;  /* 0x0044609001007387 */ /* 0x0009e80000100a00 */
[----:B------:R-:W-:Y:S04]  /*288d0*/  LDGSTS.E [R248+0x29d80], desc[UR40][R172.64], P1 ;  /* 0x29d80000acf87fae */ /* 0x000fe800089a1028 */
[----:B------:R1:W-:Y:S04]  /*288e0*/  STL.64 [R1+0x4610], R138 ;  /* 0x0046108a01007387 */ /* 0x0003e80000100a00 */
        /* <DEDUP_REMOVED lines=9> */
[----:B------:R1:W-:Y:S04]  /*28980*/  STL.64 [R1+0x47f8], R24 ;  /* 0x0047f81801007387 */ /* 0x0003e80000100a00 */
[----:B------:R-:W-:Y:S04]  /*28990*/  LDGSTS.E [R248+0x2b580], desc[UR40][R88.64], P1 ;  /* 0x2b58000058f87fae */ /* 0x000fe800089a1028 */
[----:B------:R1:W-:Y:S04]  /*289a0*/  STL.64 [R1+0x47f0], R8 ;  /* 0x0047f00801007387 */ /* 0x0003e80000100a00 */
[----:B------:R-:W-:Y:S04]  /*289b0*/  LDGSTS.E [R248+0x2b980], desc[UR40][R74.64], P1 ;  /* 0x2b9800004af87fae */ /* 0x000fe800089a1028 */
[----:B------:R1:W-:Y:S04]  /*289c0*/  STL.64 [R1+0x47c8], R6 ;  /* 0x0047c80601007387 */ /* 0x0003e80000100a00 */
[----:B------:R-:W-:Y:S04]  /*289d0*/  LDGSTS.E [R248+0x2bd80], desc[UR40][R72.64], P1 ;  /* 0x2bd8000048f87fae */ /* 0x000fe800089a1028 */
[----:B------:R-:W-:Y:S04]  /*289e0*/  LDGSTS.E [R248+0x2c180], desc[UR40][R58.64], P1 ;  /* 0x2c1800003af87fae */ /* 0x000fe800089a1028 */
[----:B------:R-:W-:Y:S04]  /*289f0*/  LDGSTS.E [R248+0x2c580], desc[UR40][R42.64], P1 ;  /* 0x2c5800002af87fae */ /* 0x000fe800089a1028 */
[----:B-1----:R-:W4:Y:S04]  /*28a00*/  LDL.LU.64 R72, [R1+0x490] ;  /* 0x0004900001487983 */ /* 0x002f280000300a00 */
[----:B------:R-:W4:Y:S04]  /*28a10*/  LDL.LU.64 R88, [R1+0x450] ;  /* 0x0004500001587983 */ /* 0x000f280000300a00 */
[----:B------:R-:W4:Y:S04]  /*28a20*/  LDL.LU.64 R104, [R1+0x410] ;  /* 0x0004100001687983 */ /* 0x000f280000300a00 */
[----:B------:R-:W4:Y:S04]  /*28a30*/  LDL.LU.64 R156, [R1+0x3d0] ;  /* 0x0003d000019c7983 */ /* 0x000f280000300a00 */
[----:B------:R-:W-:Y:S04]  /*28a40*/  LDGSTS.E [R248+0x2c980], desc[UR40][R26.64], P1 ;  /* 0x2c9800001af87fae */ /* 0x000fe800089a1028 */
[----:B------:R-:W4:Y:S04]  /*28a50*/  LDL.LU.64 R172, [R1+0x390] ;  /* 0x0003900001ac7983 */ /* 0x000f280000300a00 */
[----:B------:R-:W-:Y:S04]  /*28a60*/  LDGSTS.E [R248+0x2cd80], desc[UR40][R10.64], P1 ;  /* 0x2cd800000af87fae */ /* 0x000fe800089a1028 */
[----:B------:R-:W4:Y:S04]  /*28a70*/  LDL.LU.64 R190, [R1+0x350] ;  /* 0x0003500001be7983 */ /* 0x000f280000300a00 */
[----:B------:R-:W-:Y:S04]  /*28a80*/  LDGSTS.E [R248+0x2d180], desc[UR40][R174.64], P1 ;  /* 0x2d180000aef87fae */ /* 0x000fe800089a1028 */
[----:B--2---:R-:W2:Y:S04]  /*28a90*/  LDL.LU.64 R10, [R1+0x310] ;  /* 0x00031000010a7983 */ /* 0x004ea80000300a00 */
[----:B------:R-:W2:Y:S04]  /*28aa0*/  LDL.LU.64 R26, [R1+0x2d0] ;  /* 0x0002d000011a7983 */ /* 0x000ea80000300a00 */
[----:B------:R-:W2:Y:S04]  /*28ab0*/  LDL.LU.64 R42, [R1+0x290] ;  /* 0x00029000012a7983 */ /* 0x000ea80000300a00 */
[----:B------:R-:W2:Y:S04]  /*28ac0*/  LDL.LU.64 R58, [R1+0x250] ;  /* 0x00025000013a7983 */ /* 0x000ea80000300a00 */
[----:B------:R-:W2:Y:S04]  /*28ad0*/  LDL.LU.64 R90, [R1+0x210] ;  /* 0x00021000015a7983 */ /* 0x000ea80000300a00 */
[----:B------:R-:W2:Y:S04]  /*28ae0*/  LDL.LU.64 R74, [R1+0x1d0] ;  /* 0x0001d000014a7983 */ /* 0x000ea80000300a00 */
[----:B------:R-:W2:Y:S04]  /*28af0*/  LDL.LU.64 R106, [R1+0x190] ;  /* 0x00019000016a7983 */ /* 0x000ea80000300a00 */
[----:B------:R-:W2:Y:S04]  /*28b00*/  LDL.LU.64 R158, [R1+0x150] ;  /* 0x00015000019e7983 */ /* 0x000ea80000300a00 */
[----:B---3--:R-:W3:Y:S04]  /*28b10*/  LDL.LU.64 R174, [R1+0x110] ;  /* 0x0001100001ae7983 */ /* 0x008ee80000300a00 */
[----:B------:R-:W-:Y:S04]  /*28b20*/  LDGSTS.E [R248+0x2d580], desc[UR40][R202.64], P1 ;  /* 0x2d580000caf87fae */ /* 0x000fe800089a1028 */
[----:B------:R-:W3:Y:S04]  /*28b30*/  LDL.LU.64 R206, [R1+0xd0] ;  /* 0x0000d00001ce7983 */ /* 0x000ee80000300a00 */
[----:B------:R-:W-:Y:S04]  /*28b40*/  LDGSTS.E [R248+0x2d980], desc[UR40][R186.64], P1 ;  /* 0x2d980000baf87fae */ /* 0x000fe800089a1028 */
[----:B------:R-:W3:Y:S04]  /*28b50*/  LDL.LU.64 R238, [R1+0x90] ;  /* 0x0000900001ee7983 */ /* 0x000ee80000300a00 */
[----:B------:R-:W-:Y:S04]  /*28b60*/  LDGSTS.E [R248+0x2dd80], desc[UR40][R144.64], P1 ;  /* 0x2dd8000090f87fae */ /* 0x000fe800089a1028 */
[----:B------:R-:W-:Y:S04]  /*28b70*/  LDGSTS.E [R248+0x2e180], desc[UR40][R138.64], P1 ;  /* 0x2e1800008af87fae */ /* 0x000fe800089a1028 */
[----:B------:R-:W-:Y:S04]  /*28b80*/  LDGSTS.E [R248+0x2e580], desc[UR40][R102.64], P1 ;  /* 0x2e58000066f87fae */ /* 0x000fe800089a1028 */
[----:B----4-:R-:W4:Y:S04]  /*28b90*/  LDL.LU.64 R144, [R1+0x50] ;  /* 0x0000500001907983 */ /* 0x010f280000300a00 */
[----:B------:R-:W4:Y:S04]  /*28ba0*/  LDL.LU.64 R138, [R1+0x10] ;  /* 0x00001000018a7983 */ /* 0x000f280000300a00 */
[----:B------:R-:W-:Y:S04]  /*28bb0*/  LDGSTS.E [R248+0x2e980], desc[UR40][R86.64], P1 ;  /* 0x2e98000056f87fae */ /* 0x000fe800089a1028 */
[----:B------:R-:W-:Y:S04]  /*28bc0*/  LDGSTS.E [R248+0x2ed80], desc[UR40][R56.64], P1 ;  /* 0x2ed8000038f87fae */ /* 0x000fe800089a1028 */
[----:B------:R-:W-:Y:S04]  /*28bd0*/  LDGSTS.E [R248+0x2f180], desc[UR40][R40.64], P1 ;  /* 0x2f18000028f87fae */ /* 0x000fe800089a1028 */
[----:B------:R1:W-:Y:S04]  /*28be0*/  LDGSTS.E [R248+0x2f580], desc[UR40][R24.64], P1 ;  /* 0x2f58000018f87fae */ /* 0x0003e800089a1028 */
[----:B------:R1:W-:Y:S01]  /*28bf0*/  LDGSTS.E [R248+0x2f980], desc[UR40][R8.64], P1 ;  /* 0x2f98000008f87fae */ /* 0x0003e200089a1028 */
[----:B------:R-:W-:-:S03]  /*28c00*/  IMAD.WIDE R200, R109, 0x4, R200 ;  /* 0x000000046dc87825 */ /* 0x000fc600078e02c8 */
[----:B------:R1:W-:Y:S01]  /*28c10*/  LDGSTS.E [R248+0x2fd80], desc[UR40][R6.64], P1 ;  /* 0x2fd8000006f87fae */ /* 0x0003e200089a1028 */
[----:B------:R-:W-:-:S04]  /*28c20*/  IMAD.WIDE R184, R109, 0x4, R184 ;  /* 0x000000046db87825 */ /* 0x000fc800078e02b8 */
[----:B------:R-:W-:-:S04]  /*28c30*/  IMAD.WIDE R154, R109, 0x4, R168 ;  /* 0x000000046d9a7825 */ /* 0x000fc800078e02a8 */
[----:B------:R-:W-:-:S04]  /*28c40*/  IMAD.WIDE R70, R109, 0x4, R152 ;  /* 0x000000046d467825 */ /* 0x000fc800078e0298 */
[----:B------:R-:W-:-:S04]  /*28c50*/  IMAD.WIDE R54, R109, 0x4, R100 ;  /* 0x000000046d367825 */ /* 0x000fc800078e0264 */
[----:B------:R-:W-:-:S04]  /*28c60*/  IMAD.WIDE R38, R109, 0x4, R84 ;  /* 0x000000046d267825 */ /* 0x000fc800078e0254 */
[----:B-1----:R-:W-:-:S04]  /*28c70*/  IMAD.WIDE R24, R109, 0x4, R68 ;  /* 0x000000046d187825 */ /* 0x002fc800078e0244 */
[----:B------:R-:W-:-:S04]  /*28c80*/  IMAD.WIDE R22, R109, 0x4, R52 ;  /* 0x000000046d167825 */ /* 0x000fc800078e0234 */
[----:B------:R-:W-:-:S04]  /*28c90*/  IMAD.WIDE R8, R109, 0x4, R36 ;  /* 0x000000046d087825 */ /* 0x000fc800078e0224 */
[----:B------:R-:W-:-:S04]  /*28ca0*/  IMAD.WIDE R6, R109, 0x4, R20 ;  /* 0x000000046d067825 */ /* 0x000fc800078e0214 */
[----:B------:R-:W-:-:S04]  /*28cb0*/  IMAD.WIDE R4, R109, 0x4, R4 ;  /* 0x000000046d047825 */ /* 0x000fc800078e0204 */
[----:B------:R-:W-:-:S04]  /*28cc0*/  IMAD.WIDE R86, R109, 0x4, R72 ;  /* 0x000000046d567825 */ /* 0x000fc800078e0248 */
[C---:B------:R-:W-:Y:S01]  /*28cd0*/  IMAD.WIDE R102, R109.reuse, 0x4, R88 ;  /* 0x000000046d667825 */ /* 0x040fe200078e0258 */
[----:B------:R-:W-:Y:S03]  /*28ce0*/  LDGSTS.E [R143+0x28200], desc[UR40][R86.64], P1 ;  /* 0x28200000568f7fae */ /* 0x000fe600089a1028 */
[C---:B------:R-:W-:Y:S01]  /*28cf0*/  IMAD.WIDE R104, R109.reuse, 0x4, R104 ;  /* 0x000000046d687825 */ /* 0x040fe200078e0268 */
[----:B------:R-:W-:Y:S03]  /*28d00*/  LDGSTS.E [R143+0x28600], desc[UR40][R102.64], P1 ;  /* 0x28600000668f7fae */ /* 0x000fe600089a1028 */
[C---:B------:R-:W-:Y:S01]  /*28d10*/  IMAD.WIDE R170, R109.reuse, 0x4, R156 ;  /* 0x000000046daa7825 */ /* 0x040fe200078e029c */
[----:B------:R-:W-:Y:S04]  /*28d20*/  LDGSTS.E [R143+0x28a00], desc[UR40][R104.64], P1 ;  /* 0x28a00000688f7fae */ /* 0x000fe800089a1028 */
[----:B------:R-:W-:Y:S01]  /*28d30*/  LDGSTS.E [R143+0x28e00], desc[UR40][R170.64], P1 ;  /* 0x28e00000aa8f7fae */ /* 0x000fe200089a1028 */
[----:B------:R-:W-:-:S05]  /*28d40*/  IMAD.WIDE R186, R109, 0x4, R172 ;  /* 0x000000046dba7825 */ /* 0x000fca00078e02ac */
[----:B------:R-:W-:Y:S01]  /*28d50*/  LDGSTS.E [R143+0x29200], desc[UR40][R186.64], P1 ;  /* 0x29200000ba8f7fae */ /* 0x000fe200089a1028 */
[----:B------:R-:W-:-:S05]  /*28d60*/  IMAD.WIDE R190, R109, 0x4, R190 ;  /* 0x000000046dbe7825 */ /* 0x000fca00078e02be */
[----:B------:R-:W-:Y:S01]  /*28d70*/  LDGSTS.E [R143+0x29600], desc[UR40][R190.64], P1 ;  /* 0x29600000be8f7fae */ /* 0x000fe200089a1028 */
[----:B--2---:R-:W-:-:S04]  /*28d80*/  IMAD.WIDE R202, R109, 0x4, R10 ;  /* 0x000000046dca7825 */ /* 0x004fc800078e020a */
[C---:B------:R-:W-:Y:S01]  /*28d90*/  IMAD.WIDE R218, R109.reuse, 0x4, R26 ;  /* 0x000000046dda7825 */ /* 0x040fe200078e021a */
[----:B------:R-:W-:Y:S03]  /*28da0*/  LDGSTS.E [R143+0x29a00], desc[UR40][R202.64], P1 ;  /* 0x29a00000ca8f7fae */ /* 0x000fe600089a1028 */
[C---:B------:R-:W-:Y:S01]  /*28db0*/  IMAD.WIDE R234, R109.reuse, 0x4, R42 ;  /* 0x000000046dea7825 */ /* 0x040fe200078e022a */
[----:B------:R-:W-:Y:S03]  /*28dc0*/  LDGSTS.E [R143+0x29e00], desc[UR40][R218.64], P1 ;  /* 0x29e00000da8f7fae */ /* 0x000fe600089a1028 */
[C---:B------:R-:W-:Y:S01]  /*28dd0*/  IMAD.WIDE R246, R109.reuse, 0x4, R58 ;  /* 0x000000046df67825 */ /* 0x040fe200078e023a */
[----:B------:R-:W-:Y:S03]  /*28de0*/  LDGSTS.E [R143+0x2a200], desc[UR40][R234.64], P1 ;  /* 0x2a200000ea8f7fae */ /* 0x000fe600089a1028 */
[C---:B------:R-:W-:Y:S01]  /*28df0*/  IMAD.WIDE R90, R109.reuse, 0x4, R90 ;  /* 0x000000046d5a7825 */ /* 0x040fe200078e025a */
[----:B------:R-:W-:Y:S03]  /*28e00*/  LDGSTS.E [R143+0x2a600], desc[UR40][R246.64], P1 ;  /* 0x2a600000f68f7fae */ /* 0x000fe600089a1028 */
[C---:B------:R-:W-:Y:S01]  /*28e10*/  IMAD.WIDE R88, R109.reuse, 0x4, R74 ;  /* 0x000000046d587825 */ /* 0x040fe200078e024a */
[----:B------:R-:W-:Y:S03]  /*28e20*/  STL.64 [R1+0x18], R90 ;  /* 0x0000185a01007387 */ /* 0x000fe60000100a00 */
[C---:B------:R-:W-:Y:S01]  /*28e30*/  IMAD.WIDE R74, R109.reuse, 0x4, R106 ;  /* 0x000000046d4a7825 */ /* 0x040fe200078e026a */
[----:B------:R-:W-:Y:S03]  /*28e40*/  STL.64 [R1+0x58], R88 ;  /* 0x0000585801007387 */ /* 0x000fe60000100a00 */
[C---:B------:R-:W-:Y:S01]  /*28e50*/  IMAD.WIDE R72, R109.reuse, 0x4, R158 ;  /* 0x000000046d487825 */ /* 0x040fe200078e029e */
[----:B------:R-:W-:Y:S03]  /*28e60*/  STL.64 [R1+0x98], R74 ;  /* 0x0000984a01007387 */ /* 0x000fe60000100a00 */
[C---:B---3--:R-:W-:Y:S01]  /*28e70*/  IMAD.WIDE R58, R109.reuse, 0x4, R174 ;  /* 0x000000046d3a7825 */ /* 0x048fe200078e02ae */
[----:B------:R-:W-:Y:S03]  /*28e80*/  STL.64 [R1+0xd8], R72 ;  /* 0x0000d84801007387 */ /* 0x000fe60000100a00 */
[----:B------:R-:W-:-:S04]  /*28e90*/  IMAD.WIDE R10, R109, 0x4, R232 ;  /* 0x000000046d0a7825 */ /* 0x000fc800078e02e8 */
[C---:B------:R-:W-:Y:S01]  /*28ea0*/  IMAD.WIDE R56, R109.reuse, 0x4, R206 ;  /* 0x000000046d387825 */ /* 0x040fe200078e02ce */
[----:B------:R-:W-:Y:S03]  /*28eb0*/  STL.64 [R1+0x110], R58 ;  /* 0x0001103a01007387 */ /* 0x000fe60000100a00 */
[C---:B------:R-:W-:Y:S01]  /*28ec0*/  IMAD.WIDE R42, R109.reuse, 0x4, R238 ;  /* 0x000000046d2a7825 */ /* 0x040fe200078e02ee */
[----:B------:R-:W-:Y:S04]  /*28ed0*/  STL.64 [R1+0xd0], R56 ;  /* 0x0000d03801007387 */ /* 0x000fe80000100a00 */
[----:B------:R-:W-:Y:S04]  /*28ee0*/  STL.64 [R1+0x118], R42 ;  /* 0x0001182a01007387 */ /* 0x000fe80000100a00 */
[----:B------:R-:W-:Y:S04]  /*28ef0*/  LDGSTS.E [R143+0x2aa00], desc[UR40][R90.64], P1 ;  /* 0x2aa000005a8f7fae */ /* 0x000fe800089a1028 */
[----:B------:R-:W-:Y:S01]  /*28f00*/  LDGSTS.E [R143+0x2ae00], desc[UR40][R88.64], P1 ;  /* 0x2ae00000588f7fae */ /* 0x000fe200089a1028 */
[----:B----4-:R-:W-:-:S03]  /*28f10*/  IMAD.WIDE R40, R109, 0x4, R144 ;  /* 0x000000046d287825 */ /* 0x010fc600078e0290 */
[----:B------:R-:W-:Y:S01]  /*28f20*/  LDGSTS.E [R143+0x2b200], desc[UR40][R74.64], P1 ;  /* 0x2b2000004a8f7fae */ /* 0x000fe200089a1028 */
[----:B------:R-:W-:-:S03]  /*28f30*/  IMAD.WIDE R26, R109, 0x4, R138 ;  /* 0x000000046d1a7825 */ /* 0x000fc600078e028a */
[----:B------:R1:W-:Y:S01]  /*28f40*/  STL.64 [R1+0x190], R40 ;  /* 0x0001902801007387 */ /* 0x0003e20000100a00 */
[----:B------:R-:W-:-:S03]  /*28f50*/  IMAD.WIDE R138, R109, 0x4, R216 ;  /* 0x000000046d8a7825 */ /* 0x000fc600078e02d8 */
[----:B------:R-:W-:Y:S04]  /*28f60*/  STL.64 [R1+0x1d0], R26 ;  /* 0x0001d01a01007387 */ /* 0x000fe80000100a00 */
[----:B------:R2:W-:Y:S04]  /*28f70*/  STL.64 [R1+0x210], R10 ;  /* 0x0002100a01007387 */ /* 0x0005e80000100a00 */
        /* <DEDUP_REMOVED lines=23> */
[----:B------:R-:W4:Y:S04]  /*290f0*/  LDL.LU.64 R156, [R1+0x388] ;  /* 0x00038800019c7983 */ /* 0x000f280000300a00 */
[----:B------:R-:W4:Y:S04]  /*29100*/  LDL.LU.64 R172, [R1+0x348] ;  /* 0x0003480001ac7983 */ /* 0x000f280000300a00 */
        /* <DEDUP_REMOVED lines=12> */
[----:B------:R-:W-:Y:S04]  /*291d0*/  LDGSTS.E [R143+0x2d200], desc[UR40][R138.64], P1 ;  /* 0x2d2000008a8f7fae */ /* 0x000fe800089a1028 */
[----:B------:R-:W-:Y:S04]  /*291e0*/  LDGSTS.E [R143+0x2d600], desc[UR40][R200.64], P1 ;  /* 0x2d600000c88f7fae */ /* 0x000fe800089a1028 */
[----:B------:R-:W-:Y:S04]  /*291f0*/  LDGSTS.E [R143+0x2da00], desc[UR40][R184.64], P1 ;  /* 0x2da00000b88f7fae */ /* 0x000fe800089a1028 */
[----:B---3--:R-:W3:Y:S04]  /*29200*/  LDL.LU.64 R138, [R1+0x8] ;  /* 0x00000800018a7983 */ /* 0x008ee80000300a00 */
[----:B------:R-:W-:Y:S04]  /*29210*/  LDGSTS.E [R143+0x2de00], desc[UR40][R154.64], P1 ;  /* 0x2de000009a8f7fae */ /* 0x000fe800089a1028 */
[----:B------:R-:W-:Y:S04]  /*29220*/  LDGSTS.E [R143+0x2e200], desc[UR40][R70.64], P1 ;  /* 0x2e200000468f7fae */ /* 0x000fe800089a1028 */
[----:B------:R-:W-:Y:S04]  /*29230*/  LDGSTS.E [R143+0x2e600], desc[UR40][R54.64], P1 ;  /* 0x2e600000368f7fae */ /* 0x000fe800089a1028 */
[----:B------:R-:W-:Y:S04]  /*29240*/  LDGSTS.E [R143+0x2ea00], desc[UR40][R38.64], P1 ;  /* 0x2ea00000268f7fae */ /* 0x000fe800089a1028 */
[----:B------:R-:W-:Y:S04]  /*29250*/  LDGSTS.E [R143+0x2ee00], desc[UR40][R24.64], P1 ;  /* 0x2ee00000188f7fae */ /* 0x000fe800089a1028 */
[----:B------:R-:W-:Y:S04]  /*29260*/  LDGSTS.E [R143+0x2f200], desc[UR40][R22.64], P1 ;  /* 0x2f200000168f7fae */ /* 0x000fe800089a1028 */
[----:B------:R4:W-:Y:S01]  /*29270*/  LDGSTS.E [R143+0x2f600], desc[UR40][R8.64], P1 ;  /* 0x2f600000088f7fae */ /* 0x0009e200089a1028 */
[----:B------:R-:W-:-:S03]  /*29280*/  IMAD.WIDE R214, R109, 0x4, R214 ;  /* 0x000000046dd67825 */ /* 0x000fc600078e02d6 */
[----:B------:R-:W-:Y:S01]  /*29290*/  LDGSTS.E [R143+0x2fa00], desc[UR40][R6.64], P1 ;  /* 0x2fa00000068f7fae */ /* 0x000fe200089a1028 */
[----:B------:R-:W-:-:S03]  /*292a0*/  IMAD.WIDE R198, R109, 0x4, R198 ;  /* 0x000000046dc67825 */ /* 0x000fc600078e02c6 */
[----:B------:R1:W-:Y:S01]  /*292b0*/  LDGSTS.E [R143+0x2fe00], desc[UR40][R4.64], P1 ;  /* 0x2fe00000048f7fae */ /* 0x0003e200089a1028 */
[----:B------:R-:W-:-:S04]  /*292c0*/  IMAD.WIDE R182, R109, 0x4, R182 ;  /* 0x000000046db67825 */ /* 0x000fc800078e02b6 */
[----:B----4-:R-:W-:-:S04]  /*292d0*/  IMAD.WIDE R8, R109, 0x4, R230 ;  /* 0x000000046d087825 */ /* 0x010fc800078e02e6 */
[----:B------:R-:W-:-:S04]  /*292e0*/  IMAD.WIDE R152, R109, 0x4, R166 ;  /* 0x000000046d987825 */ /* 0x000fc800078e02a6 */
[----:B-1----:R-:W-:-:S04]  /*292f0*/  IMAD.WIDE R142, R109, 0x4, R150 ;  /* 0x000000046d8e7825 */ /* 0x002fc800078e0296 */
        /* <DEDUP_REMOVED lines=18> */
[C---:B--2---:R-:W-:Y:S01]  /*29420*/  IMAD.WIDE R100, R109.reuse, 0x4, R10 ;  /* 0x000000046d647825 */ /* 0x044fe200078e020a */
        /* <DEDUP_REMOVED lines=22> */
[----:B------:R-:W-:Y:S04]  /*29590*/  STL.64 [R1+0x88], R26 ;  /* 0x0000881a01007387 */ /* 0x000fe80000100a00 */
[----:B------:R1:W-:Y:S04]  /*295a0*/  STL.64 [R1+0x48], R24 ;  /* 0x0000481801007387 */ /* 0x0003e80000100a00 */
[----:B------:R-:W-:Y:S04]  /*295b0*/  LDGSTS.E [R249+0x2ba80], desc[UR40][R42.64], P1 ;  /* 0x2ba800002af97fae */ /* 0x000fe800089a1028 */
[----:B------:R-:W-:Y:S01]  /*295c0*/  LDGSTS.E [R249+0x2be80], desc[UR40][R40.64], P1 ;  /* 0x2be8000028f97fae */ /* 0x000fe200089a1028 */
[----:B---3--:R-:W-:-:S03]  /*295d0*/  IMAD.WIDE R10, R109, 0x4, R138 ;  /* 0x000000046d0a7825 */ /* 0x008fc600078e028a */
[----:B------:R-:W-:Y:S04]  /*295e0*/  LDGSTS.E [R249+0x2c280], desc[UR40][R26.64], P1 ;  /* 0x2c2800001af97fae */ /* 0x000fe800089a1028 */
[----:B------:R-:W-:Y:S04]  /*295f0*/  STL.64 [R1+0x8], R10 ;  /* 0x0000080a01007387 */ /* 0x000fe80000100a00 */
[----:B------:R2:W-:Y:S04]  /*29600*/  STL.64 [R1+0x90], R8 ;  /* 0x0000900801007387 */ /* 0x0005e80000100a00 */
        /* <DEDUP_REMOVED lines=10> */
[----:B------:R4:W-:Y:S04]  /*296b0*/  STL.64 [R1+0x248], R4 ;  /* 0x0002480401007387 */ /* 0x0009e80000100a00 */
[----:B------:R1:W-:Y:S04]  /*296c0*/  STL.64 [R1+0x208], R2 ;  /* 0x0002080201007387 */ /* 0x0003e80000100a00 */
[----:B------:R-:W-:Y:S04]  /*296d0*/  LDGSTS.E [R249+0x2c680], desc[UR40][R24.64], P1 ;  /* 0x2c68000018f97fae */ /* 0x000fe800089a1028 */
[----:B------:R-:W-:Y:S04]  /*296e0*/  LDGSTS.E [R249+0x2ca80], desc[UR40][R10.64], P1 ;  /* 0x2ca800000af97fae */ /* 0x000fe800089a1028 */
[----:B------:R-:W4:Y:S04]  /*296f0*/  LDL.LU.64 R154, [R1+0x480] ;  /* 0x00048000019a7983 */ /* 0x000f280000300a00 */
[----:B------:R-:W-:Y:S04]  /*29700*/  LDGSTS.E [R249+0x2ce80], desc[UR40][R8.64], P1 ;  /* 0x2ce8000008f97fae */ /* 0x000fe800089a1028 */
[----:B-1----:R-:W4:Y:S04]  /*29710*/  LDL.LU.64 R24, [R1+0x440] ;  /* 0x0004400001187983 */ /* 0x002f280000300a00 */
[----:B------:R-:W-:Y:S04]  /*29720*/  LDGSTS.E [R249+0x2d280], desc[UR40][R214.64], P1 ;  /* 0x2d280000d6f97fae */ /* 0x000fe800089a1028 */
[----:B--2---:R-:W2:Y:S04]  /*29730*/  LDL.LU.64 R8, [R1+0x400] ;  /* 0x0004000001087983 */ /* 0x004ea80000300a00 */
        /* <DEDUP_REMOVED lines=15> */
[----:B------:R-:W4:Y:S04]  /*29830*/  LDL.LU.64 R138, [R1] ;  /* 0x00000000018a7983 */ /* 0x000f280000300a00 */
        /* <DEDUP_REMOVED lines=8> */
[----:B---3--:R-:W3:Y:S04]  /*298c0*/  LDL.LU.64 R142, [R1+0x478] ;  /* 0x00047800018e7983 */ /* 0x008ee80000300a00 */
[----:B------:R-:W-:Y:S04]  /*298d0*/  LDGSTS.E [R249+0x2f680], desc[UR40][R6.64], P1 ;  /* 0x2f68000006f97fae */ /* 0x000fe800089a1028 */
[----:B------:R-:W-:Y:S04]  /*298e0*/  LDGSTS.E [R249+0x2fa80], desc[UR40][R4.64], P1 ;  /* 0x2fa8000004f97fae */ /* 0x000fe800089a1028 */
[----:B------:R1:W-:Y:S01]  /*298f0*/  LDGSTS.E [R249+0x2fe80], desc[UR40][R2.64], P1 ;  /* 0x2fe8000002f97fae */ /* 0x0003e200089a1028 */
[----:B--2---:R-:W-:-:S03]  /*29900*/  IMAD.WIDE R34, R109, 0x4, R8 ;  /* 0x000000046d227825 */ /* 0x004fc600078e0208 */
[----:B------:R-:W2:Y:S01]  /*29910*/  LDL.LU.64 R8, [R1+0x438] ;  /* 0x0004380001087983 */ /* 0x000ea20000300a00 */
[----:B----4-:R-:W-:-:S03]  /*29920*/  IMAD.WIDE R66, R109, 0x4, R10 ;  /* 0x000000046d427825 */ /* 0x010fc600078e020a */
[----:B------:R-:W4:Y:S04]  /*29930*/  LDL.LU.64 R10, [R1+0x3f8] ;  /* 0x0003f800010a7983 */ /* 0x000f280000300a00 */
[----:B------:R-:W2:Y:S01]  /*29940*/  LDL.LU.64 R4, [R1+0x3b8] ;  /* 0x0003b80001047983 */ /* 0x000ea20000300a00 */
[----:B-1----:R-:W-:-:S03]  /*29950*/  IMAD.WIDE R20, R109, 0x4, R154 ;  /* 0x000000046d147825 */ /* 0x002fc600078e029a */
[----:B------:R-:W3:Y:S01]  /*29960*/  LDL.LU.64 R152, [R1+0x378] ;  /* 0x0003780001987983 */ /* 0x000ee20000300a00 */
[----:B------:R-:W-:-:S03]  /*29970*/  IMAD.WIDE R24, R109, 0x4, R24 ;  /* 0x000000046d187825 */ /* 0x000fc600078e0218 */
[----:B------:R-:W-:Y:S01]  /*29980*/  LDGSTS.E [R0+0x28300], desc[UR40][R20.64], P1 ;  /* 0x2830000014007fae */ /* 0x000fe200089a1028 */
        /* <DEDUP_REMOVED lines=21> */
[----:B------:R-:W3:Y:S01]  /*29ae0*/  LDL.LU.64 R22, [R1+0x338] ;  /* 0x0003380001167983 */ /* 0x000ee20000300a00 */
        /* <DEDUP_REMOVED lines=19> */
[----:B------:R-:W3:Y:S04]  /*29c20*/  LDL.LU.64 R154, [R1+0x1f8] ;  /* 0x0001f800019a7983 */ /* 0x000ee80000300a00 */
        /* <DEDUP_REMOVED lines=18> */
[----:B------:R-:W-:Y:S04]  /*29d50*/  LDGSTS.E [R0+0x2db00], desc[UR40][R180.64], P1 ;  /* 0x2db00000b4007fae */ /* 0x000fe800089a1028 */
[----:B------:R-:W3:Y:S04]  /*29d60*/  LDL.LU.64 R138, [R1+0x38] ;  /* 0x00003800018a7983 */ /* 0x000ee80000300a00 */
        /* <DEDUP_REMOVED lines=8> */
[----:B------:R-:W-:Y:S01]  /*29df0*/  LDGSTS.E [R0+0x2ef00], desc[UR40][R64.64], P1 ;  /* 0x2ef0000040007fae */ /* 0x000fe200089a1028 */
[----:B------:R-:W-:-:S03]  /*29e00*/  IMAD.WIDE R2, R109, 0x4, R140 ;  /* 0x000000046d027825 */ /* 0x000fc600078e028c */
[----:B------:R-:W-:Y:S04]  /*29e10*/  STL.64 [R1+0x1c8], R48 ;  /* 0x0001c83001007387 */ /* 0x000fe80000100a00 */
[----:B------:R-:W-:Y:S04]  /*29e20*/  LDGSTS.E [R0+0x2f300], desc[UR40][R48.64], P1 ;  /* 0x2f30000030007fae */ /* 0x000fe800089a1028 */
[----:B------:R-:W-:Y:S04]  /*29e30*/  STL.64 [R1+0x1c0], R18 ;  /* 0x0001c01201007387 */ /* 0x000fe80000100a00 */
[----:B------:R-:W-:Y:S04]  /*29e40*/  LDGSTS.E [R0+0x2f700], desc[UR40][R18.64], P1 ;  /* 0x2f70000012007fae */ /* 0x000fe800089a1028 */
[----:B------:R2:W-:Y:S04]  /*29e50*/  STL.64 [R1+0x180], R16 ;  /* 0x0001801001007387 */ /* 0x0005e80000100a00 */
[----:B------:R2:W-:Y:S04]  /*29e60*/  LDGSTS.E [R0+0x2fb00], desc[UR40][R16.64], P1 ;  /* 0x2fb0000010007fae */ /* 0x0005e800089a1028 */
[----:B------:R3:W-:Y:S04]  /*29e70*/  STL.64 [R1+0x140], R2 ;  /* 0x0001400201007387 */ /* 0x0007e80000100a00 */
[----:B------:R3:W-:Y:S01]  /*29e80*/  LDGSTS.E [R0+0x2ff00], desc[UR40][R2.64], P1 ;  /* 0x2ff0000002007fae */ /* 0x0007e200089a1028 */
[----:B--2---:R-:W-:-:S04]  /*29e90*/  IMAD.WIDE R16, R109, 0x4, R4 ;  /* 0x000000046d107825 */ /* 0x004fc800078e0204 */
[----:B------:R-:W-:-:S05]  /*29ea0*/  IMAD.WIDE R4, R109, 0x4, R146 ;  /* 0x000000046d047825 */ /* 0x000fca00078e0292 */
[----:B------:R1:W-:Y:S04]  /*29eb0*/  STL.64 [R1], R4 ;  /* 0x0000000401007387 */ /* 0x0003e80000100a00 */
[----:B------:R1:W-:Y:S04]  /*29ec0*/  STL [R1+0xff0], RZ ;  /* 0x000ff0ff01007387 */ /* 0x0003e80000100800 */
        /* <DEDUP_REMOVED lines=3666> */
[----:B------:R1:W-:Y:S01]  /*383f0*/  STL [R1+0x521c], RZ ;  /* 0x00521cff01007387 */ /* 0x0003e20000100800 */
[----:B---3--:R-:W-:-:S03]  /*38400*/  IMAD.WIDE R2, R109, 0x4, R142 ;  /* 0x000000046d027825 */ /* 0x008fc600078e028e */
[----:B------:R1:W-:Y:S01]  /*38410*/  STL [R1+0x5200], RZ ;  /* 0x005200ff01007387 */ /* 0x0003e20000100800 */
[----:B------:R-:W-:-:S03]  /*38420*/  IMAD.WIDE R8, R109, 0x4, R8 ;  /* 0x000000046d087825 */ /* 0x000fc600078e0208 */
[----:B------:R1:W-:Y:S01]  /*38430*/  STL [R1+0x5204], RZ ;  /* 0x005204ff01007387 */ /* 0x0003e20000100800 */
[----:B----4-:R-:W-:-:S03]  /*38440*/  IMAD.WIDE R10, R109, 0x4, R10 ;  /* 0x000000046d0a7825 */ /* 0x010fc600078e020a */
[----:B------:R1:W-:Y:S04]  /*38450*/  STL [R1+0x5208], RZ ;  /* 0x005208ff01007387 */ /* 0x0003e80000100800 */
[----:B------:R1:W-:Y:S01]  /*38460*/  STL [R1+0x520c], RZ ;  /* 0x00520cff01007387 */ /* 0x0003e20000100800 */
[----:B------:R-:W-:-:S03]  /*38470*/  IMAD.WIDE R18, R109, 0x4, R152 ;  /* 0x000000046d127825 */ /* 0x000fc600078e0298 */
        /* <DEDUP_REMOVED lines=8> */
[----:B------:R1:W-:Y:S04]  /*38500*/  LDGSTS.E [R250+0x28380], desc[UR40][R2.64], P1 ;  /* 0x2838000002fa7fae */ /* 0x0003e800089a1028 */
        /* <DEDUP_REMOVED lines=45> */
[----:B------:R1:W-:Y:S04]  /*387e0*/  STL [R1+0x422c], RZ ;  /* 0x00422cff01007387 */ /* 0x0003e80000100800 */
        /* <DEDUP_REMOVED lines=38> */
[----:B------:R1:W-:Y:S01]  /*38a50*/  STL [R1+0x42fc], RZ ;  /* 0x0042fcff01007387 */ /* 0x0003e20000100800 */
[----:B------:R-:W-:-:S02]  /*38a60*/  CS2R R138, SRZ ;  /* 0x00000000008a7805 */ /* 0x000fc4000001ff00 */
[----:B------:R-:W-:Y:S02]  /*38a70*/  CS2R R140, SRZ ;  /* 0x00000000008c7805 */ /* 0x000fe4000001ff00 */
[----:B------:R-:W-:Y:S02]  /*38a80*/  CS2R R142, SRZ ;  /* 0x00000000008e7805 */ /* 0x000fe4000001ff00 */
[----:B------:R-:W-:Y:S02]  /*38a90*/  CS2R R144, SRZ ;  /* 0x0000000000907805 */ /* 0x000fe4000001ff00 */
[----:B------:R-:W-:Y:S02]  /*38aa0*/  CS2R R146, SRZ ;  /* 0x0000000000927805 */ /* 0x000fe4000001ff00 */
[----:B------:R-:W-:Y:S02]  /*38ab0*/  CS2R R148, SRZ ;  /* 0x0000000000947805 */ /* 0x000fe4000001ff00 */
[----:B------:R-:W-:-:S02]  /*38ac0*/  CS2R R150, SRZ ;  /* 0x0000000000967805 */ /* 0x000fc4000001ff00 */
[----:B------:R-:W-:Y:S02]  /*38ad0*/  CS2R R152, SRZ ;  /* 0x0000000000987805 */ /* 0x000fe4000001ff00 */
[----:B------:R-:W-:Y:S02]  /*38ae0*/  CS2R R154, SRZ ;  /* 0x00000000009a7805 */ /* 0x000fe4000001ff00 */
[----:B------:R-:W-:Y:S02]  /*38af0*/  CS2R R156, SRZ ;  /* 0x00000000009c7805 */ /* 0x000fe4000001ff00 */
[----:B------:R-:W-:Y:S01]  /*38b00*/  CS2R R158, SRZ ;  /* 0x00000000009e7805 */ /* 0x000fe2000001ff00 */
[----:B------:R-:W-:Y:S01]  /*38b10*/  UISETP.GE.AND UP0, UPT, UR12, 0x20, UPT ;  /* 0x000000200c00788c */ /* 0x000fe2000bf06270 */
[----:B------:R-:W0:Y:S04]  /*38b20*/  LDGDEPBAR ;  /* 0x00000000000079af */ /* 0x000e280000000000 */
        /* <DEDUP_REMOVED lines=364> */
[----:B------:R-:W-:Y:S05]  /*3a1f0*/  BRA.U !UP0, `(.L_x_0) ;  /* 0x00000a3108347547 */ /* 0x000fea000b800000 */
[----:B------:R-:W2:Y:S04]  /*3a200*/  LDL.LU.64 R148, [R1+0x3650] ;  /* 0x0036500001947983 */ /* 0x000ea80000300a00 */
[----:B------:R-:W3:Y:S04]  /*3a210*/  LDL.LU.64 R142, [R1+0x3658] ;  /* 0x00365800018e7983 */ /* 0x000ee80000300a00 */
[----:B------:R-:W4:Y:S04]  /*3a220*/  LDL.LU.64 R150, [R1+0x3670] ;  /* 0x0036700001967983 */ /* 0x000f280000300a00 */
[----:B------:R-:W4:Y:S04]  /*3a230*/  LDL.LU.64 R152, [R1+0x3678] ;  /* 0x0036780001987983 */ /* 0x000f280000300a00 */
[----:B------:R-:W4:Y:S04]  /*3a240*/  LDL.LU.64 R144, [R1+0x3690] ;  /* 0x0036900001907983 */ /* 0x000f280000300a00 */
[----:B------:R-:W4:Y:S04]  /*3a250*/  LDL.LU.64 R154, [R1+0x3698] ;  /* 0x00369800019a7983 */ /* 0x000f280000300a00 */
[----:B------:R-:W4:Y:S04]  /*3a260*/  LDL.LU.64 R156, [R1+0x36b0] ;  /* 0x0036b000019c7983 */ /* 0x000f280000300a00 */
[----:B------:R-:W4:Y:S04]  /*3a270*/  LDL.LU.64 R158, [R1+0x36b8] ;  /* 0x0036b800019e7983 */ /* 0x000f280000300a00 */
[----:B-1----:R-:W4:Y:S04]  /*3a280*/  LDL.LU.64 R4, [R1+0x36d0] ;  /* 0x0036d00001047983 */ /* 0x002f280000300a00 */
[----:B------:R-:W4:Y:S04]  /*3a290*/  LDL.LU.64 R146, [R1+0x36d8] ;  /* 0x0036d80001927983 */ /* 0x000f280000300a00 */
[----:B------:R-:W-:Y:S04]  /*3a2a0*/  STL [R1+0x7640], R251 ;  /* 0x007640fb01007387 */ /* 0x000fe80000100800 */
[----:B------:R-:W-:Y:S04]  /*3a2b0*/  STL [R1+0x763c], R109 ;  /* 0x00763c6d01007387 */ /* 0x000fe80000100800 */
[----:B--2---:R1:W-:Y:S04]  /*3a2c0*/  STL [R1+0x6518], R148 ;  /* 0x0065189401007387 */ /* 0x0043e80000100800 */
[----:B------:R-:W2:Y:S01]  /*3a2d0*/  LDL.LU.64 R6, [R1+0x36f0] ;  /* 0x0036f00001067983 */ /* 0x000ea20000300a00 */
[----:B------:R-:W-:-:S03]  /*3a2e0*/  IMAD.MOV.U32 R0, RZ, RZ, R149 ;  /* 0x000000ffff007224 */ /* 0x000fc600078e0095 */
[----:B---3--:R-:W-:Y:S04]  /*3a2f0*/  STL [R1+0x6520], R142 ;  /* 0x0065208e01007387 */ /* 0x008fe80000100800 */
[----:B------:R3:W-:Y:S04]  /*3a300*/  STL [R1+0x6514], R0 ;  /* 0x0065140001007387 */ /* 0x0007e80000100800 */
[----:B-1----:R-:W2:Y:S04]  /*3a310*/  LDL.LU.64 R148, [R1+0x36f8] ;  /* 0x0036f80001947983 */ /* 0x002ea80000300a00 */
[----:B----4-:R-:W-:Y:S01]  /*3a320*/  STL [R1+0x6528], R150 ;  /* 0x0065289601007387 */ /* 0x010fe20000100800 */
[----:B---3--:R-:W-:-:S05]  /*3a330*/  IMAD.MOV.U32 R0, RZ, RZ, R143 ;  /* 0x000000ffff007224 */ /* 0x008fca00078e008f */
[----:B------:R1:W-:Y:S04]  /*3a340*/  STL [R1+0x651c], R0 ;  /* 0x00651c0001007387 */ /* 0x0003e80000100800 */
[----:B------:R-:W3:Y:S04]  /*3a350*/  LDL.LU.64 R138, [R1+0x3710] ;  /* 0x00371000018a7983 */ /* 0x000ee80000300a00 */
[----:B------:R-:W-:Y:S01]  /*3a360*/  STL [R1+0x6530], R152 ;  /* 0x0065309801007387 */ /* 0x000fe20000100800 */
[----:B-1----:R-:W-:-:S05]  /*3a370*/  IMAD.MOV.U32 R0, RZ, RZ, R151 ;  /* 0x000000ffff007224 */ /* 0x002fca00078e0097 */
[----:B------:R1:W-:Y:S04]  /*3a380*/  STL [R1+0x6524], R0 ;  /* 0x0065240001007387 */ /* 0x0003e80000100800 */
[----:B------:R-:W4:Y:S04]  /*3a390*/  LDL.LU.64 R150, [R1+0x3718] ;  /* 0x0037180001967983 */ /* 0x000f280000300a00 */
[----:B------:R-:W-:Y:S01]  /*3a3a0*/  STL [R1+0x6538], R144 ;  /* 0x0065389001007387 */ /* 0x000fe20000100800 */
[----:B-1----:R-:W-:-:S05]  /*3a3b0*/  IMAD.MOV.U32 R0, RZ, RZ, R153 ;  /* 0x000000ffff007224 */ /* 0x002fca00078e0099 */
[----:B------:R1:W-:Y:S04]  /*3a3c0*/  STL [R1+0x652c], R0 ;  /* 0x00652c0001007387 */ /* 0x0003e80000100800 */
[----:B------:R-:W4:Y:S04]  /*3a3d0*/  LDL.LU.64 R152, [R1+0x3730] ;  /* 0x0037300001987983 */ /* 0x000f280000300a00 */
[----:B------:R-:W4:Y:S01]  /*3a3e0*/  LDL.LU.64 R140, [R1+0x3738] ;  /* 0x00373800018c7983 */ /* 0x000f220000300a00 */
[----:B-1----:R-:W-:-:S05]  /*3a3f0*/  IMAD.MOV.U32 R0, RZ, RZ, R145 ;  /* 0x000000ffff007224 */ /* 0x002fca00078e0091 */
[----:B------:R1:W-:Y:S04]  /*3a400*/  STL [R1+0x6534], R0 ;  /* 0x0065340001007387 */ /* 0x0003e80000100800 */
[----:B------:R1:W-:Y:S02]  /*3a410*/  STL [R1+0x6540], R154 ;  /* 0x0065409a01007387 */ /* 0x0003e40000100800 */
[----:B-1----:R-:W-:Y:S02]  /*3a420*/  IMAD.MOV.U32 R0, RZ, RZ, R155 ;  /* 0x000000ffff007224 */ /* 0x002fe400078e009b */
[----:B------:R-:W4:Y:S04]  /*3a430*/  LDL.LU.64 R154, [R1+0x650] ;  /* 0x00065000019a7983 */ /* 0x000f280000300a00 */
[----:B------:R1:W-:Y:S04]  /*3a440*/  STL [R1+0x653c], R0 ;  /* 0x00653c0001007387 */ /* 0x0003e80000100800 */
[----:B------:R1:W-:Y:S02]  /*3a450*/  STL [R1+0x6548], R156 ;  /* 0x0065489c01007387 */ /* 0x0003e40000100800 */
[----:B-1----:R-:W-:-:S02]  /*3a460*/  IMAD.MOV.U32 R0, RZ, RZ, R157 ;  /* 0x000000ffff007224 */ /* 0x002fc400078e009d */
[----:B------:R-:W4:Y:S04]  /*3a470*/  LDL.LU.64 R156, [R1+0x658] ;  /* 0x00065800019c7983 */ /* 0x000f280000300a00 */
[----:B------:R1:W-:Y:S04]  /*3a480*/  STL [R1+0x6544], R0 ;  /* 0x0065440001007387 */ /* 0x0003e80000100800 */
[----:B------:R1:W-:Y:S04]  /*3a490*/  STL [R1+0x6550], R158 ;  /* 0x0065509e01007387 */ /* 0x0003e80000100800 */
[----:B------:R-:W4:Y:S01]  /*3a4a0*/  LDL.LU.64 R142, [R1+0x660] ;  /* 0x00066000018e7983 */ /* 0x000f220000300a00 */
[----:B-1----:R-:W-:-:S03]  /*3a4b0*/  IMAD.MOV.U32 R0, RZ, RZ, R159 ;  /* 0x000000ffff007224 */ /* 0x002fc600078e009f */
[----:B------:R-:W-:Y:S04]  /*3a4c0*/  STL [R1+0x6558], R4 ;  /* 0x0065580401007387 */ /* 0x000fe80000100800 */
[----:B------:R1:W-:Y:S04]  /*3a4d0*/  STL [R1+0x654c], R0 ;  /* 0x00654c0001007387 */ /* 0x0003e80000100800 */
[----:B------:R-:W4:Y:S01]  /*3a4e0*/  LDL.LU.64 R158, [R1+0x668] ;  /* 0x00066800019e7983 */ /* 0x000f220000300a00 */
[----:B-1----:R-:W-:-:S03]  /*3a4f0*/  IMAD.MOV.U32 R0, RZ, RZ, R5 ;  /* 0x000000ffff007224 */ /* 0x002fc600078e0005 */
[----:B------:R-:W-:Y:S04]  /*3a500*/  STL [R1+0x6560], R146 ;  /* 0x0065609201007387 */ /* 0x000fe80000100800 */
[----:B------:R1:W-:Y:S04]  /*3a510*/  STL [R1+0x6554], R0 ;  /* 0x0065540001007387 */ /* 0x0003e80000100800 */
[----:B------:R-:W4:Y:S04]  /*3a520*/  LDL.LU.64 R4, [R1+0x670] ;  /* 0x0006700001047983 */ /* 0x000f280000300a00 */
[----:B------:R-:W4:Y:S01]  /*3a530*/  LDL.LU.64 R144, [R1+0x678] ;  /* 0x0006780001907983 */ /* 0x000f220000300a00 */
[----:B-1----:R-:W-:-:S05]  /*3a540*/  IMAD.MOV.U32 R0, RZ, RZ, R147 ;  /* 0x000000ffff007224 */ /* 0x002fca00078e0093 */
[----:B------:R1:W-:Y:S04]  /*3a550*/  STL [R1+0x655c], R0 ;  /* 0x00655c0001007387 */ /* 0x0003e80000100800 */
[----:B--2---:R2:W-:Y:S01]  /*3a560*/  STL [R1+0x6568], R6 ;  /* 0x0065680601007387 */ /* 0x0045e20000100800 */
[----:B-1----:R-:W-:-:S03]  /*3a570*/  IMAD.MOV.U32 R0, RZ, RZ, R7 ;  /* 0x000000ffff007224 */ /* 0x002fc600078e0007 */
[----:B--2---:R-:W2:Y:S04]  /*3a580*/  LDL.LU.64 R6, [R1+0x680] ;  /* 0x0006800001067983 */ /* 0x004ea80000300a00 */
[----:B------:R1:W-:Y:S04]  /*3a590*/  STL [R1+0x6564], R0 ;  /* 0x0065640001007387 */ /* 0x0003e80000100800 */
[----:B------:R3:W-:Y:S04]  /*3a5a0*/  STL [R1+0x6570], R148 ;  /* 0x0065709401007387 */ /* 0x0007e80000100800 */
[----:B------:R-:W2:Y:S01]  /*3a5b0*/  LDL.LU.64 R146, [R1+0x688] ;  /* 0x0006880001927983 */ /* 0x000ea20000300a00 */
[----:B-1----:R-:W-:-:S05]  /*3a5c0*/  IMAD.MOV.U32 R0, RZ, RZ, R149 ;  /* 0x000000ffff007224 */ /* 0x002fca00078e0095 */
[----:B------:R1:W-:Y:S04]  /*3a5d0*/  STL [R1+0x656c], R0 ;  /* 0x00656c0001007387 */ /* 0x0003e80000100800 */
[----:B---3--:R-:W-:Y:S04]  /*3a5e0*/  STL [R1+0x6578], R138 ;  /* 0x0065788a01007387 */ /* 0x008fe80000100800 */
[----:B------:R-:W3:Y:S01]  /*3a5f0*/  LDL.LU.64 R148, [R1+0x690] ;  /* 0x0006900001947983 */ /* 0x000ee20000300a00 */
[----:B-1----:R-:W-:-:S03]  /*3a600*/  IMAD.MOV.U32 R0, RZ, RZ, R139 ;  /* 0x000000ffff007224 */ /* 0x002fc600078e008b */
[----:B----4-:R-:W-:Y:S04]  /*3a610*/  STL [R1+0x6580], R150 ;  /* 0x0065809601007387 */ /* 0x010fe80000100800 */
[----:B------:R1:W-:Y:S02]  /*3a620*/  STL [R1+0x6574], R0 ;  /* 0x0065740001007387 */ /* 0x0003e40000100800 */
[----:B-1----:R-:W-:Y:S02]  /*3a630*/  IMAD.MOV.U32 R0, RZ, RZ, R151 ;  /* 0x000000ffff007224 */ /* 0x002fe400078e0097 */
[----:B------:R-:W4:Y:S04]  /*3a640*/  LDL.LU.64 R150, [R1+0x698] ;  /* 0x0006980001967983 */ /* 0x000f280000300a00 */
[----:B------:R1:W-:Y:S04]  /*3a650*/  STL [R1+0x657c], R0 ;  /* 0x00657c0001007387 */ /* 0x0003e80000100800 */
[----:B------:R1:W-:Y:S02]  /*3a660*/  STL [R1+0x6588], R152 ;  /* 0x0065889801007387 */ /* 0x0003e40000100800 */
[----:B-1----:R-:W-:-:S02]  /*3a670*/  IMAD.MOV.U32 R0, RZ, RZ, R153 ;  /* 0x000000ffff007224 */ /* 0x002fc400078e0099 */
[----:B------:R-:W-:Y:S04]  /*3a680*/  STL [R1+0x6590], R140 ;  /* 0x0065908c01007387 */ /* 0x000fe80000100800 */
[----:B------:R1:W-:Y:S04]  /*3a690*/  STL [R1+0x6584], R0 ;  /* 0x0065840001007387 */ /* 0x0003e80000100800 */
[----:B------:R-:W4:Y:S01]  /*3a6a0*/  LDL.LU.64 R152, [R1+0x6a0] ;  /* 0x0006a00001987983 */ /* 0x000f220000300a00 */
[----:B-1----:R-:W-:-:S03]  /*3a6b0*/  IMAD.MOV.U32 R0, RZ, RZ, R141 ;  /* 0x000000ffff007224 */ /* 0x002fc600078e008d */
[----:B------:R-:W-:Y:S04]  /*3a6c0*/  STL [R1+0x6598], R154 ;  /* 0x0065989a01007387 */ /* 0x000fe80000100800 */
        /* <DEDUP_REMOVED lines=21> */
[----:B--2---:R-:W-:Y:S04]  /*3a820*/  STL [R1+0x65c8], R6 ;  /* 0x0065c80601007387 */ /* 0x004fe80000100800 */
[----:B------:R1:W-:Y:S02]  /*3a830*/  STL [R1+0x65bc], R0 ;  /* 0x0065bc0001007387 */ /* 0x0003e40000100800 */
[----:B-1----:R-:W-:Y:S02]  /*3a840*/  IMAD.MOV.U32 R0, RZ, RZ, R7 ;  /* 0x000000ffff007224 */ /* 0x002fe400078e0007 */
[----:B------:R-:W2:Y:S04]  /*3a850*/  LDL.LU.64 R6, [R1+0x7c8] ;  /* 0x0007c80001067983 */ /* 0x000ea80000300a00 */
[----:B------:R1:W-:Y:S04]  /*3a860*/  STL [R1+0x65c4], R0 ;  /* 0x0065c40001007387 */ /* 0x0003e80000100800 */
[----:B------:R-:W-:Y:S01]  /*3a870*/  STL [R1+0x65d0], R146 ;  /* 0x0065d09201007387 */ /* 0x000fe20000100800 */
[----:B-1----:R-:W-:-:S03]  /*3a880*/  IMAD.MOV.U32 R0, RZ, RZ, R147 ;  /* 0x000000ffff007224 */ /* 0x002fc600078e0093 */
[----:B---3--:R-:W-:Y:S04]  /*3a890*/  STL [R1+0x65d8], R148 ;  /* 0x0065d89401007387 */ /* 0x008fe80000100800 */
[----:B------:R1:W-:Y:S04]  /*3a8a0*/  STL [R1+0x65cc], R0 ;  /* 0x0065cc0001007387 */ /* 0x0003e80000100800 */
[----:B------:R-:W3:Y:S04]  /*3a8b0*/  LDL.LU.64 R250, [R1+0x5b8] ;  /* 0x0005b80001fa7983 */ /* 0x000ee80000300a00 */
[----:B------:R-:W3:Y:S01]  /*3a8c0*/  LDL.LU.64 R108, [R1+0x5c0] ;  /* 0x0005c000016c7983 */ /* 0x000ee20000300a00 */
[----:B-1----:R-:W-:-:S05]  /*3a8d0*/  IMAD.MOV.U32 R0, RZ, RZ, R149 ;  /* 0x000000ffff007224 */ /* 0x002fca00078e0095 */
[----:B------:R1:W-:Y:S04]  /*3a8e0*/  STL [R1+0x65d4], R0 ;  /* 0x0065d40001007387 */ /* 0x0003e80000100800 */
[----:B----4-:R-:W-:Y:S04]  /*3a8f0*/  STL [R1+0x65e0], R150 ;  /* 0x0065e09601007387 */ /* 0x010fe80000100800 */
[----:B-----5:R-:W4:Y:S01]  /*3a900*/  LDL.LU.64 R136, [R1+0x5c8] ;  /* 0x0005c80001887983 */ /* 0x020f220000300a00 */
[----:B-1----:R-:W-:-:S03]  /*3a910*/  IMAD.MOV.U32 R0, RZ, RZ, R151 ;  /* 0x000000ffff007224 */ /* 0x002fc600078e0097 */
[----:B------:R-:W4:Y:S04]  /*3a920*/  LDL.LU.64 R138, [R1+0x5d0] ;  /* 0x0005d000018a7983 */ /* 0x000f280000300a00 */
[----:B------:R1:W-:Y:S04]  /*3a930*/  STL [R1+0x65dc], R0 ;  /* 0x0065dc0001007387 */ /* 0x0003e80000100800 */
[----:B------:R-:W-:Y:S04]  /*3a940*/  STL [R1+0x65e8], R152 ;  /* 0x0065e89801007387 */ /* 0x000fe80000100800 */
[----:B------:R-:W4:Y:S01]  /*3a950*/  LDL.LU.64 R140, [R1+0x5d8] ;  /* 0x0005d800018c7983 */ /* 0x000f220000300a00 */
        /* <DEDUP_REMOVED lines=18> */
[----:B------:R2:W-:Y:S04]  /*3aa80*/  STL [R1+0x6608], R4 ;  /* 0x0066080401007387 */ /* 0x0005e80000100800 */
[----:B------:R-:W4:Y:S01]  /*3aa90*/  LDL.LU.64 R156, [R1+0x618] ;  /* 0x00061800019c7983 */ /* 0x000f220000300a00 */
[----:B-1----:R-:W-:-:S03]  /*3aaa0*/  IMAD.MOV.U32 R0, RZ, RZ, R5 ;  /* 0x000000ffff007224 */ /* 0x002fc600078e0005 */
[----:B------:R-:W4:Y:S04]  /*3aab0*/  LDL.LU.64 R158, [R1+0x620] ;  /* 0x00062000019e7983 */ /* 0x000f280000300a00 */
[----:B------:R1:W-:Y:S04]  /*3aac0*/  STL [R1+0x6604], R0 ;  /* 0x0066040001007387 */ /* 0x0003e80000100800 */
[----:B--2---:R2:W-:Y:S04]  /*3aad0*/  STL [R1+0x6610], R6 ;  /* 0x0066100601007387 */ /* 0x0045e80000100800 */
[----:B------:R-:W4:Y:S01]  /*3aae0*/  LDL.LU.64 R4, [R1+0x628] ;  /* 0x0006280001047983 */ /* 0x000f220000300a00 */
[----:B-1----:R-:W-:-:S03]  /*3aaf0*/  IMAD.MOV.U32 R0, RZ, RZ, R7 ;  /* 0x000000ffff007224 */ /* 0x002fc600078e0007 */
[----:B--2---:R-:W2:Y:S04]  /*3ab00*/  LDL.LU.64 R6, [R1+0x630] ;  /* 0x0006300001067983 */ /* 0x004ea80000300a00 */
[----:B------:R1:W-:Y:S04]  /*3ab10*/  STL [R1+0x660c], R0 ;  /* 0x00660c0001007387 */ /* 0x0003e80000100800 */
[----:B---3--:R-:W-:Y:S01]  /*3ab20*/  STL [R1+0x6618], R250 ;  /* 0x006618fa01007387 */ /* 0x008fe20000100800 */
[----:B-1----:R-:W-:-:S03]  /*3ab30*/  IMAD.MOV.U32 R0, RZ, RZ, R251 ;  /* 0x000000ffff007224 */ /* 0x002fc600078e00fb */
[----:B------:R-:W3:Y:S04]  /*3ab40*/  LDL.LU R251, [R1+0x7640] ;  /* 0x0076400001fb7983 */ /* 0x000ee80000300800 */
[----:B------:R-:W-:Y:S04]  /*3ab50*/  STL [R1+0x6620], R108 ;  /* 0x0066206c01007387 */ /* 0x000fe80000100800 */
[----:B------:R1:W-:Y:S02]  /*3ab60*/  STL [R1+0x6614], R0 ;  /* 0x0066140001007387 */ /* 0x0003e40000100800 */
[----:B-1----:R-:W-:-:S02]  /*3ab70*/  IMAD.MOV.U32 R0, RZ, RZ, R109 ;  /* 0x000000ffff007224 */ /* 0x002fc400078e006d */
[----:B------:R-:W3:Y:S04]  /*3ab80*/  LDL.LU R109, [R1+0x763c] ;  /* 0x00763c00016d7983 */ /* 0x000ee80000300800 */
[----:B----4-:R-:W-:Y:S04]  /*3ab90*/  STL [R1+0x6628], R136 ;  /* 0x0066288801007387 */ /* 0x010fe80000100800 */
[----:B------:R1:W-:Y:S04]  /*3aba0*/  STL [R1+0x661c], R0 ;  /* 0x00661c0001007387 */ /* 0x0003e80000100800 */
[----:B------:R-:W-:Y:S01]  /*3abb0*/  STL [R1+0x6630], R138 ;  /* 0x0066308a01007387 */ /* 0x000fe20000100800 */
[----:B-1----:R-:W-:-:S05]  /*3abc0*/  IMAD.MOV.U32 R0, RZ, RZ, R137 ;  /* 0x000000ffff007224 */ /* 0x002fca00078e0089 */
        /* <DEDUP_REMOVED lines=30> */
[----:B------:R1:W-:Y:S02]  /*3adb0*/  STL [R1+0x6674], R0 ;  /* 0x0066740001007387 */ /* 0x0003e40000100800 */
[----:B-1----:R-:W-:Y:S02]  /*3adc0*/  IMAD.MOV.U32 R0, RZ, RZ, R159 ;  /* 0x000000ffff007224 */ /* 0x002fe400078e009f */
[----:B------:R-:W-:Y:S04]  /*3add0*/  STL [R1+0x6688], R4 ;  /* 0x0066880401007387 */ /* 0x000fe80000100800 */
[----:B------:R1:W-:Y:S04]  /*3ade0*/  STL [R1+0x667c], R0 ;  /* 0x00667c0001007387 */ /* 0x0003e80000100800 */
[----:B--2---:R-:W-:Y:S01]  /*3adf0*/  STL [R1+0x6690], R6 ;  /* 0x0066900601007387 */ /* 0x004fe20000100800 */
[----:B-1----:R-:W-:-:S05]  /*3ae00*/  IMAD.MOV.U32 R0, RZ, RZ, R5 ;  /* 0x000000ffff007224 */ /* 0x002fca00078e0005 */
[----:B------:R1:W-:Y:S04]  /*3ae10*/  STL [R1+0x6684], R0 ;  /* 0x0066840001007387 */ /* 0x0003e80000100800 */
[----:B------:R-:W-:Y:S01]  /*3ae20*/  STL [R1+0x6698], R110 ;  /* 0x0066986e01007387 */ /* 0x000fe20000100800 */
[----:B-1----:R-:W-:-:S05]  /*3ae30*/  IMAD.MOV.U32 R0, RZ, RZ, R7 ;  /* 0x000000ffff007224 */ /* 0x002fca00078e0007 */
[----:B------:R1:W-:Y:S04]  /*3ae40*/  STL [R1+0x668c], R0 ;  /* 0x00668c0001007387 */ /* 0x0003e80000100800 */
[----:B------:R-:W-:Y:S04]  /*3ae50*/  STL [R1+0x6694], R111 ;  /* 0x0066946f01007387 */ /* 0x000fe80000100800 */
[----:B------:R-:W-:Y:S04]  /*3ae60*/  STL [R1+0x66a0], R112 ;  /* 0x0066a07001007387 */ /* 0x000fe80000100800 */
[----:B------:R-:W-:Y:S04]  /*3ae70*/  STL [R1+0x669c], R113 ;  /* 0x00669c7101007387 */ /* 0x000fe80000100800 */
[----:B------:R-:W-:Y:S04]  /*3ae80*/  STL [R1+0x66a8], R114 ;  /* 0x0066a87201007387 */ /* 0x000fe80000100800 */
[----:B------:R-:W-:Y:S04]  /*3ae90*/  STL [R1+0x66a4], R115 ;  /* 0x0066a47301007387 */ /* 0x000fe80000100800 */
[----:B------:R-:W2:Y:S04]  /*3aea0*/  LDL.LU.64 R6, [R1+0x538] ;  /* 0x0005380001067983 */ /* 0x000ea80000300a00 */
[----:B------:R-:W-:Y:S04]  /*3aeb0*/  STL [R1+0x66b0], R116 ;  /* 0x0066b07401007387 */ /* 0x000fe80000100800 */
[----:B------:R-:W-:Y:S04]  /*3aec0*/  STL [R1+0x66ac], R117 ;  /* 0x0066ac7501007387 */ /* 0x000fe80000100800 */
[----:B------:R-:W4:Y:S04]  /*3aed0*/  LDL.LU.64 R142, [R1+0x540] ;  /* 0x00054000018e7983 */ /* 0x000f280000300a00 */
[----:B------:R-:W-:Y:S04]  /*3aee0*/  STL [R1+0x66b8], R118 ;  /* 0x0066b87601007387 */ /* 0x000fe80000100800 */
[----:B------:R-:W-:Y:S04]  /*3aef0*/  STL [R1+0x66b4], R119 ;  /* 0x0066b47701007387 */ /* 0x000fe80000100800 */
[----:B------:R-:W3:Y:S04]  /*3af00*/  LDL.LU.64 R150, [R1+0x548] ;  /* 0x0005480001967983 */ /* 0x000ee80000300a00 */
        /* <DEDUP_REMOVED lines=24> */
[----:B--2---:R2:W-:Y:S01]  /*3b090*/  STL [R1+0x6700], R6 ;  /* 0x0067000601007387 */ /* 0x0045e20000100800 */
[----:B-1----:R-:W-:-:S03]  /*3b0a0*/  IMAD.MOV.U32 R0, RZ, RZ, R7 ;  /* 0x000000ffff007224 */ /* 0x002fc600078e0007 */
[----:B--2---:R-:W2:Y:S04]  /*3b0b0*/  LDL.LU.64 R6, [R1+0x2a90] ;  /* 0x002a900001067983 */ /* 0x004ea80000300a00 */
[----:B------:R1:W-:Y:S04]  /*3b0c0*/  STL [R1+0x66fc], R0 ;  /* 0x0066fc0001007387 */ /* 0x0003e80000100800 */
[----:B----4-:R4:W-:Y:S01]  /*3b0d0*/  STL [R1+0x6708], R142 ;  /* 0x0067088e01007387 */ /* 0x0109e20000100800 */
[----:B-1----:R-:W-:-:S03]  /*3b0e0*/  IMAD.MOV.U32 R0, RZ, RZ, R143 ;  /* 0x000000ffff007224 */ /* 0x002fc600078e008f */
[----:B----4-:R-:W4:Y:S04]  /*3b0f0*/  LDL.LU.64 R142, [R1+0x2a98] ;  /* 0x002a9800018e7983 */ /* 0x010f280000300a00 */
[----:B------:R1:W-:Y:S04]  /*3b100*/  STL [R1+0x6704], R0 ;  /* 0x0067040001007387 */ /* 0x0003e80000100800 */
[----:B---3--:R3:W-:Y:S01]  /*3b110*/  STL [R1+0x6710], R150 ;  /* 0x0067109601007387 */ /* 0x0087e20000100800 */
[----:B-1----:R-:W-:-:S03]  /*3b120*/  IMAD.MOV.U32 R0, RZ, RZ, R151 ;  /* 0x000000ffff007224 */ /* 0x002fc600078e0097 */
[----:B---3--:R-:W3:Y:S04]  /*3b130*/  LDL.LU.64 R150, [R1+0x2aa0] ;  /* 0x002aa00001967983 */ /* 0x008ee80000300a00 */
[----:B------:R1:W-:Y:S04]  /*3b140*/  STL [R1+0x670c], R0 ;  /* 0x00670c0001007387 */ /* 0x0003e80000100800 */
[----:B------:R1:W-:Y:S02]  /*3b150*/  STL [R1+0x6718], R152 ;  /* 0x0067189801007387 */ /* 0x0003e40000100800 */
[----:B-1----:R-:W-:-:S02]  /*3b160*/  IMAD.MOV.U32 R0, RZ, RZ, R153 ;  /* 0x000000ffff007224 */ /* 0x002fc400078e0099 */
[----:B------:R-:W3:Y:S04]  /*3b170*/  LDL.LU.64 R152, [R1+0x2aa8] ;  /* 0x002aa80001987983 */ /* 0x000ee80000300a00 */
        /* <DEDUP_REMOVED lines=181> */
[----:B------:R-:W-:Y:S04]  /*3bcd0*/  STL [R1+0x6888], R146 ;  /* 0x0068889201007387 */ /* 0x000fe80000100800 */
[----:B------:R-:W3:Y:S01]  /*3bce0*/  LDL.LU.64 R140, [R1+0x598] ;  /* 0x00059800018c7983 */ /* 0x000ee20000300a00 */
[----:B-1----:R-:W-:-:S05]  /*3bcf0*/  IMAD.MOV.U32 R0, RZ, RZ, R147 ;  /* 0x000000ffff007224 */ /* 0x002fca00078e0093 */
[----:B------:R1:W-:Y:S04]  /*3bd00*/  STL [R1+0x6884], R0 ;  /* 0x0068840001007387 */ /* 0x0003e80000100800 */
[----:B------:R1:W-:Y:S02]  /*3bd10*/  STL [R1+0x6890], R154 ;  /* 0x0068909a01007387 */ /* 0x0003e40000100800 */
[----:B-1----:R-:W-:Y:S02]  /*3bd20*/  IMAD.MOV.U32 R0, RZ, RZ, R155 ;  /* 0x000000ffff007224 */ /* 0x002fe400078e009b */
        /* <DEDUP_REMOVED lines=17> */
[----:B------:R2:W-:Y:S02]  /*3be40*/  STL [R1+0x68ac], R0 ;  /* 0x0068ac0001007387 */ /* 0x0005e40000100800 */
[----:B--2---:R-:W-:Y:S02]  /*3be50*/  IMAD.MOV.U32 R0, RZ, RZ, R7 ;  /* 0x000000ffff007224 */ /* 0x004fe400078e0007 */
[----:B------:R1:W-:Y:S04]  /*3be60*/  STL [R1+0x68b8], R6 ;  /* 0x0068b80601007387 */ /* 0x0003e80000100800 */
[----:B-1----:R-:W2:Y:S04]  /*3be70*/  LDL.LU.64 R6, [R1+0x648] ;  /* 0x0006480001067983 */ /* 0x002ea80000300a00 */
[----:B------:R1:W-:Y:S04]  /*3be80*/  STL [R1+0x68b4], R0 ;  /* 0x0068b40001007387 */ /* 0x0003e80000100800 */
[----:B----4-:R4:W-:Y:S04]  /*3be90*/  STL [R1+0x68c0], R142 ;  /* 0x0068c08e01007387 */ /* 0x0109e80000100800 */
[----:B------:R-:W2:Y:S01]  /*3bea0*/  LDL.LU.64 R148, [R1+0x2ba0] ;  /* 0x002ba00001947983 */ /* 0x000ea20000300a00 */
[----:B-1----:R-:W-:-:S03]  /*3beb0*/  IMAD.MOV.U32 R0, RZ, RZ, R143 ;  /* 0x000000ffff007224 */ /* 0x002fc600078e008f */
[----:B---3--:R-:W-:Y:S04]  /*3bec0*/  STL [R1+0x68c8], R150 ;  /* 0x0068c89601007387 */ /* 0x008fe80000100800 */
[----:B------:R1:W-:Y:S04]  /*3bed0*/  STL [R1+0x68bc], R0 ;  /* 0x0068bc0001007387 */ /* 0x0003e80000100800 */
[----:B----4-:R-:W3:Y:S01]  /*3bee0*/  LDL.LU.64 R142, [R1+0x2ba8] ;  /* 0x002ba800018e7983 */ /* 0x010ee20000300a00 */
[----:B-1----:R-:W-:-:S03]  /*3bef0*/  IMAD.MOV.U32 R0, RZ, RZ, R151 ;  /* 0x000000ffff007224 */ /* 0x002fc600078e0097 */
[----:B------:R-:W-:Y:S04]  /*3bf00*/  STL [R1+0x68d0], R152 ;  /* 0x0068d09801007387 */ /* 0x000fe80000100800 */
        /* <DEDUP_REMOVED lines=31> */
[----:B------:R2:W-:Y:S02]  /*3c100*/  STL [R1+0x6904], R0 ;  /* 0x0069040001007387 */ /* 0x0005e40000100800 */
[----:B--2---:R-:W-:Y:S02]  /*3c110*/  IMAD.MOV.U32 R0, RZ, RZ, R7 ;  /* 0x000000ffff007224 */ /* 0x004fe400078e0007 */
[----:B------:R1:W-:Y:S04]  /*3c120*/  STL [R1+0x6910], R6 ;  /* 0x0069100601007387 */ /* 0x0003e80000100800 */
[----:B------:R-:W-:Y:S04]  /*3c130*/  STL [R1+0x6918], R148 ;  /* 0x0069189401007387 */ /* 0x000fe80000100800 */
[----:B------:R2:W-:Y:S04]  /*3c140*/  STL [R1+0x690c], R0 ;  /* 0x00690c0001007387 */ /* 0x0005e80000100800 */
[----:B-1----:R-:W4:Y:S01]  /*3c150*/  LDL.LU.64 R6, [R1+0x2d80] ;  /* 0x002d800001067983 */ /* 0x002f220000300a00 */
[----:B--2---:R-:W-:-:S03]  /*3c160*/  IMAD.MOV.U32 R0, RZ, RZ, R149 ;  /* 0x000000ffff007224 */ /* 0x004fc600078e0095 */
[----:B---3--:R-:W-:Y:S04]  /*3c170*/  STL [R1+0x6920], R142 ;  /* 0x0069208e01007387 */ /* 0x008fe80000100800 */
[----:B------:R1:W-:Y:S04]  /*3c180*/  STL [R1+0x6914], R0 ;  /* 0x0069140001007387 */ /* 0x0003e80000100800 */
[----:B------:R-:W2:Y:S01]  /*3c190*/  LDL.LU.64 R148, [R1+0x2d88] ;  /* 0x002d880001947983 */ /* 0x000ea20000300a00 */
[----:B-1----:R-:W-:-:S03]  /*3c1a0*/  IMAD.MOV.U32 R0, RZ, RZ, R143 ;  /* 0x000000ffff007224 */ /* 0x002fc600078e008f */
[----:B----4-:R-:W-:Y:S04]  /*3c1b0*/  STL [R1+0x6928], R150 ;  /* 0x0069289601007387 */ /* 0x010fe80000100800 */
[----:B------:R1:W-:Y:S04]  /*3c1c0*/  STL [R1+0x691c], R0 ;  /* 0x00691c0001007387 */ /* 0x0003e80000100800 */
[----:B------:R-:W3:Y:S01]  /*3c1d0*/  LDL.LU.64 R138, [R1+0x2d90] ;  /* 0x002d9000018a7983 */ /* 0x000ee20000300a00 */
        /* <DEDUP_REMOVED lines=36> */
[----:B--2---:R2:W-:Y:S01]  /*3c420*/  STL [R1+0x6970], R148 ;  /* 0x0069709401007387 */ /* 0x0045e20000100800 */
[----:B-1----:R-:W-:-:S03]  /*3c430*/  IMAD.MOV.U32 R0, RZ, RZ, R149 ;  /* 0x000000ffff007224 */ /* 0x002fc600078e0095 */
[----:B------:R-:W4:Y:S04]  /*3c440*/  LDL.LU.64 R146, [R1+0x2af8] ;  /* 0x002af80001927983 */ /* 0x000f280000300a00 */
[----:B------:R1:W-:Y:S04]  /*3c450*/  STL [R1+0x696c], R0 ;  /* 0x00696c0001007387 */ /* 0x0003e80000100800 */
[----:B---3--:R-:W-:Y:S04]  /*3c460*/  STL [R1+0x6978], R138 ;  /* 0x0069788a01007387 */ /* 0x008fe80000100800 */
[----:B--2---:R-:W2:Y:S01]  /*3c470*/  LDL.LU.64 R148, [R1+0x2b20] ;  /* 0x002b200001947983 */ /* 0x004ea20000300a00 */
[----:B-1----:R-:W-:-:S03]  /*3c480*/  IMAD.MOV.U32 R0, RZ, RZ, R139 ;  /* 0x000000ffff007224 */ /* 0x002fc600078e008b */
[----:B----4-:R-:W-:Y:S04]  /*3c490*/  STL [R1+0x6980], R150 ;  /* 0x0069809601007387 */ /* 0x010fe80000100800 */
[----:B------:R1:W-:Y:S02]  /*3c4a0*/  STL [R1+0x6974], R0 ;  /* 0x0069740001007387 */ /* 0x0003e40000100800 */
[----:B-1----:R-:W-:Y:S02]  /*3c4b0*/  IMAD.MOV.U32 R0, RZ, RZ, R151 ;  /* 0x000000ffff007224 */ /* 0x002fe400078e0097 */
[----:B------:R-:W3:Y:S04]  /*3c4c0*/  LDL.LU.64 R150, [R1+0x2b28] ;  /* 0x002b280001967983 */ /* 0x000ee80000300a00 */
[----:B------:R1:W-:Y:S04]  /*3c4d0*/  STL [R1+0x697c], R0 ;  /* 0x00697c0001007387 */ /* 0x0003e80000100800 */
[----:B------:R4:W-:Y:S01]  /*3c4e0*/  STL [R1+0x6988], R152 ;  /* 0x0069889801007387 */ /* 0x0009e20000100800 */
[----:B-1----:R-:W-:-:S03]  /*3c4f0*/  IMAD.MOV.U32 R0, RZ, RZ, R153 ;  /* 0x000000ffff007224 */ /* 0x002fc600078e0099 */
[----:B------:R-:W-:Y:S04]  /*3c500*/  STL [R1+0x6990], R140 ;  /* 0x0069908c01007387 */ /* 0x000fe80000100800 */
[----:B------:R1:W-:Y:S04]  /*3c510*/  STL [R1+0x6984], R0 ;  /* 0x0069840001007387 */ /* 0x0003e80000100800 */
[----:B----4-:R-:W4:Y:S01]  /*3c520*/  LDL.LU.64 R152, [R1+0x2b30] ;  /* 0x002b300001987983 */ /* 0x010f220000300a00 */
        /* <DEDUP_REMOVED lines=28> */
[----:B------:R-:W-:Y:S01]  /*3c6f0*/  STL [R1+0x69d0], R146 ;  /* 0x0069d09201007387 */ /* 0x000fe20000100800 */
[----:B-1----:R-:W-:-:S03]  /*3c700*/  IMAD.MOV.U32 R0, RZ, RZ, R147 ;  /* 0x000000ffff007224 */ /* 0x002fc600078e0093 */
[----:B--2---:R-:W-:Y:S04]  /*3c710*/  STL [R1+0x69d8], R148 ;  /* 0x0069d89401007387 */ /* 0x004fe80000100800 */
[----:B------:R1:W-:Y:S04]  /*3c720*/  STL [R1+0x69cc], R0 ;  /* 0x0069cc0001007387 */ /* 0x0003e80000100800 */
[----:B------:R-:W2:Y:S04]  /*3c730*/  LDL.LU.64 R112, [R1+0x8b8] ;  /* 0x0008b80001707983 */ /* 0x000ea80000300a00 */
[----:B------:R-:W2:Y:S01]  /*3c740*/  LDL.LU.64 R110, [R1+0x8c0] ;  /* 0x0008c000016e7983 */ /* 0x000ea20000300a00 */
[----:B-1----:R-:W-:-:S05]  /*3c750*/  IMAD.MOV.U32 R0, RZ, RZ, R149 ;  /* 0x000000ffff007224 */ /* 0x002fca00078e0095 */
[----:B------:R1:W-:Y:S04]  /*3c760*/  STL [R1+0x69d4], R0 ;  /* 0x0069d40001007387 */ /* 0x0003e80000100800 */
[----:B---3--:R-:W-:Y:S04]  /*3c770*/  STL [R1+0x69e0], R150 ;  /* 0x0069e09601007387 */ /* 0x008fe80000100800 */
[----:B------:R-:W3:Y:S01]  /*3c780*/  LDL.LU.64 R136, [R1+0x8c8] ;  /* 0x0008c80001887983 */ /* 0x000ee20000300a00 */
[----:B-1----:R-:W-:-:S03]  /*3c790*/  IMAD.MOV.U32 R0, RZ, RZ, R151 ;  /* 0x000000ffff007224 */ /* 0x002fc600078e0097 */
[----:B------:R-:W3:Y:S04]  /*3c7a0*/  LDL.LU.64 R138, [R1+0xa38] ;  /* 0x000a3800018a7983 */ /* 0x000ee80000300a00 */
[----:B------:R1:W-:Y:S04]  /*3c7b0*/  STL [R1+0x69dc], R0 ;  /* 0x0069dc0001007387 */ /* 0x0003e80000100800 */
[----:B----4-:R-:W-:Y:S04]  /*3c7c0*/  STL [R1+0x69e8], R152 ;  /* 0x0069e89801007387 */ /* 0x010fe80000100800 */
        /* <DEDUP_REMOVED lines=28> */
[----:B------:R2:W-:Y:S02]  /*3c990*/  STL [R1+0x6a0c], R0 ;  /* 0x006a0c0001007387 */ /* 0x0005e40000100800 */
[----:B--2---:R-:W-:Y:S02]  /*3c9a0*/  IMAD.MOV.U32 R0, RZ, RZ, R113 ;  /* 0x000000ffff007224 */ /* 0x004fe400078e0071 */
[----:B------:R-:W-:Y:S04]  /*3c9b0*/  STL [R1+0x6a18], R112 ;  /* 0x006a187001007387 */ /* 0x000fe80000100800 */
[----:B------:R-:W-:Y:S04]  /*3c9c0*/  STL [R1+0x6a20], R110 ;  /* 0x006a206e01007387 */ /* 0x000fe80000100800 */
[----:B------:R1:W-:Y:S02]  /*3c9d0*/  STL [R1+0x6a14], R0 ;  /* 0x006a140001007387 */ /* 0x0003e40000100800 */
[----:B-1----:R-:W-:-:S02]  /*3c9e0*/  IMAD.MOV.U32 R0, RZ, RZ, R111 ;  /* 0x000000ffff007224 */ /* 0x002fc400078e006f */
[----:B---3--:R-:W-:Y:S04]  /*3c9f0*/  STL [R1+0x6a28], R136 ;  /* 0x006a288801007387 */ /* 0x008fe80000100800 */
[----:B------:R1:W-:Y:S04]  /*3ca00*/  STL [R1+0x6a1c], R0 ;  /* 0x006a1c0001007387 */ /* 0x0003e80000100800 */
[----:B------:R-:W-:Y:S01]  /*3ca10*/  STL [R1+0x6a30], R138 ;  /* 0x006a308a01007387 */ /* 0x000fe20000100800 */
[----:B-1----:R-:W-:-:S05]  /*3ca20*/  IMAD.MOV.U32 R0, RZ, RZ, R137 ;  /* 0x000000ffff007224 */ /* 0x002fca00078e0089 */
[----:B------:R1:W-:Y:S04]  /*3ca30*/  STL [R1+0x6a24], R0 ;  /* 0x006a240001007387 */ /* 0x0003e80000100800 */
[----:B----4-:R-:W-:Y:S01]  /*3ca40*/  STL [R1+0x6a38], R140 ;  /* 0x006a388c01007387 */ /* 0x010fe20000100800 */
        /* <DEDUP_REMOVED lines=32> */
[----:B------:R-:W-:Y:S01]  /*3cc50*/  STL [R1+0x6a90], R6 ;  /* 0x006a900601007387 */ /* 0x000fe20000100800 */
        /* <DEDUP_REMOVED lines=8> */
[----:B------:R-:W2:Y:S04]  /*3cce0*/  LDL.LU.64 R154, [R1+0x30] ;  /* 0x00003000019a7983 */ /* 0x000ea80000300a00 */
[----:B------:R-:W-:Y:S04]  /*3ccf0*/  STL [R1+0x6aa8], R28 ;  /* 0x006aa81c01007387 */ /* 0x000fe80000100800 */
[----:B------:R-:W-:Y:S04]  /*3cd00*/  STL [R1+0x6aa4], R29 ;  /* 0x006aa41d01007387 */ /* 0x000fe80000100800 */
[----:B------:R-:W3:Y:S04]  /*3cd10*/  LDL.LU.64 R156, [R1+0x70] ;  /* 0x00007000019c7983 */ /* 0x000ee80000300a00 */
[----:B------:R-:W-:Y:S04]  /*3cd20*/  STL [R1+0x6ab0], R44 ;  /* 0x006ab02c01007387 */ /* 0x000fe80000100800 */
[----:B------:R-:W-:Y:S04]  /*3cd30*/  STL [R1+0x6aac], R45 ;  /* 0x006aac2d01007387 */ /* 0x000fe80000100800 */
[----:B------:R-:W4:Y:S04]  /*3cd40*/  LDL.LU.64 R6, [R1+0xb0] ;  /* 0x0000b00001067983 */ /* 0x000f280000300a00 */
        /* <DEDUP_REMOVED lines=24> */
[----:B--2---:R2:W-:Y:S01]  /*3ced0*/  STL [R1+0x6af8], R154 ;  /* 0x006af89a01007387 */ /* 0x0045e20000100800 */
[----:B-1----:R-:W-:-:S03]  /*3cee0*/  IMAD.MOV.U32 R0, RZ, RZ, R155 ;  /* 0x000000ffff007224 */ /* 0x002fc600078e009b */
[----:B--2---:R-:W2:Y:S04]  /*3cef0*/  LDL.LU.64 R154, [R1+0x2f50] ;  /* 0x002f5000019a7983 */ /* 0x004ea80000300a00 */
[----:B------:R1:W-:Y:S04]  /*3cf00*/  STL [R1+0x6af4], R0 ;  /* 0x006af40001007387 */ /* 0x0003e80000100800 */
[----:B---3--:R3:W-:Y:S01]  /*3cf10*/  STL [R1+0x6b00], R156 ;  /* 0x006b009c01007387 */ /* 0x0087e20000100800 */
[----:B-1----:R-:W-:-:S03]  /*3cf20*/  IMAD.MOV.U32 R0, RZ, RZ, R157 ;  /* 0x000000ffff007224 */ /* 0x002fc600078e009d */
[----:B---3--:R-:W3:Y:S04]  /*3cf30*/  LDL.LU.64 R156, [R1+0x2f58] ;  /* 0x002f5800019c7983 */ /* 0x008ee80000300a00 */
[----:B------:R1:W-:Y:S04]  /*3cf40*/  STL [R1+0x6afc], R0 ;  /* 0x006afc0001007387 */ /* 0x0003e80000100800 */
[----:B----4-:R4:W-:Y:S01]  /*3cf50*/  STL [R1+0x6b08], R6 ;  /* 0x006b080601007387 */ /* 0x0109e20000100800 */
[----:B-1----:R-:W-:-:S03]  /*3cf60*/  IMAD.MOV.U32 R0, RZ, RZ, R7 ;  /* 0x000000ffff007224 */ /* 0x002fc600078e0007 */
[----:B----4-:R-:W4:Y:S04]  /*3cf70*/  LDL.LU.64 R6, [R1+0x2f60] ;  /* 0x002f600001067983 */ /* 0x010f280000300a00 */
        /* <DEDUP_REMOVED lines=607> */
[----:B-1----:R-:W2:Y:S04]  /*3f570*/  LDL.LU.64 R154, [R1+0x3070] ;  /* 0x00307000019a7983 */ /* 0x002ea80000300a00 */
        /* <DEDUP_REMOVED lines=31> */
[----:B-1----:R-:W-:-:S05]  /*3f770*/  IMAD.MOV.U32 R0, RZ, RZ, R143 ;  /* 0x000000ffff007224 */ /* 0x002fca00078e008f */
[----:B------:R1:W-:Y:S04]  /*3f780*/  STL [R1+0x7004], R0 ;  /* 0x0070040001007387 */ /* 0x0003e80000100800 */
[----:B------:R-:W-:Y:S04]  /*3f790*/  STL [R1+0x7010], R144 ;  /* 0x0070109001007387 */ /* 0x000fe80000100800 */
        /* <DEDUP_REMOVED lines=94> */
[----:B------:R2:W-:Y:S02]  /*3fd80*/  STL [R1+0x70c4], R0 ;  /* 0x0070c40001007387 */ /* 0x0005e40000100800 */
[----:B--2---:R-:W-:-:S02]  /*3fd90*/  IMAD.MOV.U32 R0, RZ, RZ, R155 ;  /* 0x000000ffff007224 */ /* 0x004fc400078e009b */
[----:B------:R1:W-:Y:S04]  /*3fda0*/  STL [R1+0x70d0], R154 ;  /* 0x0070d09a01007387 */ /* 0x0003e80000100800 */
[----:B-1----:R-:W2:Y:S04]  /*3fdb0*/  LDL.LU.64 R154, [R1+0x34a0] ;  /* 0x0034a000019a7983 */ /* 0x002ea80000300a00 */
[----:B------:R1:W-:Y:S04]  /*3fdc0*/  STL [R1+0x70cc], R0 ;  /* 0x0070cc0001007387 */ /* 0x0003e80000100800 */
[----:B---3--:R3:W-:Y:S04]  /*3fdd0*/  STL [R1+0x70d8], R156 ;  /* 0x0070d89c01007387 */ /* 0x0087e80000100800 */
[----:B------:R-:W2:Y:S01]  /*3fde0*/  LDL.LU.64 R142, [R1+0x34a8] ;  /* 0x0034a800018e7983 */ /* 0x000ea20000300a00 */
[----:B-1----:R-:W-:-:S03]  /*3fdf0*/  IMAD.MOV.U32 R0, RZ, RZ, R157 ;  /* 0x000000ffff007224 */ /* 0x002fc600078e009d */
[----:B----4-:R-:W-:Y:S04]  /*3fe00*/  STL [R1+0x70e0], R6 ;  /* 0x0070e00601007387 */ /* 0x010fe80000100800 */
[----:B------:R1:W-:Y:S04]  /*3fe10*/  STL [R1+0x70d4], R0 ;  /* 0x0070d40001007387 */ /* 0x0003e80000100800 */
[----:B---3--:R-:W3:Y:S01]  /*3fe20*/  LDL.LU.64 R156, [R1+0x3500] ;  /* 0x00350000019c7983 */ /* 0x008ee20000300a00 */
[----:B-1----:R-:W-:-:S03]  /*3fe30*/  IMAD.MOV.U32 R0, RZ, RZ, R7 ;  /* 0x000000ffff007224 */ /* 0x002fc600078e0007 */
[----:B------:R-:W-:Y:S04]  /*3fe40*/  STL [R1+0x70e8], R4 ;  /* 0x0070e80401007387 */ /* 0x000fe80000100800 */
[----:B------:R1:W-:Y:S04]  /*3fe50*/  STL [R1+0x70dc], R0 ;  /* 0x0070dc0001007387 */ /* 0x0003e80000100800 */
[----:B------:R-:W4:Y:S01]  /*3fe60*/  LDL.LU.64 R6, [R1+0x3508] ;  /* 0x0035080001067983 */ /* 0x000f220000300a00 */
[----:B-1----:R-:W-:-:S03]  /*3fe70*/  IMAD.MOV.U32 R0, RZ, RZ, R5 ;  /* 0x000000ffff007224 */ /* 0x002fc600078e0005 */
        /* <DEDUP_REMOVED lines=28> */
[----:B------:R2:W-:Y:S02]  /*40040*/  STL [R1+0x711c], R0 ;  /* 0x00711c0001007387 */ /* 0x0005e40000100800 */
[----:B--2---:R-:W-:-:S02]  /*40050*/  IMAD.MOV.U32 R0, RZ, RZ, R155 ;  /* 0x000000ffff007224 */ /* 0x004fc400078e009b */
[----:B------:R1:W-:Y:S04]  /*40060*/  STL [R1+0x7128], R154 ;  /* 0x0071289a01007387 */ /* 0x0003e80000100800 */
[----:B------:R-:W-:Y:S04]  /*40070*/  STL [R1+0x7130], R142 ;  /* 0x0071308e01007387 */ /* 0x000fe80000100800 */
[----:B------:R2:W-:Y:S04]  /*40080*/  STL [R1+0x7124], R0 ;  /* 0x0071240001007387 */ /* 0x0005e80000100800 */
[----:B-1----:R-:W4:Y:S01]  /*40090*/  LDL.LU.64 R154, [R1+0x3638] ;  /* 0x00363800019a7983 */ /* 0x002f220000300a00 */
[----:B--2---:R-:W-:-:S03]  /*400a0*/  IMAD.MOV.U32 R0, RZ, RZ, R143 ;  /* 0x000000ffff007224 */ /* 0x004fc600078e008f */
[----:B---3--:R-:W-:Y:S04]  /*400b0*/  STL [R1+0x7138], R156 ;  /* 0x0071389c01007387 */ /* 0x008fe80000100800 */
[----:B------:R1:W-:Y:S02]  /*400c0*/  STL [R1+0x712c], R0 ;  /* 0x00712c0001007387 */ /* 0x0003e40000100800 */
[----:B-1----:R-:W-:Y:S02]  /*400d0*/  IMAD.MOV.U32 R0, RZ, RZ, R157 ;  /* 0x000000ffff007224 */ /* 0x002fe400078e009d */
[----:B------:R-:W2:Y:S04]  /*400e0*/  LDL.LU.64 R156, [R1+0x3640] ;  /* 0x00364000019c7983 */ /* 0x000ea80000300a00 */
[----:B------:R1:W-:Y:S04]  /*400f0*/  STL [R1+0x7134], R0 ;  /* 0x0071340001007387 */ /* 0x0003e80000100800 */
[----:B----4-:R3:W-:Y:S01]  /*40100*/  STL [R1+0x7140], R6 ;  /* 0x0071400601007387 */ /* 0x0107e20000100800 */
[----:B-1----:R-:W-:-:S03]  /*40110*/  IMAD.MOV.U32 R0, RZ, RZ, R7 ;  /* 0x000000ffff007224 */ /* 0x002fc600078e0007 */
[----:B------:R-:W-:Y:S04]  /*40120*/  STL [R1+0x7148], R4 ;  /* 0x0071480401007387 */ /* 0x000fe80000100800 */
[----:B------:R1:W-:Y:S04]  /*40130*/  STL [R1+0x713c], R0 ;  /* 0x00713c0001007387 */ /* 0x0003e80000100800 */
[----:B---3--:R-:W3:Y:S01]  /*40140*/  LDL.LU.64 R6, [R1+0x3648] ;  /* 0x0036480001067983 */ /* 0x008ee20000300a00 */
        /* <DEDUP_REMOVED lines=15> */
[----:B------:R-:W-:Y:S04]  /*40240*/  STL [R1+0x7168], R148 ;  /* 0x0071689401007387 */ /* 0x000fe80000100800 */
[----:B------:R-:W4:Y:S01]  /*40250*/  LDL.LU.64 R138, [R1+0x3400] ;  /* 0x00340000018a7983 */ /* 0x000f220000300a00 */
[----:B-1----:R-:W-:-:S05]  /*40260*/  IMAD.MOV.U32 R0, RZ, RZ, R149 ;  /* 0x000000ffff007224 */ /* 0x002fca00078e0095 */
        /* <DEDUP_REMOVED lines=15> */
[----:B------:R2:W-:Y:S02]  /*40360*/  STL [R1+0x717c], R0 ;  /* 0x00717c0001007387 */ /* 0x0005e40000100800 */
[----:B--2---:R-:W-:Y:S02]  /*40370*/  IMAD.MOV.U32 R0, RZ, RZ, R157 ;  /* 0x000000ffff007224 */ /* 0x004fe400078e009d */
[----:B------:R-:W-:Y:S04]  /*40380*/  STL [R1+0x7188], R156 ;  /* 0x0071889c01007387 */ /* 0x000fe80000100800 */
[----:B------:R-:W2:Y:S04]  /*40390*/  LDL.LU.64 R152, [R1+0x3458] ;  /* 0x0034580001987983 */ /* 0x000ea80000300a00 */
[----:B------:R-:W2:Y:S04]  /*403a0*/  LDL.LU.64 R154, [R1+0x3460] ;  /* 0x00346000019a7983 */ /* 0x000ea80000300a00 */
[----:B------:R3:W-:Y:S02]  /*403b0*/  STL [R1+0x7184], R0 ;  /* 0x0071840001007387 */ /* 0x0007e40000100800 */
[----:B---3--:R-:W-:-:S02]  /*403c0*/  IMAD.MOV.U32 R0, RZ, RZ, R7 ;  /* 0x000000ffff007224 */ /* 0x008fc400078e0007 */
[----:B------:R1:W-:Y:S04]  /*403d0*/  STL [R1+0x7190], R6 ;  /* 0x0071900601007387 */ /* 0x0003e80000100800 */
[----:B------:R-:W3:Y:S04]  /*403e0*/  LDL.LU.64 R156, [R1+0x3468] ;  /* 0x00346800019c7983 */ /* 0x000ee80000300a00 */
[----:B----4-:R-:W-:Y:S04]  /*403f0*/  STL [R1+0x7198], R4 ;  /* 0x0071980401007387 */ /* 0x010fe80000100800 */
[----:B------:R4:W-:Y:S04]  /*40400*/  STL [R1+0x718c], R0 ;  /* 0x00718c0001007387 */ /* 0x0009e80000100800 */
[----:B-1----:R-:W3:Y:S01]  /*40410*/  LDL.LU.64 R6, [R1+0x3480] ;  /* 0x0034800001067983 */ /* 0x002ee20000300a00 */
[----:B----4-:R-:W-:-:S03]  /*40420*/  IMAD.MOV.U32 R0, RZ, RZ, R5 ;  /* 0x000000ffff007224 */ /* 0x010fc600078e0005 */
[----:B------:R-:W-:Y:S04]  /*40430*/  STL [R1+0x71a0], R110 ;  /* 0x0071a06e01007387 */ /* 0x000fe80000100800 */
[----:B------:R1:W-:Y:S04]  /*40440*/  STL [R1+0x7194], R0 ;  /* 0x0071940001007387 */ /* 0x0003e80000100800 */
[----:B------:R-:W4:Y:S01]  /*40450*/  LDL.LU.64 R4, [R1+0x3488] ;  /* 0x0034880001047983 */ /* 0x000f220000300a00 */
[----:B-1----:R-:W-:-:S03]  /*40460*/  IMAD.MOV.U32 R0, RZ, RZ, R111 ;  /* 0x000000ffff007224 */ /* 0x002fc600078e006f */
[----:B------:R-:W-:Y:S04]  /*40470*/  STL [R1+0x71a8], R158 ;  /* 0x0071a89e01007387 */ /* 0x000fe80000100800 */
[----:B------:R1:W-:Y:S04]  /*40480*/  STL [R1+0x719c], R0 ;  /* 0x00719c0001007387 */ /* 0x0003e80000100800 */
[----:B------:R-:W-:Y:S01]  /*40490*/  STL [R1+0x71b0], R136 ;  /* 0x0071b08801007387 */ /* 0x000fe20000100800 */
[----:B-1----:R-:W-:-:S05]  /*404a0*/  IMAD.MOV.U32 R0, RZ, RZ, R159 ;  /* 0x000000ffff007224 */ /* 0x002fca00078e009f */
        /* <DEDUP_REMOVED lines=22> */
[----:B------:R1:W-:Y:S02]  /*40610*/  STL [R1+0x71dc], R0 ;  /* 0x0071dc0001007387 */ /* 0x0003e40000100800 */
[----:B-1----:R-:W-:Y:S02]  /*40620*/  IMAD.MOV.U32 R0, RZ, RZ, R151 ;  /* 0x000000ffff007224 */ /* 0x002fe400078e0097 */
[----:B--2---:R-:W-:Y:S04]  /*40630*/  STL [R1+0x71f0], R152 ;  /* 0x0071f09801007387 */ /* 0x004fe80000100800 */
[----:B------:R1:W-:Y:S04]  /*40640*/  STL [R1+0x71e4], R0 ;  /* 0x0071e40001007387 */ /* 0x0003e80000100800 */
[----:B------:R-:W-:Y:S01]  /*40650*/  STL [R1+0x71f8], R154 ;  /* 0x0071f89a01007387 */ /* 0x000fe20000100800 */
[----:B-1----:R-:W-:-:S05]  /*40660*/  IMAD.MOV.U32 R0, RZ, RZ, R153 ;  /* 0x000000ffff007224 */ /* 0x002fca00078e0099 */
[----:B------:R1:W-:Y:S04]  /*40670*/  STL [R1+0x71ec], R0 ;  /* 0x0071ec0001007387 */ /* 0x0003e80000100800 */
[----:B---3--:R-:W-:Y:S01]  /*40680*/  STL [R1+0x7200], R156 ;  /* 0x0072009c01007387 */ /* 0x008fe20000100800 */
[----:B-1----:R-:W-:-:S05]  /*40690*/  IMAD.MOV.U32 R0, RZ, RZ, R155 ;  /* 0x000000ffff007224 */ /* 0x002fca00078e009b */
[----:B------:R1:W-:Y:S02]  /*406a0*/  STL [R1+0x71f4], R0 ;  /* 0x0071f40001007387 */ /* 0x0003e40000100800 */
[----:B-1----:R-:W-:Y:S02]  /*406b0*/  IMAD.MOV.U32 R0, RZ, RZ, R157 ;  /* 0x000000ffff007224 */ /* 0x002fe400078e009d */
[----:B------:R-:W-:Y:S04]  /*406c0*/  STL [R1+0x7208], R6 ;  /* 0x0072080601007387 */ /* 0x000fe80000100800 */
[----:B------:R1:W-:Y:S02]  /*406d0*/  STL [R1+0x71fc], R0 ;  /* 0x0071fc0001007387 */ /* 0x0003e40000100800 */
[----:B-1----:R-:W-:-:S05]  /*406e0*/  IMAD.MOV.U32 R0, RZ, RZ, R7 ;  /* 0x000000ffff007224 */ /* 0x002fca00078e0007 */
[----:B------:R1:W-:Y:S04]  /*406f0*/  STL [R1+0x7204], R0 ;  /* 0x0072040001007387 */ /* 0x0003e80000100800 */
[----:B----4-:R-:W-:Y:S01]  /*40700*/  STL [R1+0x7210], R4 ;  /* 0x0072100401007387 */ /* 0x010fe20000100800 */
[----:B-1----:R-:W-:-:S05]  /*40710*/  IMAD.MOV.U32 R0, RZ, RZ, R5 ;  /* 0x000000ffff007224 */ /* 0x002fca00078e0005 */
[----:B------:R-:W-:Y:S01]  /*40720*/  STL [R1+0x720c], R0 ;  /* 0x00720c0001007387 */ /* 0x000fe20000100800 */
[----:B------:R-:W-:-:S03]  /*40730*/  IMAD.MOV.U32 R6, RZ, RZ, R159 ;  /* 0x000000ffff067224 */ /* 0x000fc600078e009f */
[----:B------:R-:W-:Y:S04]  /*40740*/  STL [R1+0x7218], R158 ;  /* 0x0072189e01007387 */ /* 0x000fe80000100800 */
[----:B------:R-:W-:Y:S04]  /*40750*/  STL [R1+0x7214], R6 ;  /* 0x0072140601007387 */ /* 0x000fe80000100800 */
[----:B------:R-:W2:Y:S04]  /*40760*/  LDL.LU.64 R28, [R1+0x43b8] ;  /* 0x0043b800011c7983 */ /* 0x000ea80000300a00 */
[----:B------:R-:W3:Y:S04]  /*40770*/  LDL.LU.64 R12, [R1+0x43b0] ;  /* 0x0043b000010c7983 */ /* 0x000ee80000300a00 */
[----:B--2---:R1:W-:Y:S04]  /*40780*/  STL.64 [R1+0x64f8], R28 ;  /* 0x0064f81c01007387 */ /* 0x0043e80000100a00 */
[----:B-1----:R-:W2:Y:S04]  /*40790*/  LDL.LU.64 R28, [R1+0x4398] ;  /* 0x00439800011c7983 */ /* 0x002ea80000300a00 */
[----:B---3--:R1:W-:Y:S04]  /*407a0*/  STL.64 [R1+0x64f0], R12 ;  /* 0x0064f00c01007387 */ /* 0x0083e80000100a00 */
[----:B-1----:R-:W3:Y:S04]  /*407b0*/  LDL.LU.64 R12, [R1+0x4390] ;  /* 0x00439000010c7983 */ /* 0x002ee80000300a00 */
        /* <DEDUP_REMOVED lines=188> */
[----:B--2---:R-:W-:Y:S04]  /*41380*/  STL.64 [R1+0x61f8], R28 ;  /* 0x0061f81c01007387 */ /* 0x004fe80000100a00 */
[----:B------:R-:W-:Y:S04]  /*41390*/  STL.64 [R1+0x61e8], R188 ;  /* 0x0061e8bc01007387 */ /* 0x000fe80000100a00 */
[----:B---3--:R-:W-:Y:S04]  /*413a0*/  STL.64 [R1+0x61f0], R12 ;  /* 0x0061f00c01007387 */ /* 0x008fe80000100a00 */
[----:B------:R-:W-:Y:S04]  /*413b0*/  STL.64 [R1+0x61e0], R86 ;  /* 0x0061e05601007387 */ /* 0x000fe80000100a00 */
[----:B------:R-:W-:Y:S04]  /*413c0*/  STL.64 [R1+0x61d8], R52 ;  /* 0x0061d83401007387 */ /* 0x000fe80000100a00 */
[----:B------:R-:W-:Y:S04]  /*413d0*/  STL.64 [R1+0x61d0], R20 ;  /* 0x0061d01401007387 */ /* 0x000fe80000100a00 */
[----:B------:R1:W-:Y:S04]  /*413e0*/  STL.64 [R1+0x61c8], R2 ;  /* 0x0061c80201007387 */ /* 0x0003e80000100a00 */
[----:B-1----:R-:W2:Y:S04]  /*413f0*/  LDL.LU.64 R2, [R1+0x4950] ;  /* 0x0049500001027983 */ /* 0x002ea80000300a00 */
[----:B------:R-:W3:Y:S04]  /*41400*/  LDL.LU.64 R12, [R1+0x468] ;  /* 0x00046800010c7983 */ /* 0x000ee80000300a00 */
[----:B--2---:R1:W-:Y:S04]  /*41410*/  STL.64 [R1+0x61c0], R2 ;  /* 0x0061c00201007387 */ /* 0x0043e80000100a00 */
[----:B-1----:R-:W2:Y:S04]  /*41420*/  LDL.LU.64 R2, [R1+0x68] ;  /* 0x0000680001027983 */ /* 0x002ea80000300a00 */
[----:B---3--:R-:W-:Y:S04]  /*41430*/  STL.64 [R1+0x61b8], R12 ;  /* 0x0061b80c01007387 */ /* 0x008fe80000100a00 */
[----:B------:R-:W-:Y:S04]  /*41440*/  STL.64 [R1+0x61a8], R204 ;  /* 0x0061a8cc01007387 */ /* 0x000fe80000100a00 */
[----:B--2---:R1:W-:Y:S04]  /*41450*/  STL.64 [R1+0x61b0], R2 ;  /* 0x0061b00201007387 */ /* 0x0043e80000100a00 */
[----:B------:R-:W-:Y:S04]  /*41460*/  STL.64 [R1+0x61a0], R102 ;  /* 0x0061a06601007387 */ /* 0x000fe80000100a00 */
[----:B------:R-:W-:Y:S04]  /*41470*/  STL.64 [R1+0x6198], R54 ;  /* 0x0061983601007387 */ /* 0x000fe80000100a00 */
[----:B------:R-:W-:Y:S04]  /*41480*/  STL.64 [R1+0x6190], R24 ;  /* 0x0061901801007387 */ /* 0x000fe80000100a00 */
[----:B------:R2:W-:Y:S04]  /*41490*/  STL.64 [R1+0x6188], R8 ;  /* 0x0061880801007387 */ /* 0x0005e80000100a00 */
[----:B-1----:R-:W3:Y:S04]  /*414a0*/  LDL.LU.64 R2, [R1+0x4998] ;  /* 0x0049980001027983 */ /* 0x002ee80000300a00 */
[----:B--2---:R-:W2:Y:S04]  /*414b0*/  LDL.LU.64 R8, [R1+0x428] ;  /* 0x0004280001087983 */ /* 0x004ea80000300a00 */
[----:B---3--:R1:W-:Y:S04]  /*414c0*/  STL.64 [R1+0x6180], R2 ;  /* 0x0061800201007387 */ /* 0x0083e80000100a00 */
[----:B-1----:R-:W3:Y:S04]  /*414d0*/  LDL.LU.64 R2, [R1+0xa8] ;  /* 0x0000a80001027983 */ /* 0x002ee80000300a00 */
[----:B--2---:R-:W-:Y:S04]  /*414e0*/  STL.64 [R1+0x6178], R8 ;  /* 0x0061780801007387 */ /* 0x004fe80000100a00 */
[----:B------:R-:W-:Y:S04]  /*414f0*/  STL.64 [R1+0x6168], R220 ;  /* 0x006168dc01007387 */ /* 0x000fe80000100a00 */
[----:B---3--:R1:W-:Y:S04]  /*41500*/  STL.64 [R1+0x6170], R2 ;  /* 0x0061700201007387 */ /* 0x0083e80000100a00 */
[----:B------:R-:W-:Y:S04]  /*41510*/  STL.64 [R1+0x6160], R104 ;  /* 0x0061606801007387 */ /* 0x000fe80000100a00 */
[----:B------:R-:W-:Y:S04]  /*41520*/  STL.64 [R1+0x6158], R68 ;  /* 0x0061584401007387 */ /* 0x000fe80000100a00 */
[----:B------:R-:W-:Y:S04]  /*41530*/  STL.64 [R1+0x6150], R34 ;  /* 0x0061502201007387 */ /* 0x000fe80000100a00 */
[----:B------:R-:W-:Y:S04]  /*41540*/  STL.64 [R1+0x6148], R10 ;  /* 0x0061480a01007387 */ /* 0x000fe80000100a00 */
        /* <DEDUP_REMOVED lines=15> */
[----:B---3--:R1:W-:Y:S04]  /*41640*/  STL.64 [R1+0x60f8], R8 ;  /* 0x0060f80801007387 */ /* 0x0083e80000100a00 */
[----:B------:R-:W-:Y:S04]  /*41650*/  STL.64 [R1+0x60e8], R236 ;  /* 0x0060e8ec01007387 */ /* 0x000fe80000100a00 */
[----:B--2---:R2:W-:Y:S04]  /*41660*/  STL.64 [R1+0x60f0], R2 ;  /* 0x0060f00201007387 */ /* 0x0045e80000100a00 */
[----:B------:R-:W-:Y:S04]  /*41670*/  STL.64 [R1+0x60e0], R186 ;  /* 0x0060e0ba01007387 */ /* 0x000fe80000100a00 */
[----:B------:R-:W-:Y:S04]  /*41680*/  STL.64 [R1+0x60d8], R84 ;  /* 0x0060d85401007387 */ /* 0x000fe80000100a00 */
[----:B------:R-:W-:Y:S04]  /*41690*/  STL.64 [R1+0x60d0], R40 ;  /* 0x0060d02801007387 */ /* 0x000fe80000100a00 */
[----:B------:R-:W-:Y:S04]  /*416a0*/  STL.64 [R1+0x60c8], R18 ;  /* 0x0060c81201007387 */ /* 0x000fe80000100a00 */
[----:B-1----:R-:W3:Y:S04]  /*416b0*/  LDL.LU.64 R8, [R1+0x4ae0] ;  /* 0x004ae00001087983 */ /* 0x002ee80000300a00 */
[----:B--2---:R-:W2:Y:S04]  /*416c0*/  LDL.LU.64 R2, [R1+0x368] ;  /* 0x0003680001027983 */ /* 0x004ea80000300a00 */
[----:B---3--:R1:W-:Y:S04]  /*416d0*/  STL.64 [R1+0x60c0], R8 ;  /* 0x0060c00801007387 */ /* 0x0083e80000100a00 */
[----:B-1----:R-:W3:Y:S04]  /*416e0*/  LDL.LU.64 R8, [R1+0x168] ;  /* 0x0001680001087983 */ /* 0x002ee80000300a00 */
        /* <DEDUP_REMOVED lines=345> */
[----:B-1----:R-:W3:Y:S04]  /*42c80*/  LDL.LU.64 R8, [R1] ;  /* 0x0000000001087983 */ /* 0x002ee80000300a00 */
[----:B--2---:R1:W-:Y:S04]  /*42c90*/  STL.64 [R1+0x5a80], R2 ;  /* 0x005a800201007387 */ /* 0x0043e80000100a00 */
[----:B-1----:R-:W2:Y:S04]  /*42ca0*/  LDL.LU.64 R2, [R1+0x80] ;  /* 0x0000800001027983 */ /* 0x002ea80000300a00 */
[----:B---3--:R-:W-:Y:S04]  /*42cb0*/  STL.64 [R1+0x5a78], R8 ;  /* 0x005a780801007387 */ /* 0x008fe80000100a00 */
[----:B------:R-:W-:Y:S04]  /*42cc0*/  STL.64 [R1+0x5a68], R94 ;  /* 0x005a685e01007387 */ /* 0x000fe80000100a00 */
[----:B--2---:R1:W-:Y:S04]  /*42cd0*/  STL.64 [R1+0x5a70], R2 ;  /* 0x005a700201007387 */ /* 0x0043e80000100a00 */
[----:B-1----:R-:W2:Y:S04]  /*42ce0*/  LDL.LU.64 R2, [R1+0xc0] ;  /* 0x0000c00001027983 */ /* 0x002ea80000300a00 */
[----:B------:R-:W-:Y:S04]  /*42cf0*/  STL.64 [R1+0x5a58], R78 ;  /* 0x005a584e01007387 */ /* 0x000fe80000100a00 */
[----:B--2---:R1:W-:Y:S04]  /*42d00*/  STL.64 [R1+0x5a60], R2 ;  /* 0x005a600201007387 */ /* 0x0043e80000100a00 */
[----:B-1----:R-:W2:Y:S04]  /*42d10*/  LDL.LU.64 R2, [R1+0x100] ;  /* 0x0001000001027983 */ /* 0x002ea80000300a00 */
[----:B------:R-:W-:Y:S04]  /*42d20*/  STL.64 [R1+0x5a48], R62 ;  /* 0x005a483e01007387 */ /* 0x000fe80000100a00 */
[----:B--2---:R1:W-:Y:S04]  /*42d30*/  STL.64 [R1+0x5a50], R2 ;  /* 0x005a500201007387 */ /* 0x0043e80000100a00 */
[----:B------:R-:W2:Y:S04]  /*42d40*/  LDL.LU.64 R8, [R1+0x1c8] ;  /* 0x0001c80001087983 */ /* 0x000ea80000300a00 */
[----:B-1----:R-:W3:Y:S04]  /*42d50*/  LDL.LU.64 R2, [R1+0x1c0] ;  /* 0x0001c00001027983 */ /* 0x002ee80000300a00 */
[----:B--2---:R1:W-:Y:S04]  /*42d60*/  STL.64 [R1+0x5a40], R8 ;  /* 0x005a400801007387 */ /* 0x0043e80000100a00 */
[----:B-1----:R-:W2:Y:S04]  /*42d70*/  LDL.LU.64 R8, [R1+0x180] ;  /* 0x0001800001087983 */ /* 0x002ea80000300a00 */
[----:B---3--:R1:W-:Y:S04]  /*42d80*/  STL.64 [R1+0x5a38], R2 ;  /* 0x005a380201007387 */ /* 0x0083e80000100a00 */
[----:B-1----:R-:W3:Y:S04]  /*42d90*/  LDL.LU.64 R2, [R1+0x140] ;  /* 0x0001400001027983 */ /* 0x002ee80000300a00 */
[----:B--2---:R-:W-:Y:S04]  /*42da0*/  STL.64 [R1+0x5a30], R8 ;  /* 0x005a300801007387 */ /* 0x004fe80000100a00 */
[----:B------:R-:W-:Y:S04]  /*42db0*/  STL.64 [R1+0x5a20], R46 ;  /* 0x005a202e01007387 */ /* 0x000fe80000100a00 */
[----:B---3--:R1:W-:Y:S04]  /*42dc0*/  STL.64 [R1+0x5a28], R2 ;  /* 0x005a280201007387 */ /* 0x0083e80000100a00 */
[----:B------:R2:W-:Y:S04]  /*42dd0*/  STL.64 [R1+0x5a18], R30 ;  /* 0x005a181e01007387 */ /* 0x0005e80000100a00 */
[----:B------:R2:W-:Y:S04]  /*42de0*/  STL.64 [R1+0x5a10], R14 ;  /* 0x005a100e01007387 */ /* 0x0005e80000100a00 */
[----:B------:R2:W-:Y:S04]  /*42df0*/  STL.64 [R1+0x5a08], R244 ;  /* 0x005a08f401007387 */ /* 0x0005e80000100a00 */
        /* <DEDUP_REMOVED lines=3684> */
[----:B------:R-:W3:Y:S03]  /*51440*/  S2R R252, SR_TID.X ;  /* 0x0000000000fc7919 */ /* 0x000ee60000002100 */
        /* <DEDUP_REMOVED lines=28> */
[C---:B---3--:R-:W-:Y:S01]  /*51610*/  LOP3.LUT R7, R252.reuse, 0x7, RZ, 0xc0, !PT ;  /* 0x00000007fc077812 */ /* 0x048fe200078ec0ff */
[----:B------:R-:W-:-:S04]  /*51620*/  IMAD.SHL.U32 R0, R252, 0x2, RZ ;  /* 0x00000002fc007824 */ /* 0x000fc800078e00ff */
[----:B------:R-:W-:Y:S01]  /*51630*/  IMAD R7, R7, 0x90, RZ ;  /* 0x0000009007077824 */ /* 0x000fe200078e02ff */
[C---:B------:R-:W-:Y:S01]  /*51640*/  LOP3.LUT R5, R252.reuse, 0x3, RZ, 0xc0, !PT ;  /* 0x00000003fc057812 */ /* 0x040fe200078ec0ff */
[----:B------:R-:W-:Y:S01]  /*51650*/  USHF.R.S32.HI UR7, URZ, 0x1f, UR12 ;  /* 0x0000001fff077899 */ /* 0x000fe2000801140c */
[----:B------:R-:W-:Y:S02]  /*51660*/  LOP3.LUT R4, R252, 0x1c, RZ, 0xc0, !PT ;  /* 0x0000001cfc047812 */ /* 0x000fe400078ec0ff */
[----:B------:R-:W-:Y:S02]  /*51670*/  LOP3.LUT R7, R7, 0x30, R0, 0x78, !PT ;  /* 0x0000003007077812 */ /* 0x000fe400078e7800 */
[----:B-1----:R-:W-:Y:S02]  /*51680*/  SHF.R.S32.HI R3, RZ, 0x1f, R251 ;  /* 0x0000001fff037819 */ /* 0x002fe400000114fb */
[----:B------:R-:W-:Y:S01]  /*51690*/  SHF.R.S32.HI R0, RZ, 0x1f, R109 ;  /* 0x0000001fff007819 */ /* 0x000fe2000001146d */
[----:B------:R-:W-:Y:S01]  /*516a0*/  ULEA.HI UR7, UR7, UR12, URZ, 0x5 ;  /* 0x0000000c07077291 */ /* 0x000fe2000f8f28ff */
[----:B------:R-:W-:Y:S01]  /*516b0*/  IMAD R4, R5, 0x820, R4 ;  /* 0x0000082005047824 */ /* 0x000fe200078e0204 */
[C---:B------:R-:W-:Y:S01]  /*516c0*/  SHF.L.U64.HI R3, R251.reuse, 0x2, R3 ;  /* 0x00000002fb037819 */ /* 0x040fe20000010203 */
[----:B------:R-:W-:Y:S01]  /*516d0*/  IMAD.SHL.U32 R2, R251, 0x4, RZ ;  /* 0x00000004fb027824 */ /* 0x000fe200078e00ff */
[C---:B------:R-:W-:Y:S01]  /*516e0*/  SHF.L.U64.HI R0, R109.reuse, 0x2, R0 ;  /* 0x000000026d007819 */ /* 0x040fe20000010200 */
[----:B------:R-:W-:Y:S01]  /*516f0*/  IMAD.SHL.U32 R252, R109, 0x4, RZ ;  /* 0x000000046dfc7824 */ /* 0x000fe200078e00ff */
        /* <DEDUP_REMOVED lines=10> */
[----:B------:R-:W-:Y:S02]  /*517a0*/  CS2R R156, SRZ ;  /* 0x00000000009c7805 */ /* 0x000fe4000001ff00 */
[----:B------:R-:W-:Y:S01]  /*517b0*/  CS2R R158, SRZ ;  /* 0x00000000009e7805 */ /* 0x000fe2000001ff00 */
[----:B------:R-:W-:Y:S01]  /*517c0*/  UMOV UR5, URZ ;  /* 0x000000ff00057c82 */ /* 0x000fe20008000000 */
[----:B------:R-:W-:Y:S01]  /*517d0*/  UMOV UR9, 0x1 ;  /* 0x0000000100097882 */ /* 0x000fe20000000000 */
[----:B------:R-:W-:Y:S01]  /*517e0*/  USHF.R.S32.HI UR7, URZ, 0x5, UR7 ;  /* 0x00000005ff077899 */ /* 0x000fe20008011407 */
[----:B------:R2:W-:Y:S01]  /*517f0*/  STL [R1+0x42b0], RZ ;  /* 0x0042b0ff01007387 */ /* 0x0005e20000100800 */
[----:B------:R-:W-:-:S02]  /*51800*/  LOP3.LUT R5, R4, 0x20, RZ, 0x3c, !PT ;  /* 0x0000002004057812 */ /* 0x000fc400078e3cff */
[----:B------:R-:W-:Y:S01]  /*51810*/  UIADD3 UR12, UPT, UPT, UR7, -0x2, URZ ;  /* 0xfffffffe070c7890 */ /* 0x000fe2000fffe0ff */
[C---:B------:R-:W-:Y:S01]  /*51820*/  LOP3.LUT R8, R4.reuse, 0x40, RZ, 0x3c, !PT ;  /* 0x0000004004087812 */ /* 0x040fe200078e3cff */
[----:B------:R2:W-:Y:S01]  /*51830*/  STL [R1+0x42b4], RZ ;  /* 0x0042b4ff01007387 */ /* 0x0005e20000100800 */
[----:B------:R-:W-:Y:S01]  /*51840*/  LOP3.LUT R6, R4, 0x60, RZ, 0x3c, !PT ;  /* 0x0000006004067812 */ /* 0x000fe200078e3cff */
[----:B------:R-:W-:Y:S01]  /*51850*/  UMOV UR8, 0xffffffff ;  /* 0xffffffff00087882 */ /* 0x000fe20000000000 */
[----:B------:R-:W-:Y:S01]  /*51860*/  LOP3.LUT R5, R7, 0x40, RZ, 0x3c, !PT ;  /* 0x0000004007057812 */ /* 0x000fe200078e3cff */
        /* <DEDUP_REMOVED lines=357> */
[----:B------:R2:W-:Y:S02]  /*52ec0*/  STL [R1+0x44ec], RZ ;  /* 0x0044ecff01007387 */ /* 0x0005e40000100800 */
.L_x_1:
[----:B------:R-:W-:-:S04]  /*52ed0*/  DEPBAR.LE SB0, 0x2 ;  /* 0x000080800000791a */ /* 0x000fc80000000000 */
[----:B------:R-:W-:Y:S01]  /*52ee0*/  UIADD3 UR8, UPT, UPT, UR8, 0x1, URZ ;  /* 0x0000000108087890 */ /* 0x000fe2000fffe0ff */
[C---:B------:R-:W-:Y:S01]  /*52ef0*/  LOP3.LUT R6, R4.reuse, 0x20, RZ, 0x3c, !PT ;  /* 0x0000002004067812 */ /* 0x040fe200078e3cff */
[----:B------:R-:W-:Y:S01]  /*52f00*/  STL [R1+0x77a4], R3 ;  /* 0x0077a40301007387 */ /* 0x000fe20000100800 */
[C---:B------:R-:W-:Y:S01]  /*52f10*/  LOP3.LUT R2, R4.reuse, 0x60, RZ, 0x3c, !PT ;  /* 0x0000006004027812 */ /* 0x040fe200078e3cff */
[----:B------:R-:W-:Y:S01]  /*52f20*/  UISETP.GT.AND UP0, UPT, UR8, 0x1, UPT ;  /* 0x000000010800788c */ /* 0x000fe2000bf04270 */
[----:B------:R-:W-:Y:S01]  /*52f30*/  LOP3.LUT R5, R4, 0x40, RZ, 0x3c, !PT ;  /* 0x0000004004057812 */ /* 0x000fe200078e3cff */
[----:B------:R-:W-:Y:S02]  /*52f40*/  STL [R1+0x77a0], R0 ;  /* 0x0077a00001007387 */ /* 0x000fe40000100800 */
[----:B------:R-:W-:-:S04]  /*52f50*/  USEL UR8, UR8, URZ, !UP0 ;  /* 0x000000ff08087287 */ /* 0x000fc8000c000000 */
[----:B------:R-:W-:Y:S01]  /*52f60*/  ULEA UR10, UR8, UR4, 0x10 ;  /* 0x00000004080a7291 */ /* 0x000fe2000f8e80ff */
[----:B------:R-:W-:Y:S01]  /*52f70*/  BAR.SYNC.DEFER_BLOCKING 0x0 ;  /* 0x0000000000007b1d */ /* 0x000fe20000010000 */
[----:B------:R-:W-:-:S07]  /*52f80*/  ULEA UR11, UR8, UR4, 0xf ;  /* 0x00000004080b7291 */ /* 0x000fce000f8e78ff */
[----:B------:R-:W-:Y:S04]  /*52f90*/  LDS R160, [R4+UR10] ;  /* 0x0000000a04a07984 */ /* 0x000fe80008000800 */
[----:B------:R-:W-:Y:S04]  /*52fa0*/  LDS R162, [R4+UR10+0x2000] ;  /* 0x0020000a04a27984 */ /* 0x000fe80008000800 */
[----:B------:R-:W-:Y:S04]  /*52fb0*/  LDS R161, [R6+UR10] ;  /* 0x0000000a06a17984 */ /* 0x000fe80008000800 */
[----:B------:R-:W-:Y:S04]  /*52fc0*/  LDS R163, [R6+UR10+0x2000] ;  /* 0x0020000a06a37984 */ /* 0x000fe80008000800 */
[----:B--2---:R-:W1:Y:S04]  /*52fd0*/  LDSM.16.M88.4 R28, [R7+UR11+0x20000] ;  /* 0x0200000b071c783b */ /* 0x004e680008000200 */
[----:B------:R-:W2:Y:S04]  /*52fe0*/  LDSM.16.M88.4 R24, [R7+UR11+0x20400] ;  /* 0x0204000b0718783b */ /* 0x000ea80008000200 */
[----:B------:R-:W3:Y:S04]  /*52ff0*/  LDSM.16.M88.4 R20, [R7+UR11+0x20800] ;  /* 0x0208000b0714783b */ /* 0x000ee80008000200 */
[----:B------:R-:W4:Y:S04]  /*53000*/  LDSM.16.M88.4 R16, [R7+UR11+0x20c00] ;  /* 0x020c000b0710783b */ /* 0x000f280008000200 */
[----:B------:R-:W4:Y:S04]  /*53010*/  LDSM.16.M88.4 R12, [R7+UR11+0x21000] ;  /* 0x0210000b070c783b */ /* 0x000f280008000200 */
[----:B------:R-:W4:Y:S04]  /*53020*/  LDSM.16.M88.4 R8, [R7+UR11+0x21400] ;  /* 0x0214000b0708783b */ /* 0x000f280008000200 */
[----:B------:R-:W4:Y:S04]  /*53030*/  LDSM.16.M88.4 R132, [R7+UR11+0x22000] ;  /* 0x0220000b0784783b */ /* 0x000f280008000200 */
[----:B------:R-:W4:Y:S04]  /*53040*/  LDSM.16.M88.4 R128, [R7+UR11+0x22400] ;  /* 0x0224000b0780783b */ /* 0x000f280008000200 */
[----:B------:R-:W4:Y:S04]  /*53050*/  LDSM.16.M88.4 R124, [R7+UR11+0x22800] ;  /* 0x0228000b077c783b */ /* 0x000f280008000200 */
[----:B------:R-:W4:Y:S01]  /*53060*/  LDSM.16.M88.4 R120, [R7+UR11+0x22c00] ;  /* 0x022c000b0778783b */ /* 0x000f220008000200 */
[C---:B-1---5:R-:W-:Y:S03]  /*53070*/  HMMA.1688.F32.TF32 R36, R160.reuse, R28, R136 ;  /* 0x0000001ca024723c */ /* 0x062fe60000081088 */
[----:B------:R-:W1:Y:S04]  /*53080*/  LDSM.16.M88.4 R116, [R7+UR11+0x23000] ;  /* 0x0230000b0774783b */ /* 0x000e680008000200 */
[----:B--2---:R-:W-:Y:S01]  /*53090*/  STL [R1+0x858c], R26 ;  /* 0x00858c1a01007387 */ /* 0x004fe20000100800 */
[C---:B------:R-:W-:Y:S03]  /*530a0*/  HMMA.1688.F32.TF32 R32, R160.reuse, R24, R140 ;  /* 0x00000018a020723c */ /* 0x040fe6000008108c */
[----:B------:R-:W-:Y:S04]  /*530b0*/  STL [R1+0x8588], R27 ;  /* 0x0085881b01007387 */ /* 0x000fe80000100800 */
[----:B---3--:R-:W-:Y:S01]  /*530c0*/  STL [R1+0x8580], R22 ;  /* 0x0085801601007387 */ /* 0x008fe20000100800 */
[C---:B------:R-:W-:Y:S03]  /*530d0*/  HMMA.1688.F32.TF32 R40, R160.reuse, R20, R144 ;  /* 0x00000014a028723c */ /* 0x040fe60000081090 */
[----:B------:R-:W-:Y:S04]  /*530e0*/  STL [R1+0x857c], R23 ;  /* 0x00857c1701007387 */ /* 0x000fe80000100800 */
[----:B----4-:R-:W-:Y:S04]  /*530f0*/  STL [R1+0x8590], R18 ;  /* 0x0085901201007387 */ /* 0x010fe80000100800 */
[----:B------:R-:W-:Y:S04]  /*53100*/  STL [R1+0x8584], R19 ;  /* 0x0085841301007387 */ /* 0x000fe80000100800 */
[----:B------:R-:W-:Y:S04]  /*53110*/  STL [R1+0x8598], R14 ;  /* 0x0085980e01007387 */ /* 0x000fe80000100800 */
[----:B------:R-:W-:Y:S04]  /*53120*/  STL [R1+0x8594], R15 ;  /* 0x0085940f01007387 */ /* 0x000fe80000100800 */
[----:B------:R-:W-:Y:S04]  /*53130*/  STL [R1+0x85a0], R10 ;  /* 0x0085a00a01007387 */ /* 0x000fe80000100800 */
[----:B------:R-:W-:Y:S04]  /*53140*/  STL [R1+0x859c], R11 ;  /* 0x00859c0b01007387 */ /* 0x000fe80000100800 */
[----:B------:R-:W-:Y:S04]  /*53150*/  STL.64 [R1+0x4b70], R36 ;  /* 0x004b702401007387 */ /* 0x000fe80000100a00 */
[----:B------:R2:W-:Y:S04]  /*53160*/  STL.64 [R1+0x4b78], R38 ;  /* 0x004b782601007387 */ /* 0x0005e80000100a00 */
[----:B------:R-:W-:Y:S04]  /*53170*/  STL.64 [R1+0x4bd0], R32 ;  /* 0x004bd02001007387 */ /* 0x000fe80000100a00 */
[----:B------:R3:W-:Y:S01]  /*53180*/  STL.64 [R1+0x4bd8], R34 ;  /* 0x004bd82201007387 */ /* 0x0007e20000100a00 */
[C---:B--2---:R-:W-:Y:S03]  /*53190*/  HMMA.1688.F32.TF32 R36, R160.reuse, R16, R148 ;  /* 0x00000010a024723c */ /* 0x044fe60000081094 */
[----:B------:R-:W-:Y:S04]  /*531a0*/  STL.64 [R1+0x4bc0], R40 ;  /* 0x004bc02801007387 */ /* 0x000fe80000100a00 */
[----:B------:R-:W-:Y:S01]  /*531b0*/  STL.64 [R1+0x4bc8], R42 ;  /* 0x004bc82a01007387 */ /* 0x000fe20000100a00 */
[C---:B---3--:R-:W-:Y:S03]  /*531c0*/  HMMA.1688.F32.TF32 R32, R160.reuse, R12, R152 ;  /* 0x0000000ca020723c */ /* 0x048fe60000081098 */
[----:B------:R-:W2:Y:S04]  /*531d0*/  LDSM.16.M88.4 R112, [R7+UR11+0x23400] ;  /* 0x0234000b0770783b */ /* 0x000ea80008000200 */
[----:B------:R-:W3:Y:S04]  /*531e0*/  LDSM.16.M88.4 R108, [R7+UR11+0x23800] ;  /* 0x0238000b076c783b */ /* 0x000ee80008000200 */
[----:B------:R-:W4:Y:S04]  /*531f0*/  LDSM.16.M88.4 R104, [R7+UR11+0x23c00] ;  /* 0x023c000b0768783b */ /* 0x000f280008000200 */
[----:B------:R-:W-:Y:S04]  /*53200*/  STL.64 [R1+0x4bb0], R36 ;  /* 0x004bb02401007387 */ /* 0x000fe80000100a00 */
[----:B------:R-:W-:Y:S04]  /*53210*/  STL.64 [R1+0x4bb8], R38 ;  /* 0x004bb82601007387 */ /* 0x000fe80000100a00 */
[----:B------:R-:W-:Y:S04]  /*53220*/  STL.64 [R1+0x4ba0], R32 ;  /* 0x004ba02001007387 */ /* 0x000fe80000100a00 */
[----:B------:R1:W-:Y:S04]  /*53230*/  STL.64 [R1+0x4ba8], R34 ;  /* 0x004ba82201007387 */ /* 0x0003e80000100a00 */
[----:B------:R-:W2:Y:S04]  /*53240*/  LDSM.16.M88.4 R100, [R7+UR11+0x24000] ;  /* 0x0240000b0764783b */ /* 0x000ea80008000200 */
[----:B------:R-:W2:Y:S01]  /*53250*/  LDSM.16.M88.4 R88, [R7+UR11+0x24400] ;  /* 0x0244000b0758783b */ /* 0x000ea20008000200 */
[----:B-1----:R-:W-:Y:S03]  /*53260*/  HMMA.1688.F32.TF32 R32, R160, R8, R156 ;  /* 0x00000008a020723c */ /* 0x002fe6000008109c */
[----:B------:R-:W1:Y:S04]  /*53270*/  LDSM.16.M88.4 R84, [R7+UR11+0x24800] ;  /* 0x0248000b0754783b */ /* 0x000e680008000200 */
[----:B------:R-:W1:Y:S04]  /*53280*/  LDSM.16.M88.4 R80, [R7+UR11+0x24c00] ;  /* 0x024c000b0750783b */ /* 0x000e680008000200 */
[----:B------:R-:W1:Y:S04]  /*53290*/  LDSM.16.M88.4 R76, [R7+UR11+0x25000] ;  /* 0x0250000b074c783b */ /* 0x000e680008000200 */
[----:B------:R-:W1:Y:S04]  /*532a0*/  LDSM.16.M88.4 R72, [R7+UR11+0x25400] ;  /* 0x0254000b0748783b */ /* 0x000e680008000200 */
[----:B------:R-:W1:Y:S01]  /*532b0*/  LDSM.16.M88.4 R68, [R7+UR11+0x25800] ;  /* 0x0258000b0744783b */ /* 0x000e620008000200 */
[----:B------:R-:W-:-:S03]  /*532c0*/  IMAD.MOV.U32 R10, RZ, RZ, R34 ;  /* 0x000000ffff0a7224 */ /* 0x000fc600078e0022 */
[----:B------:R-:W-:Y:S01]  /*532d0*/  STL.64 [R1+0x4b90], R32 ;  /* 0x004b902001007387 */ /* 0x000fe20000100a00 */
[----:B------:R-:W-:-:S03]  /*532e0*/  IMAD.MOV.U32 R11, RZ, RZ, R35 ;  /* 0x000000ffff0b7224 */ /* 0x000fc600078e0023 */
        /* <DEDUP_REMOVED lines=8> */
[----:B------:R-:W-:Y:S04]  /*53370*/  LDSM.16.M88.4 R92, [R7+UR11+0x21800] ;  /* 0x0218000b075c783b */ /* 0x000fe80008000200 */
[----:B------:R-:W1:Y:S04]  /*53380*/  LDSM.16.M88.4 R64, [R7+UR11+0x25c00] ;  /* 0x025c000b0740783b */ /* 0x000e680008000200 */
[----:B------:R-:W1:Y:S04]  /*53390*/  LDSM.16.M88.4 R60, [R7+UR11+0x26000] ;  /* 0x0260000b073c783b */ /* 0x000e680008000200 */
[----:B------:R-:W1:Y:S04]  /*533a0*/  LDSM.16.M88.4 R56, [R7+UR11+0x26400] ;  /* 0x0264000b0738783b */ /* 0x000e680008000200 */
[----:B------:R-:W1:Y:S04]  /*533b0*/  LDSM.16.M88.4 R52, [R7+UR11+0x26800] ;  /* 0x0268000b0734783b */ /* 0x000e680008000200 */
[----:B------:R-:W1:Y:S04]  /*533c0*/  LDSM.16.M88.4 R48, [R7+UR11+0x26c00] ;  /* 0x026c000b0730783b */ /* 0x000e680008000200 */
[----:B------:R-:W-:Y:S04]  /*533d0*/  STL [R1+0x8444], R134 ;  /* 0x0084448601007387 */ /* 0x000fe80000100800 */
[----:B------:R-:W1:Y:S04]  /*533e0*/  LDSM.16.M88.4 R44, [R7+UR11+0x27000] ;  /* 0x0270000b072c783b */ /* 0x000e680008000200 */
[----:B------:R-:W-:Y:S04]  /*533f0*/  STL [R1+0x8440], R135 ;  /* 0x0084408701007387 */ /* 0x000fe80000100800 */
        /* <DEDUP_REMOVED lines=10> */
[----:B------:R-:W-:Y:S04]  /*534a0*/  STL [R1+0x844c], R119 ;  /* 0x00844c7701007387 */ /* 0x000fe80000100800 */
[----:B--2---:R-:W-:Y:S04]  /*534b0*/  STL [R1+0x8458], R114 ;  /* 0x0084587201007387 */ /* 0x004fe80000100800 */
[----:B------:R-:W-:Y:S04]  /*534c0*/  STL [R1+0x8454], R115 ;  /* 0x0084547301007387 */ /* 0x000fe80000100800 */
[----:B---3--:R-:W-:Y:S04]  /*534d0*/  STL [R1+0x8460], R110 ;  /* 0x0084606e01007387 */ /* 0x008fe80000100800 */
[----:B------:R-:W-:Y:S04]  /*534e0*/  STL [R1+0x845c], R111 ;  /* 0x00845c6f01007387 */ /* 0x000fe80000100800 */
[----:B----4-:R-:W-:Y:S04]  /*534f0*/  STL [R1+0x8468], R106 ;  /* 0x0084686a01007387 */ /* 0x010fe80000100800 */
[----:B------:R-:W-:Y:S04]  /*53500*/  STL [R1+0x8464], R107 ;  /* 0x0084646b01007387 */ /* 0x000fe80000100800 */
[----:B------:R-:W-:Y:S04]  /*53510*/  STL [R1+0x8470], R102 ;  /* 0x0084706601007387 */ /* 0x000fe80000100800 */
[----:B------:R-:W-:Y:S04]  /*53520*/  STL [R1+0x846c], R103 ;  /* 0x00846c6701007387 */ /* 0x000fe80000100800 */
[----:B------:R-:W-:Y:S04]  /*53530*/  STL [R1+0x8478], R90 ;  /* 0x0084785a01007387 */ /* 0x000fe80000100800 */
[----:B------:R-:W-:Y:S04]  /*53540*/  STL [R1+0x8474], R91 ;  /* 0x0084745b01007387 */ /* 0x000fe80000100800 */
[----:B-1----:R-:W-:Y:S04]  /*53550*/  STL [R1+0x8480], R86 ;  /* 0x0084805601007387 */ /* 0x002fe80000100800 */
        /* <DEDUP_REMOVED lines=13> */
[----:B------:R1:W-:Y:S04]  /*53630*/  STL [R1+0x84b8], R58 ;  /* 0x0084b83a01007387 */ /* 0x0003e80000100800 */
[----:B------:R2:W-:Y:S04]  /*53640*/  STL [R1+0x84b4], R59 ;  /* 0x0084b43b01007387 */ /* 0x0005e80000100800 */
[----:B------:R-:W-:Y:S04]  /*53650*/  STL [R1+0x84c0], R54 ;  /* 0x0084c03601007387 */ /* 0x000fe80000100800 */
[----:B------:R-:W-:Y:S04]  /*53660*/  STL [R1+0x84bc], R55 ;  /* 0x0084bc3701007387 */ /* 0x000fe80000100800 */
[----:B------:R3:W-:Y:S04]  /*53670*/  STL [R1+0x84c8], R50 ;  /* 0x0084c83201007387 */ /* 0x0007e80000100800 */
[----:B------:R4:W-:Y:S04]  /*53680*/  STL [R1+0x84c4], R51 ;  /* 0x0084c43301007387 */ /* 0x0009e80000100800 */
        /* <DEDUP_REMOVED lines=9> */
[----:B------:R-:W1:Y:S04]  /*53720*/  LDSM.16.M88.4 R96, [R7+UR11+0x21c00] ;  /* 0x021c000b0760783b */ /* 0x000e680008000200 */
[----:B------:R-:W-:Y:S04]  /*53730*/  LDS R136, [R5+UR10] ;  /* 0x0000000a05887984 */ /* 0x000fe80008000800 */
[----:B------:R-:W-:Y:S04]  /*53740*/  LDS R138, [R5+UR10+0x2000] ;  /* 0x0020000a058a7984 */ /* 0x000fe80008000800 */
[----:B------:R-:W-:Y:S04]  /*53750*/  LDS R137, [R2+UR10] ;  /* 0x0000000a02897984 */ /* 0x000fe80008000800 */
[----:B------:R-:W1:Y:S04]  /*53760*/  LDS R139, [R2+UR10+0x2000] ;  /* 0x0020000a028b7984 */ /* 0x000e680008000800 */
[----:B------:R-:W-:Y:S04]  /*53770*/  LDS R244, [R5+UR10+0x100] ;  /* 0x0001000a05f47984 */ /* 0x000fe80008000800 */
[----:B------:R-:W-:Y:S04]  /*53780*/  LDS R246, [R5+UR10+0x2100] ;  /* 0x0021000a05f67984 */ /* 0x000fe80008000800 */
[----:B------:R-:W-:Y:S04]  /*53790*/  LDS R245, [R2+UR10+0x100] ;  /* 0x0001000a02f57984 */ /* 0x000fe80008000800 */
[----:B------:R-:W-:Y:S01]  /*537a0*/  LDS R247, [R2+UR10+0x2100] ;  /* 0x0021000a02f77984 */ /* 0x000fe20008000800 */
[----:B------:R-:W-:Y:S03]  /*537b0*/  HMMA.1688.F32.TF32 R140, R160, R92, R140 ;  /* 0x0000005ca08c723c */ /* 0x000fe6000008108c */
[----:B------:R-:W-:Y:S04]  /*537c0*/  LDS R236, [R4+UR10+0x400] ;  /* 0x0004000a04ec7984 */ /* 0x000fe80008000800 */
[----:B------:R-:W-:-:S12]  /*537d0*/  LDS R238, [R4+UR10+0x2400] ;  /* 0x0024000a04ee7984 */ /* 0x000fd80008000800 */
[----:B------:R-:W-:Y:S02]  /*537e0*/  IMAD.MOV.U32 R27, RZ, RZ, R140 ;  /* 0x000000ffff1b7224 */ /* 0x000fe400078e008c */
[----:B------:R-:W-:Y:S02]  /*537f0*/  IMAD.MOV.U32 R19, RZ, RZ, R141 ;  /* 0x000000ffff137224 */ /* 0x000fe400078e008d */
[----:B------:R-:W-:Y:S01]  /*53800*/  IMAD.MOV.U32 R22, RZ, RZ, R142 ;  /* 0x000000ffff167224 */ /* 0x000fe200078e008e */
[----:B------:R-:W3:Y:S01]  /*53810*/  LDL.LU.64 R140, [R1+0xfb0] ;  /* 0x000fb000018c7983 */ /* 0x000ee20000300a00 */
[----:B------:R-:W-:-:S03]  /*53820*/  IMAD.MOV.U32 R23, RZ, RZ, R143 ;  /* 0x000000ffff177224 */ /* 0x000fc600078e008f */
[----:B------:R-:W3:Y:S01]  /*53830*/  LDL.LU.64 R142, [R1+0xfb8] ;  /* 0x000fb800018e7983 */ /* 0x000ee20000300a00 */
[----:B------:R-:W-:-:S15]  /*53840*/  HMMA.1688.F32.TF32 R148, R160, R132, R148 ;  /* 0x00000084a094723c */ /* 0x000fde0000081094 */
[----:B------:R-:W-:-:S04]  /*53850*/  NOP ;  /* 0x0000000000007918 */ /* 0x000fc80000000000 */
[----:B-1----:R-:W-:Y:S02]  /*53860*/  IMAD.MOV.U32 R58, RZ, RZ, R148 ;  /* 0x000000ffff3a7224 */ /* 0x002fe400078e0094 */
[----:B--2---:R-:W-:Y:S02]  /*53870*/  IMAD.MOV.U32 R59, RZ, RZ, R149 ;  /* 0x000000ffff3b7224 */ /* 0x004fe400078e0095 */
[----:B------:R-:W-:Y:S01]  /*53880*/  IMAD.MOV.U32 R62, RZ, RZ, R150 ;  /* 0x000000ffff3e7224 */ /* 0x000fe200078e0096 */
[----:B------:R-:W2:Y:S01]  /*53890*/  LDL.LU.64 R148, [R1+0xfa0] ;  /* 0x000fa00001947983 */ /* 0x000ea20000300a00 */
[----:B------:R-:W-:-:S03]  /*538a0*/  IMAD.MOV.U32 R63, RZ, RZ, R151 ;  /* 0x000000ffff3f7224 */ /* 0x000fc600078e0097 */
[----:B------:R-:W2:Y:S01]  /*538b0*/  LDL.LU.64 R150, [R1+0xfa8] ;  /* 0x000fa80001967983 */ /* 0x000ea20000300a00 */
[----:B------:R-:W-:Y:S03]  /*538c0*/  HMMA.1688.F32.TF32 R144, R160, R128, R144 ;  /* 0x00000080a090723c */ /* 0x000fe60000081090 */
[----:B------:R-:W-:Y:S04]  /*538d0*/  STL [R1+0x84e0], R63 ;  /* 0x0084e03f01007387 */ /* 0x000fe80000100800 */
[----:B------:R-:W-:Y:S04]  /*538e0*/  STL [R1+0x84dc], R62 ;  /* 0x0084dc3e01007387 */ /* 0x000fe80000100800 */
[----:B------:R1:W-:Y:S04]  /*538f0*/  STL [R1+0x84d8], R59 ;  /* 0x0084d83b01007387 */ /* 0x0003e80000100800 */
[----:B------:R1:W-:Y:S04]  /*53900*/  STL [R1+0x84d4], R58 ;  /* 0x0084d43a01007387 */ /* 0x0003e80000100800 */
[----:B------:R-:W-:-:S02]  /*53910*/  IMAD.MOV.U32 R66, RZ, RZ, R144 ;  /* 0x000000ffff427224 */ /* 0x000fc400078e0090 */
[----:B------:R-:W-:Y:S02]  /*53920*/  IMAD.MOV.U32 R67, RZ, RZ, R145 ;  /* 0x000000ffff437224 */ /* 0x000fe400078e0091 */
[----:B------:R-:W-:Y:S01]  /*53930*/  IMAD.MOV.U32 R70, RZ, RZ, R146 ;  /* 0x000000ffff467224 */ /* 0x000fe200078e0092 */
[----:B------:R-:W4:Y:S01]  /*53940*/  LDL.LU.64 R144, [R1+0x1500] ;  /* 0x0015000001907983 */ /* 0x000f220000300a00 */
[----:B------:R-:W-:-:S03]  /*53950*/  IMAD.MOV.U32 R71, RZ, RZ, R147 ;  /* 0x000000ffff477224 */ /* 0x000fc600078e0093 */
[----:B------:R-:W4:Y:S04]  /*53960*/  LDL.LU.64 R146, [R1+0x1508] ;  /* 0x0015080001927983 */ /* 0x000f280000300a00 */
[----:B------:R-:W-:Y:S04]  /*53970*/  STL [R1+0x84f0], R71 ;  /* 0x0084f04701007387 */ /* 0x000fe80000100800 */
[----:B------:R-:W-:Y:S04]  /*53980*/  STL [R1+0x84ec], R70 ;  /* 0x0084ec4601007387 */ /* 0x000fe80000100800 */
[----:B------:R-:W-:Y:S04]  /*53990*/  STL [R1+0x84e8], R67 ;  /* 0x0084e84301007387 */ /* 0x000fe80000100800 */
[----:B------:R1:W-:Y:S01]  /*539a0*/  STL [R1+0x84e4], R66 ;  /* 0x0084e44201007387 */ /* 0x0003e20000100800 */
[----:B---3--:R-:W-:-:S15]  /*539b0*/  HMMA.1688.F32.TF32 R140, R160, R124, R140 ;  /* 0x0000007ca08c723c */ /* 0x008fde000008108c */
[----:B------:R-:W-:-:S04]  /*539c0*/  NOP ;  /* 0x0000000000007918 */ /* 0x000fc80000000000 */
[----:B------:R-:W-:Y:S02]  /*539d0*/  IMAD.MOV.U32 R82, RZ, RZ, R140 ;  /* 0x000000ffff527224 */ /* 0x000fe400078e008c */
[----:B------:R-:W-:Y:S02]  /*539e0*/  IMAD.MOV.U32 R83, RZ, RZ, R141 ;  /* 0x000000ffff537224 */ /* 0x000fe400078e008d */
[----:B------:R-:W-:Y:S01]  /*539f0*/  IMAD.MOV.U32 R86, RZ, RZ, R142 ;  /* 0x000000ffff567224 */ /* 0x000fe200078e008e */
[----:B------:R-:W3:Y:S01]  /*53a00*/  LDL.LU.64 R140, [R1+0x14f0] ;  /* 0x0014f000018c7983 */ /* 0x000ee20000300a00 */
[----:B------:R-:W-:-:S03]  /*53a10*/  IMAD.MOV.U32 R87, RZ, RZ, R143 ;  /* 0x000000ffff577224 */ /* 0x000fc600078e008f */
[----:B------:R-:W3:Y:S01]  /*53a20*/  LDL.LU.64 R142, [R1+0x14f8] ;  /* 0x0014f800018e7983 */ /* 0x000ee20000300a00 */
[----:B--2---:R-:W-:Y:S03]  /*53a30*/  HMMA.1688.F32.TF32 R148, R160, R120, R148 ;  /* 0x00000078a094723c */ /* 0x004fe60000081094 */
[----:B------:R-:W-:Y:S04]  /*53a40*/  STL [R1+0x8500], R87 ;  /* 0x0085005701007387 */ /* 0x000fe80000100800 */
[----:B------:R-:W-:Y:S04]  /*53a50*/  STL [R1+0x84fc], R86 ;  /* 0x0084fc5601007387 */ /* 0x000fe80000100800 */
[----:B------:R2:W-:Y:S04]  /*53a60*/  STL [R1+0x84f8], R83 ;  /* 0x0084f85301007387 */ /* 0x0005e80000100800 */
[----:B------:R1:W-:Y:S04]  /*53a70*/  STL [R1+0x84f4], R82 ;  /* 0x0084f45201007387 */ /* 0x0003e80000100800 */
[----:B------:R-:W-:-:S02]  /*53a80*/  IMAD.MOV.U32 R74, RZ, RZ, R148 ;  /* 0x000000ffff4a7224 */ /* 0x000fc400078e0094 */
[----:B------:R-:W-:Y:S02]  /*53a90*/  IMAD.MOV.U32 R75, RZ, RZ, R149 ;  /* 0x000000ffff4b7224 */ /* 0x000fe400078e0095 */
[----:B------:R-:W-:Y:S01]  /*53aa0*/  IMAD.MOV.U32 R78, RZ, RZ, R150 ;  /* 0x000000ffff4e7224 */ /* 0x000fe200078e0096 */
[----:B------:R-:W2:Y:S01]  /*53ab0*/  LDL.LU.64 R148, [R1+0x14e0] ;  /* 0x0014e00001947983 */ /* 0x000ea20000300a00 */
[----:B------:R-:W-:-:S03]  /*53ac0*/  IMAD.MOV.U32 R79, RZ, RZ, R151 ;  /* 0x000000ffff4f7224 */ /* 0x000fc600078e0097 */
[----:B------:R-:W2:Y:S01]  /*53ad0*/  LDL.LU.64 R150, [R1+0x14e8] ;  /* 0x0014e80001967983 */ /* 0x000ea20000300a00 */
[----:B----4-:R-:W-:Y:S03]  /*53ae0*/  HMMA.1688.F32.TF32 R144, R160, R116, R144 ;  /* 0x00000074a090723c */ /* 0x010fe60000081090 */
        /* <DEDUP_REMOVED lines=12> */
[----:B------:R1:W-:Y:S04]  /*53bb0*/  STL [R1+0x8518], R51 ;  /* 0x0085183301007387 */ /* 0x0003e80000100800 */
[----:B------:R1:W-:Y:S01]  /*53bc0*/  STL [R1+0x8514], R50 ;  /* 0x0085143201007387 */ /* 0x0003e20000100800 */
[----:B------:R-:W-:-:S15]  /*53bd0*/  HMMA.1688.F32.TF32 R152, R160, R96, R152 ;  /* 0x00000060a098723c */ /* 0x000fde0000081098 */
[----:B------:R-:W-:-:S04]  /*53be0*/  NOP ;  /* 0x0000000000007918 */ /* 0x000fc80000000000 */
[----:B------:R-:W-:Y:S02]  /*53bf0*/  IMAD.MOV.U32 R14, RZ, RZ, R152 ;  /* 0x000000ffff0e7224 */ /* 0x000fe400078e0098 */
[----:B------:R-:W-:Y:S02]  /*53c00*/  IMAD.MOV.U32 R15, RZ, RZ, R153 ;  /* 0x000000ffff0f7224 */ /* 0x000fe400078e0099 */
[----:B------:R-:W-:Y:S02]  /*53c10*/  IMAD.MOV.U32 R18, RZ, RZ, R154 ;  /* 0x000000ffff127224 */ /* 0x000fe400078e009a */
[----:B------:R-:W-:Y:S01]  /*53c20*/  IMAD.MOV.U32 R26, RZ, RZ, R155 ;  /* 0x000000ffff1a7224 */ /* 0x000fe200078e009b */
[----:B---3--:R-:W-:-:S15]  /*53c30*/  HMMA.1688.F32.TF32 R140, R160, R112, R140 ;  /* 0x00000070a08c723c */ /* 0x008fde000008108c */
[----:B------:R-:W-:-:S04]  /*53c40*/  NOP ;  /* 0x0000000000007918 */ /* 0x000fc80000000000 */
[----:B-1----:R-:W-:Y:S02]  /*53c50*/  IMAD.MOV.U32 R59, RZ, RZ, R140 ;  /* 0x000000ffff3b7224 */ /* 0x002fe400078e008c */
        /* <DEDUP_REMOVED lines=10> */
[----:B------:R-:W2:Y:S04]  /*53d00*/  LDL.LU.64 R152, [R1+0x14b0] ;  /* 0x0014b00001987983 */ /* 0x000ea80000300a00 */
[----:B------:R-:W2:Y:S01]  /*53d10*/  LDL.LU.64 R154, [R1+0x14b8] ;  /* 0x0014b800019a7983 */ /* 0x000ea20000300a00 */
[----:B------:R-:W-:-:S02]  /*53d20*/  IMAD.MOV.U32 R103, RZ, RZ, R151 ;  /* 0x000000ffff677224 */ /* 0x000fc400078e0097 */
[----:B------:R-:W-:Y:S02]  /*53d30*/  IMAD.MOV.U32 R102, RZ, RZ, R150 ;  /* 0x000000ffff667224 */ /* 0x000fe400078e0096 */
[----:B------:R-:W-:Y:S02]  /*53d40*/  IMAD.MOV.U32 R91, RZ, RZ, R149 ;  /* 0x000000ffff5b7224 */ /* 0x000fe400078e0095 */
[----:B------:R-:W-:Y:S01]  /*53d50*/  IMAD.MOV.U32 R90, RZ, RZ, R148 ;  /* 0x000000ffff5a7224 */ /* 0x000fe200078e0094 */
[----:B------:R-:W-:Y:S04]  /*53d60*/  STL [R1+0x8540], R103 ;  /* 0x0085406701007387 */ /* 0x000fe80000100800 */
[----:B------:R-:W-:Y:S04]  /*53d70*/  STL [R1+0x853c], R102 ;  /* 0x00853c6601007387 */ /* 0x000fe80000100800 */
[----:B------:R1:W-:Y:S04]  /*53d80*/  STL [R1+0x8538], R91 ;  /* 0x0085385b01007387 */ /* 0x0003e80000100800 */
[----:B------:R1:W-:Y:S04]  /*53d90*/  STL [R1+0x8534], R90 ;  /* 0x0085345a01007387 */ /* 0x0003e80000100800 */
[----:B------:R-:W2:Y:S04]  /*53da0*/  LDL.LU.64 R148, [R1+0x14a0] ;  /* 0x0014a00001947983 */ /* 0x000ea80000300a00 */
[----:B------:R-:W2:Y:S01]  /*53db0*/  LDL.LU.64 R150, [R1+0x14a8] ;  /* 0x0014a80001967983 */ /* 0x000ea20000300a00 */
[----:B----4-:R-:W-:-:S15]  /*53dc0*/  HMMA.1688.F32.TF32 R144, R160, R104, R144 ;  /* 0x00000068a090723c */ /* 0x010fde0000081090 */
[----:B------:R-:W-:-:S04]  /*53dd0*/  NOP ;  /* 0x0000000000007918 */ /* 0x000fc80000000000 */
[----:B------:R-:W-:Y:S02]  /*53de0*/  IMAD.MOV.U32 R62, RZ, RZ, R147 ;  /* 0x000000ffff3e7224 */ /* 0x000fe400078e0093 */
[----:B------:R-:W-:Y:S02]  /*53df0*/  IMAD.MOV.U32 R63, RZ, RZ, R146 ;  /* 0x000000ffff3f7224 */ /* 0x000fe400078e0092 */
[----:B------:R-:W-:Y:S02]  /*53e00*/  IMAD.MOV.U32 R66, RZ, RZ, R145 ;  /* 0x000000ffff427224 */ /* 0x000fe400078e0091 */
[----:B------:R-:W-:Y:S01]  /*53e10*/  IMAD.MOV.U32 R67, RZ, RZ, R144 ;  /* 0x000000ffff437224 */ /* 0x000fe200078e0090 */
[----:B------:R-:W-:Y:S04]  /*53e20*/  STL [R1+0x8550], R62 ;  /* 0x0085503e01007387 */ /* 0x000fe80000100800 */
[----:B------:R-:W-:Y:S04]  /*53e30*/  STL [R1+0x854c], R63 ;  /* 0x00854c3f01007387 */ /* 0x000fe80000100800 */
[----:B------:R4:W-:Y:S04]  /*53e40*/  STL [R1+0x8548], R66 ;  /* 0x0085484201007387 */ /* 0x0009e80000100800 */
[----:B------:R1:W-:Y:S04]  /*53e50*/  STL [R1+0x8544], R67 ;  /* 0x0085444301007387 */ /* 0x0003e80000100800 */
[----:B------:R-:W4:Y:S04]  /*53e60*/  LDL.LU.64 R144, [R1+0x1490] ;  /* 0x0014900001907983 */ /* 0x000f280000300a00 */
[----:B------:R-:W4:Y:S01]  /*53e70*/  LDL.LU.64 R146, [R1+0x1498] ;  /* 0x0014980001927983 */ /* 0x000f220000300a00 */
        /* <DEDUP_REMOVED lines=16> */
[----:B------:R-:W-:Y:S01]  /*53f80*/  IMAD.MOV.U32 R74, RZ, RZ, R153 ;  /* 0x000000ffff4a7224 */ /* 0x000fe200078e0099 */
[----:B------:R-:W-:Y:S01]  /*53f90*/  HMMA.1688.F32.TF32 R148, R160, R84, R148 ;  /* 0x00000054a094723c */ /* 0x000fe20000081094 */
[----:B------:R-:W-:Y:S01]  /*53fa0*/  IMAD.MOV.U32 R87, RZ, RZ, R154 ;  /* 0x000000ffff577224 */ /* 0x000fe200078e009a */
[----:B------:R-:W2:Y:S01]  /*53fb0*/  LDL.LU.64 R152, [R1+0x1460] ;  /* 0x0014600001987983 */ /* 0x000ea20000300a00 */
[----:B------:R-:W-:-:S03]  /*53fc0*/  IMAD.MOV.U32 R86, RZ, RZ, R155 ;  /* 0x000000ffff567224 */ /* 0x000fc600078e009b */
[----:B------:R-:W2:Y:S04]  /*53fd0*/  LDL.LU.64 R154, [R1+0x1468] ;  /* 0x00146800019a7983 */ /* 0x000ea80000300a00 */
[----:B------:R-:W-:Y:S04]  /*53fe0*/  STL [R1+0x8570], R86 ;  /* 0x0085705601007387 */ /* 0x000fe80000100800 */
[----:B------:R-:W-:Y:S04]  /*53ff0*/  STL [R1+0x856c], R87 ;  /* 0x00856c5701007387 */ /* 0x000fe80000100800 */
[----:B------:R1:W-:Y:S01]  /*54000*/  STL [R1+0x8568], R74 ;  /* 0x0085684a01007387 */ /* 0x0003e20000100800 */
[----:B------:R-:W-:-:S02]  /*54010*/  IMAD.MOV.U32 R106, RZ, RZ, R148 ;  /* 0x000000ffff6a7224 */ /* 0x000fc400078e0094 */
[----:B------:R-:W-:Y:S01]  /*54020*/  IMAD.MOV.U32 R107, RZ, RZ, R149 ;  /* 0x000000ffff6b7224 */ /* 0x000fe200078e0095 */
[----:B------:R1:W-:Y:S01]  /*54030*/  STL [R1+0x8564], R75 ;  /* 0x0085644b01007387 */ /* 0x0003e20000100800 */
[----:B------:R-:W-:Y:S02]  /*54040*/  IMAD.MOV.U32 R110, RZ, RZ, R150 ;  /* 0x000000ffff6e7224 */ /* 0x000fe400078e0096 */
[----:B------:R-:W-:Y:S01]  /*54050*/  IMAD.MOV.U32 R111, RZ, RZ, R151 ;  /* 0x000000ffff6f7224 */ /* 0x000fe200078e0097 */
[----:B------:R-:W2:Y:S04]  /*54060*/  LDL.LU.64 R148, [R1+0x1450] ;  /* 0x0014500001947983 */ /* 0x000ea80000300a00 */
[----:B------:R-:W2:Y:S01]  /*54070*/  LDL.LU.64 R150, [R1+0x1458] ;  /* 0x0014580001967983 */ /* 0x000ea20000300a00 */
[----:B----4-:R-:W-:Y:S03]  /*54080*/  HMMA.1688.F32.TF32 R144, R160, R80, R144 ;  /* 0x00000050a090723c */ /* 0x010fe60000081090 */
[----:B------:R-:W-:Y:S04]  /*54090*/  STL [R1+0x8578], R107 ;  /* 0x0085786b01007387 */ /* 0x000fe80000100800 */
[----:B------:R-:W-:-:S12]  /*540a0*/  STL [R1+0x8574], R106 ;  /* 0x0085746a01007387 */ /* 0x000fd80000100800 */
[----:B------:R-:W-:Y:S02]  /*540b0*/  IMAD.MOV.U32 R51, RZ, RZ, R144 ;  /* 0x000000ffff337224 */ /* 0x000fe400078e0090 */
[----:B------:R-:W-:Y:S02]  /*540c0*/  IMAD.MOV.U32 R50, RZ, RZ, R145 ;  /* 0x000000ffff327224 */ /* 0x000fe400078e0091 */
[----:B------:R-:W-:Y:S01]  /*540d0*/  IMAD.MOV.U32 R79, RZ, RZ, R146 ;  /* 0x000000ffff4f7224 */ /* 0x000fe200078e0092 */
[----:B------:R-:W4:Y:S01]  /*540e0*/  LDL.LU.64 R144, [R1+0x1440] ;  /* 0x0014400001907983 */ /* 0x000f220000300a00 */
[----:B------:R-:W-:-:S03]  /*540f0*/  IMAD.MOV.U32 R78, RZ, RZ, R147 ;  /* 0x000000ffff4e7224 */ /* 0x000fc600078e0093 */
[----:B------:R-:W4:Y:S01]  /*54100*/  LDL.LU.64 R146, [R1+0x1448] ;  /* 0x0014480001927983 */ /* 0x000f220000300a00 */
[----:B---3--:R-:W-:-:S15]  /*54110*/  HMMA.1688.F32.TF32 R140, R160, R76, R140 ;  /* 0x0000004ca08c723c */ /* 0x008fde000008108c */
[----:B------:R-:W-:-:S04]  /*54120*/  NOP ;  /* 0x0000000000007918 */ /* 0x000fc80000000000 */
[----:B-1----:R-:W-:Y:S02]  /*54130*/  IMAD.MOV.U32 R58, RZ, RZ, R140 ;  /* 0x000000ffff3a7224 */ /* 0x002fe400078e008c */
[----:B------:R-:W-:Y:S02]  /*54140*/  IMAD.MOV.U32 R59, RZ, RZ, R141 ;  /* 0x000000ffff3b7224 */ /* 0x000fe400078e008d */
[----:B------:R-:W-:Y:S01]  /*54150*/  IMAD.MOV.U32 R55, RZ, RZ, R142 ;  /* 0x000000ffff377224 */ /* 0x000fe200078e008e */
[----:B------:R-:W3:Y:S01]  /*54160*/  LDL.LU.64 R140, [R1+0x1430] ;  /* 0x00143000018c7983 */ /* 0x000ee20000300a00 */
[----:B------:R-:W-:Y:S01]  /*54170*/  IMAD.MOV.U32 R54, RZ, RZ, R143 ;  /* 0x000000ffff367224 */ /* 0x000fe200078e008f */
[C---:B--2---:R-:W-:Y:S02]  /*54180*/  HMMA.1688.F32.TF32 R156, R160.reuse, R72, R156 ;  /* 0x00000048a09c723c */ /* 0x044fe4000008109c */
[----:B------:R-:W3:Y:S04]  /*54190*/  LDL.LU.64 R142, [R1+0x1438] ;  /* 0x00143800018e7983 */ /* 0x000ee80000300a00 */
[----:B------:R-:W2:Y:S04]  /*541a0*/  LDL.LU.64 R164, [R1+0x1420] ;  /* 0x0014200001a47983 */ /* 0x000ea80000300a00 */
[----:B------:R-:W2:Y:S01]  /*541b0*/  LDL.LU.64 R166, [R1+0x1428] ;  /* 0x0014280001a67983 */ /* 0x000ea20000300a00 */
[----:B------:R-:W-:Y:S03]  /*541c0*/  HMMA.1688.F32.TF32 R152, R160, R68, R152 ;  /* 0x00000044a098723c */ /* 0x000fe60000081098 */
[----:B------:R-:W2:Y:S04]  /*541d0*/  LDL.LU.64 R172, [R1+0x1410] ;  /* 0x0014100001ac7983 */ /* 0x000ea80000300a00 */
[----:B------:R-:W2:Y:S01]  /*541e0*/  LDL.LU.64 R174, [R1+0x1418] ;  /* 0x0014180001ae7983 */ /* 0x000ea20000300a00 */
[----:B------:R-:W-:-:S02]  /*541f0*/  IMAD.MOV.U32 R91, RZ, RZ, R156 ;  /* 0x000000ffff5b7224 */ /* 0x000fc400078e009c */
[----:B------:R-:W-:Y:S02]  /*54200*/  IMAD.MOV.U32 R90, RZ, RZ, R157 ;  /* 0x000000ffff5a7224 */ /* 0x000fe400078e009d */
[----:B------:R-:W-:Y:S01]  /*54210*/  IMAD.MOV.U32 R47, RZ, RZ, R158 ;  /* 0x000000ffff2f7224 */ /* 0x000fe200078e009e */
[----:B------:R-:W2:Y:S01]  /*54220*/  LDL.LU.64 R156, [R1+0x1400] ;  /* 0x00140000019c7983 */ /* 0x000ea20000300a00 */
[----:B------:R-:W-:-:S03]  /*54230*/  IMAD.MOV.U32 R46, RZ, RZ, R159 ;  /* 0x000000ffff2e7224 */ /* 0x000fc600078e009f */
[----:B------:R-:W2:Y:S02]  /*54240*/  LDL.LU.64 R158, [R1+0x1408] ;  /* 0x00140800019e7983 */ /* 0x000ea40000300a00 */
[----:B------:R-:W-:Y:S02]  /*54250*/  IMAD.MOV.U32 R114, RZ, RZ, R152 ;  /* 0x000000ffff727224 */ /* 0x000fe400078e0098 */
[----:B------:R-:W-:Y:S01]  /*54260*/  IMAD.MOV.U32 R115, RZ, RZ, R153 ;  /* 0x000000ffff737224 */ /* 0x000fe200078e0099 */
[----:B------:R-:W-:Y:S01]  /*54270*/  HMMA.1688.F32.TF32 R148, R160, R64, R148 ;  /* 0x00000040a094723c */ /* 0x000fe20000081094 */
[----:B------:R-:W-:Y:S01]  /*54280*/  IMAD.MOV.U32 R118, RZ, RZ, R154 ;  /* 0x000000ffff767224 */ /* 0x000fe200078e009a */
[----:B------:R-:W2:Y:S01]  /*54290*/  LDL.LU.64 R152, [R1+0x13f0] ;  /* 0x0013f00001987983 */ /* 0x000ea20000300a00 */
[----:B------:R-:W-:-:S03]  /*542a0*/  IMAD.MOV.U32 R119, RZ, RZ, R155 ;  /* 0x000000ffff777224 */ /* 0x000fc600078e009b */
[----:B------:R-:W2:-:S13]  /*542b0*/  LDL.LU.64 R154, [R1+0x13f8] ;  /* 0x0013f800019a7983 */ /* 0x000e9a0000300a00 */
[----:B------:R-:W-:Y:S02]  /*542c0*/  IMAD.MOV.U32 R66, RZ, RZ, R148 ;  /* 0x000000ffff427224 */ /* 0x000fe400078e0094 */
[----:B------:R-:W-:Y:S02]  /*542d0*/  IMAD.MOV.U32 R67, RZ, RZ, R149 ;  /* 0x000000ffff437224 */ /* 0x000fe400078e0095 */
[----:B------:R-:W-:Y:S01]  /*542e0*/  IMAD.MOV.U32 R103, RZ, RZ, R150 ;  /* 0x000000ffff677224 */ /* 0x000fe200078e0096 */
[----:B------:R-:W2:Y:S01]  /*542f0*/  LDL.LU.64 R148, [R1+0x13e0] ;  /* 0x0013e00001947983 */ /* 0x000ea20000300a00 */
[----:B------:R-:W-:-:S03]  /*54300*/  IMAD.MOV.U32 R102, RZ, RZ, R151 ;  /* 0x000000ffff667224 */ /* 0x000fc600078e0097 */
[----:B------:R-:W2:Y:S01]  /*54310*/  LDL.LU.64 R150, [R1+0x13e8] ;  /* 0x0013e80001967983 */ /* 0x000ea20000300a00 */
[----:B----4-:R-:W-:-:S15]  /*54320*/  HMMA.1688.F32.TF32 R144, R160, R60, R144 ;  /* 0x0000003ca090723c */ /* 0x010fde0000081090 */
[----:B------:R-:W-:-:S04]  /*54330*/  NOP ;  /* 0x0000000000007918 */ /* 0x000fc80000000000 */
[----:B------:R-:W-:Y:S02]  /*54340*/  IMAD.MOV.U32 R82, RZ, RZ, R144 ;  /* 0x000000ffff527224 */ /* 0x000fe400078e0090 */
[----:B------:R-:W-:Y:S02]  /*54350*/  IMAD.MOV.U32 R83, RZ, RZ, R145 ;  /* 0x000000ffff537224 */ /* 0x000fe400078e0091 */
[----:B------:R-:W-:Y:S01]  /*54360*/  IMAD.MOV.U32 R62, RZ, RZ, R146 ;  /* 0x000000ffff3e7224 */ /* 0x000fe200078e0092 */
[----:B------:R-:W4:Y:S01]  /*54370*/  LDL.LU.64 R144, [R1+0xc90] ;  /* 0x000c900001907983 */ /* 0x000f220000300a00 */
[----:B------:R-:W-:-:S03]  /*54380*/  IMAD.MOV.U32 R63, RZ, RZ, R147 ;  /* 0x000000ffff3f7224 */ /* 0x000fc600078e0093 */
[----:B------:R-:W4:Y:S01]  /*54390*/  LDL.LU.64 R146, [R1+0xc98] ;  /* 0x000c980001927983 */ /* 0x000f220000300a00 */
[C---:B---3--:R-:W-:Y:S08]  /*543a0*/  HMMA.1688.F32.TF32 R140, R160.reuse, R56, R140 ;  /* 0x00000038a08c723c */ /* 0x048ff0000008108c */
[----:B--2---:R-:W-:Y:S11]  /*543b0*/  HMMA.1688.F32.TF32 R164, R160, R52, R164 ;  /* 0x00000034a0a4723c */ /* 0x004ff600000810a4 */
[----:B------:R-:W-:-:S02]  /*543c0*/  IMAD.MOV.U32 R74, RZ, RZ, R140 ;  /* 0x000000ffff4a7224 */ /* 0x000fc400078e008c */
[----:B------:R-:W-:Y:S02]  /*543d0*/  IMAD.MOV.U32 R75, RZ, RZ, R141 ;  /* 0x000000ffff4b7224 */ /* 0x000fe400078e008d */
[----:B------:R-:W-:Y:S01]  /*543e0*/  IMAD.MOV.U32 R70, RZ, RZ, R142 ;  /* 0x000000ffff467224 */ /* 0x000fe200078e008e */
[----:B------:R-:W2:Y:S01]  /*543f0*/  LDL.LU.64 R140, [R1+0xc80] ;  /* 0x000c8000018c7983 */ /* 0x000ea20000300a00 */
[----:B------:R-:W-:Y:S01]  /*54400*/  IMAD.MOV.U32 R71, RZ, RZ, R143 ;  /* 0x000000ffff477224 */ /* 0x000fe200078e008f */
[----:B------:R-:W-:Y:S02]  /*54410*/  HMMA.1688.F32.TF32 R156, R160, R44, R156 ;  /* 0x0000002ca09c723c */ /* 0x000fe4000008109c */
[----:B------:R-:W2:Y:S01]  /*54420*/  LDL.LU.64 R142, [R1+0xc88] ;  /* 0x000c8800018e7983 */ /* 0x000ea20000300a00 */
[----:B------:R-:W-:-:S03]  /*54430*/  IMAD.MOV.U32 R122, RZ, RZ, R164 ;  /* 0x000000ffff7a7224 */ /* 0x000fc600078e00a4 */
[----:B------:R-:W3:Y:S01]  /*54440*/  LDL.LU.64 R168, [R1+0xf90] ;  /* 0x000f900001a87983 */ /* 0x000ee20000300a00 */
[----:B------:R-:W-:-:S03]  /*54450*/  IMAD.MOV.U32 R134, RZ, RZ, R165 ;  /* 0x000000ffff867224 */ /* 0x000fc600078e00a5 */
[----:B------:R-:W3:Y:S01]  /*54460*/  LDL.LU.64 R170, [R1+0xf98] ;  /* 0x000f980001aa7983 */ /* 0x000ee20000300a00 */
[----:B------:R-:W-:Y:S02]  /*54470*/  IMAD.MOV.U32 R135, RZ, RZ, R166 ;  /* 0x000000ffff877224 */ /* 0x000fe400078e00a6 */
[----:B------:R-:W-:Y:S01]  /*54480*/  IMAD.MOV.U32 R130, RZ, RZ, R167 ;  /* 0x000000ffff827224 */ /* 0x000fe200078e00a7 */
[----:B------:R-:W3:Y:S04]  /*54490*/  LDL.LU.64 R164, [R1+0xf80] ;  /* 0x000f800001a47983 */ /* 0x000ee80000300a00 */
[----:B------:R-:W3:Y:S01]  /*544a0*/  LDL.LU.64 R166, [R1+0xf88] ;  /* 0x000f880001a67983 */ /* 0x000ee20000300a00 */
[----:B------:R-:W-:Y:S01]  /*544b0*/  IMAD.MOV.U32 R131, RZ, RZ, R156 ;  /* 0x000000ffff837224 */ /* 0x000fe200078e009c */
[----:B------:R-:W-:Y:S01]  /*544c0*/  HMMA.1688.F32.TF32 R152, R160, R40, R152 ;  /* 0x00000028a098723c */ /* 0x000fe20000081098 */
[----:B------:R-:W-:-:S02]  /*544d0*/  IMAD.MOV.U32 R123, RZ, RZ, R157 ;  /* 0x000000ffff7b7224 */ /* 0x000fc400078e009d */
[----:B------:R-:W-:Y:S01]  /*544e0*/  IMAD.MOV.U32 R126, RZ, RZ, R158 ;  /* 0x000000ffff7e7224 */ /* 0x000fe200078e009e */
[----:B------:R-:W3:Y:S01]  /*544f0*/  LDL.LU.64 R156, [R1+0xf70] ;  /* 0x000f7000019c7983 */ /* 0x000ee20000300a00 */
[----:B------:R-:W-:-:S03]  /*54500*/  IMAD.MOV.U32 R127, RZ, RZ, R159 ;  /* 0x000000ffff7f7224 */ /* 0x000fc600078e009f */
[----:B------:R-:W3:Y:S11]  /*54510*/  LDL.LU.64 R158, [R1+0xf78] ;  /* 0x000f7800019e7983 */ /* 0x000ef60000300a00 */
[----:B------:R-:W-:Y:S04]  /*54520*/  STL.64 [R1+0x49c0], R152 ;  /* 0x0049c09801007387 */ /* 0x000fe80000100a00 */
[----:B------:R1:W-:Y:S02]  /*54530*/  STL.64 [R1+0x49c8], R154 ;  /* 0x0049c89a01007387 */ /* 0x0003e40000100a00 */
[----:B-1----:R-:W-:Y:S02]  /*54540*/  HMMA.1688.F32.TF32 R152, R160, R36, R148 ;  /* 0x00000024a098723c */ /* 0x002fe40000081094 */
[----:B------:R-:W3:Y:S04]  /*54550*/  LDL.LU.64 R148, [R1+0xf60] ;  /* 0x000f600001947983 */ /* 0x000ee80000300a00 */
[----:B------:R-:W3:-:S13]  /*54560*/  LDL.LU.64 R150, [R1+0xf68] ;  /* 0x000f680001967983 */ /* 0x000eda0000300a00 */
[----:B------:R-:W-:Y:S04]  /*54570*/  STL.64 [R1+0x4990], R152 ;  /* 0x0049909801007387 */ /* 0x000fe80000100a00 */
[----:B------:R4:W-:Y:S02]  /*54580*/  STL.64 [R1+0x4998], R154 ;  /* 0x0049989a01007387 */ /* 0x0009e40000100a00 */
[C---:B----4-:R-:W-:Y:S02]  /*54590*/  HMMA.1688.F32.TF32 R152, R160.reuse, R32, R144 ;  /* 0x00000020a098723c */ /* 0x050fe40000081090 */
[----:B------:R-:W4:Y:S04]  /*545a0*/  LDL.LU.64 R144, [R1+0xf50] ;  /* 0x000f500001907983 */ /* 0x000f280000300a00 */
[----:B------:R-:W4:Y:S02]  /*545b0*/  LDL.LU.64 R146, [R1+0xf58] ;  /* 0x000f580001927983 */ /* 0x000f240000300a00 */
[----:B------:R-:W-:Y:S11]  /*545c0*/  HMMA.1688.F32.TF32 R172, R160, R48, R172 ;  /* 0x00000030a0ac723c */ /* 0x000ff600000810ac */
[----:B------:R1:W-:Y:S04]  /*545d0*/  STL.64 [R1+0x4950], R152 ;  /* 0x0049509801007387 */ /* 0x0003e80000100a00 */
[----:B------:R1:W-:Y:S04]  /*545e0*/  STL.64 [R1+0x4958], R154 ;  /* 0x0049589a01007387 */ /* 0x0003e80000100a00 */
[----:B-1----:R-:W4:Y:S04]  /*545f0*/  LDL.LU.64 R152, [R1+0xf40] ;  /* 0x000f400001987983 */ /* 0x002f280000300a00 */
[----:B------:R-:W4:Y:S01]  /*54600*/  LDL.LU.64 R154, [R1+0xf48] ;  /* 0x000f4800019a7983 */ /* 0x000f220000300a00 */
[C---:B--2---:R-:W-:Y:S08]  /*54610*/  HMMA.1688.F32.TF32 R140, R136.reuse, R28, R140 ;  /* 0x0000001c888c723c */ /* 0x044ff0000008108c */
[C---:B---3--:R-:W-:Y:S08]  /*54620*/  HMMA.1688.F32.TF32 R168, R136.reuse, R24, R168 ;  /* 0x0000001888a8723c */ /* 0x048ff000000810a8 */
[C---:B------:R-:W-:Y:S03]  /*54630*/  HMMA.1688.F32.TF32 R160, R136.reuse, R20, R164 ;  /* 0x0000001488a0723c */ /* 0x040fe600000810a4 */
[----:B------:R-:W-:Y:S04]  /*54640*/  STL.64 [R1+0x48c0], R140 ;  /* 0x0048c08c01007387 */ /* 0x000fe80000100a00 */
[----:B------:R-:W-:Y:S01]  /*54650*/  STL.64 [R1+0x48c8], R142 ;  /* 0x0048c88e01007387 */ /* 0x000fe20000100a00 */
[----:B------:R-:W-:Y:S03]  /*54660*/  HMMA.1688.F32.TF32 R156, R136, R16, R156 ;  /* 0x00000010889c723c */ /* 0x000fe6000008109c */
[----:B------:R-:W2:Y:S04]  /*54670*/  LDL.LU.64 R184, [R1+0xf30] ;  /* 0x000f300001b87983 */ /* 0x000ea80000300a00 */
[----:B------:R-:W-:Y:S04]  /*54680*/  STL.64 [R1+0x48a0], R168 ;  /* 0x0048a0a801007387 */ /* 0x000fe80000100a00 */
[----:B------:R-:W-:Y:S04]  /*54690*/  STL.64 [R1+0x48a8], R170 ;  /* 0x0048a8aa01007387 */ /* 0x000fe80000100a00 */
[----:B------:R-:W2:Y:S04]  /*546a0*/  LDL.LU.64 R186, [R1+0xf38] ;  /* 0x000f380001ba7983 */ /* 0x000ea80000300a00 */
[----:B------:R-:W-:Y:S04]  /*546b0*/  STL.64 [R1+0x4870], R160 ;  /* 0x004870a001007387 */ /* 0x000fe80000100a00 */
[----:B------:R-:W-:Y:S04]  /*546c0*/  STL.64 [R1+0x4878], R162 ;  /* 0x004878a201007387 */ /* 0x000fe80000100a00 */
[----:B------:R-:W3:Y:S04]  /*546d0*/  LDL.LU.64 R180, [R1+0xf20] ;  /* 0x000f200001b47983 */ /* 0x000ee80000300a00 */
[----:B------:R-:W3:Y:S04]  /*546e0*/  LDL.LU.64 R182, [R1+0xf28] ;  /* 0x000f280001b67983 */ /* 0x000ee80000300a00 */
[----:B------:R-:W-:Y:S04]  /*546f0*/  STL.64 [R1+0x4840], R156 ;  /* 0x0048409c01007387 */ /* 0x000fe80000100a00 */
[----:B------:R1:W-:Y:S01]  /*54700*/  STL.64 [R1+0x4848], R158 ;  /* 0x0048489e01007387 */ /* 0x0003e20000100a00 */
[----:B------:R-:W-:-:S02]  /*54710*/  IMAD.MOV.U32 R107, RZ, RZ, R172 ;  /* 0x000000ffff6b7224 */ /* 0x000fc400078e00ac */
[----:B------:R-:W-:Y:S01]  /*54720*/  IMAD.MOV.U32 R106, RZ, RZ, R173 ;  /* 0x000000ffff6a7224 */ /* 0x000fe200078e00ad */
[----:B------:R-:W-:Y:S01]  /*54730*/  LDS R140, [R4+UR10+0x80] ;  /* 0x0000800a048c7984 */ /* 0x000fe20008000800 */
[----:B------:R-:W-:Y:S02]  /*54740*/  IMAD.MOV.U32 R86, RZ, RZ, R174 ;  /* 0x000000ffff567224 */ /* 0x000fe400078e00ae */
[----:B------:R-:W-:Y:S01]  /*54750*/  IMAD.MOV.U32 R87, RZ, RZ, R175 ;  /* 0x000000ffff577224 */ /* 0x000fe200078e00af */
[----:B------:R-:W-:Y:S01]  /*54760*/  LDS R142, [R4+UR10+0x2080] ;  /* 0x0020800a048e7984 */ /* 0x000fe20008000800 */
[C---:B-1----:R-:W-:Y:S03]  /*54770*/  HMMA.1688.F32.TF32 R156, R136.reuse, R12, R148 ;  /* 0x0000000c889c723c */ /* 0x042fe60000081094 */
[----:B------:R-:W3:Y:S04]  /*54780*/  LDL.LU.64 R148, [R1+0xf10] ;  /* 0x000f100001947983 */ /* 0x000ee80000300a00 */
[----:B------:R-:W3:Y:S04]  /*54790*/  LDL.LU.64 R150, [R1+0xf18] ;  /* 0x000f180001967983 */ /* 0x000ee80000300a00 */
[----:B------:R-:W-:Y:S04]  /*547a0*/  LDS R141, [R6+UR10+0x80] ;  /* 0x0000800a068d7984 */ /* 0x000fe80008000800 */
[----:B------:R-:W1:Y:S04]  /*547b0*/  LDS R143, [R6+UR10+0x2080] ;  /* 0x0020800a068f7984 */ /* 0x000e680008000800 */
[----:B------:R-:W-:Y:S04]  /*547c0*/  STL.64 [R1+0x47f0], R156 ;  /* 0x0047f09c01007387 */ /* 0x000fe80000100a00 */
[----:B------:R4:W-:Y:S02]  /*547d0*/  STL.64 [R1+0x47f8], R158 ;  /* 0x0047f89e01007387 */ /* 0x0009e40000100a00 */
[C---:B----4-:R-:W-:Y:S02]  /*547e0*/  HMMA.1688.F32.TF32 R156, R136.reuse, R8, R144 ;  /* 0x00000008889c723c */ /* 0x050fe40000081090 */
[----:B------:R-:W4:Y:S04]  /*547f0*/  LDL.LU.64 R144, [R1+0xf00] ;  /* 0x000f000001907983 */ /* 0x000f280000300a00 */
[----:B------:R-:W4:Y:S02]  /*54800*/  LDL.LU.64 R146, [R1+0xf08] ;  /* 0x000f080001927983 */ /* 0x000f240000300a00 */
[C---:B------:R-:W-:Y:S11]  /*54810*/  HMMA.1688.F32.TF32 R152, R136.reuse, R92, R152 ;  /* 0x0000005c8898723c */ /* 0x040ff60000081098 */
[----:B------:R1:W-:Y:S04]  /*54820*/  STL.64 [R1+0x47c0], R156 ;  /* 0x0047c09c01007387 */ /* 0x0003e80000100a00 */
[----:B------:R1:W-:Y:S04]  /*54830*/  STL.64 [R1+0x47c8], R158 ;  /* 0x0047c89e01007387 */ /* 0x0003e80000100a00 */
[----:B------:R-:W4:Y:S04]  /*54840*/  LDL.LU.64 R176, [R1+0xef0] ;  /* 0x000ef00001b07983 */ /* 0x000f280000300a00 */
[----:B------:R-:W4:Y:S04]  /*54850*/  LDL.LU.64 R178, [R1+0xef8] ;  /* 0x000ef80001b27983 */ /* 0x000f280000300a00 */
[----:B------:R1:W-:Y:S04]  /*54860*/  STL.64 [R1+0x4650], R152 ;  /* 0x0046509801007387 */ /* 0x0003e80000100a00 */
[----:B------:R1:W-:Y:S04]  /*54870*/  STL.64 [R1+0x4658], R154 ;  /* 0x0046589a01007387 */ /* 0x0003e80000100a00 */
        /* <DEDUP_REMOVED lines=10> */
[----:B------:R-:W4:Y:S04]  /*54920*/  LDL.LU.64 R152, [R1+0x1380] ;  /* 0x0013800001987983 */ /* 0x000f280000300a00 */
[----:B------:R-:W4:Y:S01]  /*54930*/  LDL.LU.64 R154, [R1+0x1388] ;  /* 0x00138800019a7983 */ /* 0x000f220000300a00 */
[C---:B--2---:R-:W-:Y:S08]  /*54940*/  HMMA.1688.F32.TF32 R188, R136.reuse, R96, R184 ;  /* 0x0000006088bc723c */ /* 0x044ff000000810b8 */
[C---:B---3--:R-:W-:Y:S11]  /*54950*/  HMMA.1688.F32.TF32 R184, R136.reuse, R132, R180 ;  /* 0x0000008488b8723c */ /* 0x048ff600000810b4 */
[----:B------:R-:W-:Y:S04]  /*54960*/  STL.64 [R1+0x4630], R188 ;  /* 0x004630bc01007387 */ /* 0x000fe80000100a00 */
[----:B------:R-:W-:Y:S01]  /*54970*/  STL.64 [R1+0x4638], R190 ;  /* 0x004638be01007387 */ /* 0x000fe20000100a00 */
[C---:B------:R-:W-:Y:S03]  /*54980*/  HMMA.1688.F32.TF32 R180, R136.reuse, R128, R148 ;  /* 0x0000008088b4723c */ /* 0x040fe60000081094 */
[----:B------:R-:W2:Y:S04]  /*54990*/  LDL.LU.64 R148, [R1+0x1370] ;  /* 0x0013700001947983 */ /* 0x000ea80000300a00 */
[----:B------:R-:W-:Y:S04]  /*549a0*/  STL.64 [R1+0x4610], R184 ;  /* 0x004610b801007387 */ /* 0x000fe80000100a00 */
[----:B------:R-:W-:Y:S04]  /*549b0*/  STL.64 [R1+0x4618], R186 ;  /* 0x004618ba01007387 */ /* 0x000fe80000100a00 */
[----:B------:R-:W2:Y:S04]  /*549c0*/  LDL.LU.64 R150, [R1+0x1378] ;  /* 0x0013780001967983 */ /* 0x000ea80000300a00 */
[----:B------:R-:W-:Y:S04]  /*549d0*/  STL.64 [R1+0x44c0], R180 ;  /* 0x0044c0b401007387 */ /* 0x000fe80000100a00 */
[----:B------:R4:W-:Y:S02]  /*549e0*/  STL.64 [R1+0x44c8], R182 ;  /* 0x0044c8b601007387 */ /* 0x0009e40000100a00 */
[C---:B----4-:R-:W-:Y:S02]  /*549f0*/  HMMA.1688.F32.TF32 R180, R136.reuse, R124, R144 ;  /* 0x0000007c88b4723c */ /* 0x050fe40000081090 */
[----:B------:R-:W3:Y:S04]  /*54a00*/  LDL.LU.64 R144, [R1+0x1360] ;  /* 0x0013600001907983 */ /* 0x000ee80000300a00 */
[----:B------:R-:W3:Y:S02]  /*54a10*/  LDL.LU.64 R146, [R1+0x1368] ;  /* 0x0013680001927983 */ /* 0x000ee40000300a00 */
[C---:B------:R-:W-:Y:S11]  /*54a20*/  HMMA.1688.F32.TF32 R176, R136.reuse, R120, R176 ;  /* 0x0000007888b0723c */ /* 0x040ff600000810b0 */
[----:B------:R-:W-:Y:S01]  /*54a30*/  STL.64 [R1+0x44b0], R180 ;  /* 0x0044b0b401007387 */ /* 0x000fe20000100a00 */
[C---:B------:R-:W-:Y:S08]  /*54a40*/  HMMA.1688.F32.TF32 R172, R136.reuse, R116, R172 ;  /* 0x0000007488ac723c */ /* 0x040ff000000810ac */
[C---:B------:R-:W-:Y:S08]  /*54a50*/  HMMA.1688.F32.TF32 R168, R136.reuse, R112, R168 ;  /* 0x0000007088a8723c */ /* 0x040ff000000810a8 */
[C---:B------:R-:W-:Y:S08]  /*54a60*/  HMMA.1688.F32.TF32 R164, R136.reuse, R108, R164 ;  /* 0x0000006c88a4723c */ /* 0x040ff000000810a4 */
[C---:B------:R-:W-:Y:S01]  /*54a70*/  HMMA.1688.F32.TF32 R160, R136.reuse, R104, R160 ;  /* 0x0000006888a0723c */ /* 0x040fe200000810a0 */
[----:B------:R-:W-:Y:S07]  /*54a80*/  STL.64 [R1+0x44b8], R182 ;  /* 0x0044b8b601007387 */ /* 0x000fee0000100a00 */
[C---:B------:R-:W-:Y:S08]  /*54a90*/  HMMA.1688.F32.TF32 R156, R136.reuse, R100, R156 ;  /* 0x00000064889c723c */ /* 0x040ff0000008109c */
[----:B------:R-:W-:Y:S01]  /*54aa0*/  HMMA.1688.F32.TF32 R152, R136, R88, R152 ;  /* 0x000000588898723c */ /* 0x000fe20000081098 */
[----:B------:R-:W-:Y:S04]  /*54ab0*/  STL.64 [R1+0x44a0], R176 ;  /* 0x0044a0b001007387 */ /* 0x000fe80000100a00 */
[----:B------:R-:W-:Y:S01]  /*54ac0*/  STL.64 [R1+0x44a8], R178 ;  /* 0x0044a8b201007387 */ /* 0x000fe20000100a00 */
[----:B------:R-:W-:-:S03]  /*54ad0*/  IMAD.MOV.U32 R34, RZ, RZ, R163 ;  /* 0x000000ffff227224 */ /* 0x000fc600078e00a3 */
[----:B------:R-:W-:Y:S04]  /*54ae0*/  STL.64 [R1+0x4480], R172 ;  /* 0x004480ac01007387 */ /* 0x000fe80000100a00 */
[----:B------:R-:W-:Y:S04]  /*54af0*/  STL.64 [R1+0x4488], R174 ;  /* 0x004488ae01007387 */ /* 0x000fe80000100a00 */
[----:B------:R-:W-:Y:S04]  /*54b00*/  STL.64 [R1+0x4460], R168 ;  /* 0x004460a801007387 */ /* 0x000fe80000100a00 */
[----:B------:R-:W-:Y:S04]  /*54b10*/  STL.64 [R1+0x4468], R170 ;  /* 0x004468aa01007387 */ /* 0x000fe80000100a00 */
[----:B------:R-:W-:Y:S04]  /*54b20*/  STL.64 [R1+0x4390], R160 ;  /* 0x004390a001007387 */ /* 0x000fe80000100a00 */
[----:B------:R-:W-:Y:S04]  /*54b30*/  STL.64 [R1+0x43b0], R164 ;  /* 0x0043b0a401007387 */ /* 0x000fe80000100a00 */
[----:B------:R-:W-:Y:S04]  /*54b40*/  STL.64 [R1+0x43b8], R166 ;  /* 0x0043b8a601007387 */ /* 0x000fe80000100a00 */
[----:B------:R-:W-:Y:S04]  /*54b50*/  STL [R1+0x4398], R162 ;  /* 0x004398a201007387 */ /* 0x000fe80000100800 */
[----:B------:R1:W-:Y:S04]  /*54b60*/  STL [R1+0x8410], R34 ;  /* 0x0084102201007387 */ /* 0x0003e80000100800 */
[----:B------:R4:W-:Y:S04]  /*54b70*/  STL.64 [R1+0x4340], R152 ;  /* 0x0043409801007387 */ /* 0x0009e80000100a00 */
[----:B------:R-:W-:Y:S01]  /*54b80*/  STL.64 [R1+0x4380], R156 ;  /* 0x0043809c01007387 */ /* 0x000fe20000100a00 */
[----:B-1----:R-:W-:-:S03]  /*54b90*/  IMAD.MOV.U32 R34, RZ, RZ, R155 ;  /* 0x000000ffff227224 */ /* 0x002fc600078e009b */
[----:B------:R-:W-:Y:S04]  /*54ba0*/  STL.64 [R1+0x4388], R158 ;  /* 0x0043889e01007387 */ /* 0x000fe80000100a00 */
[----:B------:R1:W-:Y:S04]  /*54bb0*/  STL [R1+0x4348], R154 ;  /* 0x0043489a01007387 */ /* 0x0003e80000100800 */
[----:B------:R-:W3:Y:S04]  /*54bc0*/  LDL.LU.64 R184, [R1+0x1350] ;  /* 0x0013500001b87983 */ /* 0x000ee80000300a00 */
[----:B------:R-:W3:Y:S04]  /*54bd0*/  LDL.LU.64 R186, [R1+0x1358] ;  /* 0x0013580001ba7983 */ /* 0x000ee80000300a00 */
[----:B------:R-:W-:Y:S04]  /*54be0*/  STL [R1+0x8414], R34 ;  /* 0x0084142201007387 */ /* 0x000fe80000100800 */
[----:B------:R-:W3:Y:S04]  /*54bf0*/  LDL.LU.64 R180, [R1+0x1340] ;  /* 0x0013400001b47983 */ /* 0x000ee80000300a00 */
[----:B------:R-:W3:Y:S01]  /*54c00*/  LDL.LU.64 R182, [R1+0x1348] ;  /* 0x0013480001b67983 */ /* 0x000ee20000300a00 */
[----:B--2---:R-:W-:-:S15]  /*54c10*/  HMMA.1688.F32.TF32 R148, R136, R84, R148 ;  /* 0x000000548894723c */ /* 0x004fde0000081094 */
[----:B------:R-:W-:-:S04]  /*54c20*/  NOP ;  /* 0x0000000000007918 */ /* 0x000fc80000000000 */
[----:B------:R2:W-:Y:S04]  /*54c30*/  STL.64 [R1+0x4330], R148 ;  /* 0x0043309401007387 */ /* 0x0005e80000100a00 */
[----:B------:R1:W-:Y:S04]  /*54c40*/  STL.64 [R1+0x4338], R150 ;  /* 0x0043389601007387 */ /* 0x0003e80000100a00 */
[----:B------:R-:W3:Y:S04]  /*54c50*/  LDL.LU.64 R176, [R1+0x1330] ;  /* 0x0013300001b07983 */ /* 0x000ee80000300a00 */
[----:B------:R-:W3:Y:S04]  /*54c60*/  LDL.LU.64 R178, [R1+0x1338] ;  /* 0x0013380001b27983 */ /* 0x000ee80000300a00 */
[----:B------:R-:W3:Y:S04]  /*54c70*/  LDL.LU.64 R172, [R1+0x1320] ;  /* 0x0013200001ac7983 */ /* 0x000ee80000300a00 */
[----:B------:R-:W3:Y:S04]  /*54c80*/  LDL.LU.64 R174, [R1+0x1328] ;  /* 0x0013280001ae7983 */ /* 0x000ee80000300a00 */
[----:B----4-:R-:W4:Y:S04]  /*54c90*/  LDL.LU.64 R152, [R1+0x1310] ;  /* 0x0013100001987983 */ /* 0x010f280000300a00 */
[----:B-1----:R-:W4:Y:S04]  /*54ca0*/  LDL.LU.64 R154, [R1+0x1318] ;  /* 0x00131800019a7983 */ /* 0x002f280000300a00 */
[----:B--2---:R-:W2:Y:S04]  /*54cb0*/  LDL.LU.64 R148, [R1+0x1300] ;  /* 0x0013000001947983 */ /* 0x004ea80000300a00 */
[----:B------:R-:W2:Y:S04]  /*54cc0*/  LDL.LU.64 R150, [R1+0x1308] ;  /* 0x0013080001967983 */ /* 0x000ea80000300a00 */
[----:B------:R-:W2:Y:S04]  /*54cd0*/  LDL.LU.64 R168, [R1+0x12f0] ;  /* 0x0012f00001a87983 */ /* 0x000ea80000300a00 */
[----:B------:R-:W2:Y:S04]  /*54ce0*/  LDL.LU.64 R170, [R1+0x12f8] ;  /* 0x0012f80001aa7983 */ /* 0x000ea80000300a00 */
[----:B------:R-:W2:Y:S04]  /*54cf0*/  LDL.LU.64 R160, [R1+0x12e0] ;  /* 0x0012e00001a07983 */ /* 0x000ea80000300a00 */
[----:B------:R-:W2:Y:S01]  /*54d00*/  LDL.LU.64 R162, [R1+0x12e8] ;  /* 0x0012e80001a27983 */ /* 0x000ea20000300a00 */
[----:B---3--:R-:W-:Y:S03]  /*54d10*/  HMMA.1688.F32.TF32 R144, R136, R80, R144 ;  /* 0x000000508890723c */ /* 0x008fe60000081090 */
[----:B------:R-:W3:Y:S04]  /*54d20*/  LDL.LU.64 R164, [R1+0x12d0] ;  /* 0x0012d00001a47983 */ /* 0x000ee80000300a00 */
[----:B------:R-:W3:-:S12]  /*54d30*/  LDL.LU.64 R166, [R1+0x12d8] ;  /* 0x0012d80001a67983 */ /* 0x000ed80000300a00 */
[----:B------:R-:W-:Y:S02]  /*54d40*/  IMAD.MOV.U32 R38, RZ, RZ, R144 ;  /* 0x000000ffff267224 */ /* 0x000fe400078e0090 */
[----:B------:R-:W-:Y:S02]  /*54d50*/  IMAD.MOV.U32 R42, RZ, RZ, R145 ;  /* 0x000000ffff2a7224 */ /* 0x000fe400078e0091 */
[----:B------:R-:W-:Y:S01]  /*54d60*/  IMAD.MOV.U32 R43, RZ, RZ, R146 ;  /* 0x000000ffff2b7224 */ /* 0x000fe200078e0092 */
[----:B------:R-:W2:Y:S01]  /*54d70*/  LDL.LU.64 R144, [R1+0x12c0] ;  /* 0x0012c00001907983 */ /* 0x000ea20000300a00 */
[----:B------:R-:W-:-:S03]  /*54d80*/  IMAD.MOV.U32 R39, RZ, RZ, R147 ;  /* 0x000000ffff277224 */ /* 0x000fc600078e0093 */
[----:B------:R-:W2:Y:S04]  /*54d90*/  LDL.LU.64 R146, [R1+0x12c8] ;  /* 0x0012c80001927983 */ /* 0x000ea80000300a00 */
[----:B------:R-:W2:Y:S04]  /*54da0*/  LDL.LU.64 R156, [R1+0x12b0] ;  /* 0x0012b000019c7983 */ /* 0x000ea80000300a00 */
[----:B------:R-:W2:Y:S04]  /*54db0*/  LDL.LU.64 R158, [R1+0x12b8] ;  /* 0x0012b800019e7983 */ /* 0x000ea80000300a00 */
[----:B------:R-:W-:Y:S04]  /*54dc0*/  STL [R1+0x8424], R39 ;  /* 0x0084242701007387 */ /* 0x000fe80000100800 */
[----:B------:R-:W-:Y:S04]  /*54dd0*/  STL [R1+0x8420], R43 ;  /* 0x0084202b01007387 */ /* 0x000fe80000100800 */
[----:B------:R-:W-:Y:S04]  /*54de0*/  STL [R1+0x841c], R42 ;  /* 0x00841c2a01007387 */ /* 0x000fe80000100800 */
[----:B------:R-:W-:Y:S01]  /*54df0*/  STL [R1+0x8418], R38 ;  /* 0x0084182601007387 */ /* 0x000fe20000100800 */
[----:B------:R-:W-:-:S15]  /*54e00*/  HMMA.1688.F32.TF32 R184, R136, R76, R184 ;  /* 0x0000004c88b8723c */ /* 0x000fde00000810b8 */
[----:B------:R-:W-:-:S04]  /*54e10*/  NOP ;  /* 0x0000000000007918 */ /* 0x000fc80000000000 */
[----:B------:R-:W-:Y:S01]  /*54e20*/  IMAD.MOV.U32 R34, RZ, RZ, R187 ;  /* 0x000000ffff227224 */ /* 0x000fe200078e00bb */
[----:B------:R-:W-:Y:S04]  /*54e30*/  STL.64 [R1+0x4310], R184 ;  /* 0x004310b801007387 */ /* 0x000fe80000100a00 */
[----:B------:R-:W-:Y:S04]  /*54e40*/  STL [R1+0x4318], R186 ;  /* 0x004318ba01007387 */ /* 0x000fe80000100800 */
[----:B------:R-:W-:Y:S01]  /*54e50*/  STL [R1+0x8428], R34 ;  /* 0x0084282201007387 */ /* 0x000fe20000100800 */
[C---:B------:R-:W-:Y:S08]  /*54e60*/  HMMA.1688.F32.TF32 R176, R136.reuse, R68, R176 ;  /* 0x0000004488b0723c */ /* 0x040ff000000810b0 */
[----:B------:R-:W-:Y:S11]  /*54e70*/  HMMA.1688.F32.TF32 R172, R136, R64, R172 ;  /* 0x0000004088ac723c */ /* 0x000ff600000810ac */
[----:B------:R-:W-:Y:S04]  /*54e80*/  STL.64 [R1+0x42e0], R176 ;  /* 0x0042e0b001007387 */ /* 0x000fe80000100a00 */
[----:B------:R-:W-:Y:S04]  /*54e90*/  STL [R1+0x42e8], R178 ;  /* 0x0042e8b201007387 */ /* 0x000fe80000100800 */
[----:B------:R-:W-:Y:S01]  /*54ea0*/  STL [R1+0x42c4], R173 ;  /* 0x0042c4ad01007387 */ /* 0x000fe20000100800 */
[----:B------:R-:W-:-:S03]  /*54eb0*/  IMAD.MOV.U32 R35, RZ, RZ, R172 ;  /* 0x000000ffff237224 */ /* 0x000fc600078e00ac */
[----:B------:R4:W-:Y:S02]  /*54ec0*/  STL.64 [R1+0x42c8], R174 ;  /* 0x0042c8ae01007387 */ /* 0x0009e40000100a00 */
[----:B----4-:R-:W-:Y:S02]  /*54ed0*/  HMMA.1688.F32.TF32 R172, R136, R60, R152 ;  /* 0x0000003c88ac723c */ /* 0x010fe40000081098 */
[----:B------:R-:W4:Y:S04]  /*54ee0*/  LDL.LU.64 R152, [R1+0xc70] ;  /* 0x000c700001987983 */ /* 0x000f280000300a00 */
[----:B------:R-:W4:-:S13]  /*54ef0*/  LDL.LU.64 R154, [R1+0xc78] ;  /* 0x000c7800019a7983 */ /* 0x000f1a0000300a00 */
[----:B------:R-:W-:Y:S04]  /*54f00*/  STL.64 [R1+0x42a0], R172 ;  /* 0x0042a0ac01007387 */ /* 0x000fe80000100a00 */
[----:B------:R2:W-:Y:S02]  /*54f10*/  STL.64 [R1+0x42a8], R174 ;  /* 0x0042a8ae01007387 */ /* 0x0005e40000100a00 */
[----:B--2---:R-:W-:Y:S02]  /*54f20*/  HMMA.1688.F32.TF32 R172, R136, R56, R148 ;  /* 0x0000003888ac723c */ /* 0x004fe40000081094 */
[----:B------:R-:W2:Y:S04]  /*54f30*/  LDL.LU.64 R148, [R1+0xc60] ;  /* 0x000c600001947983 */ /* 0x000ea80000300a00 */
[----:B------:R-:W2:-:S13]  /*54f40*/  LDL.LU.64 R150, [R1+0xc68] ;  /* 0x000c680001967983 */ /* 0x000e9a0000300a00 */
[----:B------:R-:W-:Y:S04]  /*54f50*/  STL.64 [R1+0x4280], R172 ;  /* 0x004280ac01007387 */ /* 0x000fe80000100a00 */
[----:B------:R1:W-:Y:S02]  /*54f60*/  STL.64 [R1+0x4288], R174 ;  /* 0x004288ae01007387 */ /* 0x0003e40000100a00 */
[C---:B-1----:R-:W-:Y:S08]  /*54f70*/  HMMA.1688.F32.TF32 R172, R136.reuse, R52, R168 ;  /* 0x0000003488ac723c */ /* 0x042ff000000810a8 */
[C---:B------:R-:W-:Y:S01]  /*54f80*/  HMMA.1688.F32.TF32 R168, R136.reuse, R48, R160 ;  /* 0x0000003088a8723c */ /* 0x040fe200000810a0 */
[----:B------:R-:W2:Y:S10]  /*54f90*/  LDL.LU.64 R160, [R1+0xee0] ;  /* 0x000ee00001a07983 */ /* 0x000eb40000300a00 */
[----:B------:R-:W-:Y:S04]  /*54fa0*/  STL.64 [R1+0x4260], R172 ;  /* 0x004260ac01007387 */ /* 0x000fe80000100a00 */
[----:B------:R-:W-:Y:S04]  /*54fb0*/  STL.64 [R1+0x4268], R174 ;  /* 0x004268ae01007387 */ /* 0x000fe80000100a00 */
[----:B------:R-:W2:Y:S01]  /*54fc0*/  LDL.LU.64 R162, [R1+0xee8] ;  /* 0x000ee80001a27983 */ /* 0x000ea20000300a00 */
[C---:B---3--:R-:W-:Y:S03]  /*54fd0*/  HMMA.1688.F32.TF32 R164, R136.reuse, R44, R164 ;  /* 0x0000002c88a4723c */ /* 0x048fe600000810a4 */
[----:B------:R1:W-:Y:S04]  /*54fe0*/  STL.64 [R1+0x4240], R168 ;  /* 0x004240a801007387 */ /* 0x0003e80000100a00 */
[----:B------:R3:W-:Y:S04]  /*54ff0*/  STL.64 [R1+0x4248], R170 ;  /* 0x004248aa01007387 */ /* 0x0007e80000100a00 */
[----:B-1----:R-:W2:Y:S04]  /*55000*/  LDL.LU.64 R168, [R1+0xed0] ;  /* 0x000ed00001a87983 */ /* 0x002ea80000300a00 */
[----:B---3--:R-:W3:Y:S04]  /*55010*/  LDL.LU.64 R170, [R1+0xed8] ;  /* 0x000ed80001aa7983 */ /* 0x008ee80000300a00 */
[----:B------:R-:W-:Y:S04]  /*55020*/  STL.64 [R1+0x4210], R164 ;  /* 0x004210a401007387 */ /* 0x000fe80000100a00 */
[----:B------:R1:W-:Y:S02]  /*55030*/  STL.64 [R1+0x4218], R166 ;  /* 0x004218a601007387 */ /* 0x0003e40000100a00 */
[----:B-1----:R-:W-:Y:S02]  /*55040*/  HMMA.1688.F32.TF32 R164, R136, R40, R144 ;  /* 0x0000002888a4723c */ /* 0x002fe40000081090 */
[----:B------:R-:W3:Y:S04]  /*55050*/  LDL.LU.64 R144, [R1+0xec0] ;  /* 0x000ec00001907983 */ /* 0x000ee80000300a00 */
[----:B------:R-:W3:-:S13]  /*55060*/  LDL.LU.64 R146, [R1+0xec8] ;  /* 0x000ec80001927983 */ /* 0x000eda0000300a00 */
[----:B------:R-:W-:Y:S04]  /*55070*/  STL.64 [R1+0x3e10], R164 ;  /* 0x003e10a401007387 */ /* 0x000fe80000100a00 */
[----:B------:R1:W-:Y:S02]  /*55080*/  STL.64 [R1+0x3e18], R166 ;  /* 0x003e18a601007387 */ /* 0x0003e40000100a00 */
[C---:B-1----:R-:W-:Y:S02]  /*55090*/  HMMA.1688.F32.TF32 R164, R136.reuse, R36, R156 ;  /* 0x0000002488a4723c */ /* 0x042fe4000008109c */
[----:B------:R-:W3:Y:S04]  /*550a0*/  LDL.LU.64 R156, [R1+0xeb0] ;  /* 0x000eb000019c7983 */ /* 0x000ee80000300a00 */
[----:B------:R-:W3:Y:S02]  /*550b0*/  LDL.LU.64 R158, [R1+0xeb8] ;  /* 0x000eb800019e7983 */ /* 0x000ee40000300a00 */
[C---:B------:R-:W-:Y:S11]  /*550c0*/  HMMA.1688.F32.TF32 R180, R136.reuse, R72, R180 ;  /* 0x0000004888b4723c */ /* 0x040ff600000810b4 */
[----:B------:R-:W-:Y:S04]  /*550d0*/  STL.64 [R1+0x3810], R164 ;  /* 0x003810a401007387 */ /* 0x000fe80000100a00 */
[----:B------:R-:W-:Y:S01]  /*550e0*/  STL.64 [R1+0x3818], R166 ;  /* 0x003818a601007387 */ /* 0x000fe20000100a00 */
[----:B----4-:R-:W-:Y:S03]  /*550f0*/  HMMA.1688.F32.TF32 R136, R136, R32, R152 ;  /* 0x000000208888723c */ /* 0x010fe60000081098 */
[----:B------:R-:W4:Y:S04]  /*55100*/  LDL.LU.64 R152, [R1+0xea0] ;  /* 0x000ea00001987983 */ /* 0x000f280000300a00 */
[----:B------:R-:W4:-:S12]  /*55110*/  LDL.LU.64 R154, [R1+0xea8] ;  /* 0x000ea800019a7983 */ /* 0x000f180000300a00 */
[----:B------:R-:W-:Y:S04]  /*55120*/  STL.64 [R1+0x37c0], R136 ;  /* 0x0037c08801007387 */ /* 0x000fe80000100a00 */
[----:B------:R2:W-:Y:S02]  /*55130*/  STL.64 [R1+0x37c8], R138 ;  /* 0x0037c88a01007387 */ /* 0x0005e40000100a00 */
[----:B--2---:R-:W-:Y:S02]  /*55140*/  HMMA.1688.F32.TF32 R136, R140, R28, R148 ;  /* 0x0000001c8c88723c */ /* 0x004fe40000081094 */
[----:B------:R-:W2:Y:S04]  /*55150*/  LDL.LU.64 R148, [R1+0xe90] ;  /* 0x000e900001947983 */ /* 0x000ea80000300a00 */
[----:B------:R-:W2:-:S13]  /*55160*/  LDL.LU.64 R150, [R1+0xe98] ;  /* 0x000e980001967983 */ /* 0x000e9a0000300a00 */
[----:B------:R-:W-:Y:S04]  /*55170*/  STL.64 [R1+0x3760], R136 ;  /* 0x0037608801007387 */ /* 0x000fe80000100a00 */
[----:B------:R-:W-:Y:S04]  /*55180*/  STL.64 [R1+0x3768], R138 ;  /* 0x0037688a01007387 */ /* 0x000fe80000100a00 */
[----:B------:R-:W2:Y:S04]  /*55190*/  LDL.LU.64 R164, [R1+0xe80] ;  /* 0x000e800001a47983 */ /* 0x000ea80000300a00 */
[----:B------:R-:W2:Y:S04]  /*551a0*/  LDL.LU.64 R166, [R1+0xe88] ;  /* 0x000e880001a67983 */ /* 0x000ea80000300a00 */
[----:B------:R-:W-:Y:S04]  /*551b0*/  LDS R136, [R5+UR10+0x80] ;  /* 0x0000800a05887984 */ /* 0x000fe80008000800 */
[----:B------:R-:W-:Y:S04]  /*551c0*/  LDS R138, [R5+UR10+0x2080] ;  /* 0x0020800a058a7984 */ /* 0x000fe80008000800 */
[----:B------:R-:W-:Y:S04]  /*551d0*/  LDS R137, [R2+UR10+0x80] ;  /* 0x0000800a02897984 */ /* 0x000fe80008000800 */
[----:B------:R-:W1:Y:S01]  /*551e0*/  LDS R139, [R2+UR10+0x2080] ;  /* 0x0020800a028b7984 */ /* 0x000e620008000800 */
[----:B------:R-:W-:Y:S03]  /*551f0*/  HMMA.1688.F32.TF32 R172, R140, R24, R160 ;  /* 0x000000188cac723c */ /* 0x000fe600000810a0 */
[----:B------:R-:W2:Y:S04]  /*55200*/  LDL.LU.64 R160, [R1+0xe70] ;  /* 0x000e700001a07983 */ /* 0x000ea80000300a00 */
[----:B------:R-:W2:-:S12]  /*55210*/  LDL.LU.64 R162, [R1+0xe78] ;  /* 0x000e780001a27983 */ /* 0x000e980000300a00 */
[----:B------:R-:W-:Y:S04]  /*55220*/  STL.64 [R1+0x3750], R172 ;  /* 0x003750ac01007387 */ /* 0x000fe80000100a00 */
[----:B------:R3:W-:Y:S02]  /*55230*/  STL.64 [R1+0x3758], R174 ;  /* 0x003758ae01007387 */ /* 0x0007e40000100a00 */
[C---:B---3--:R-:W-:Y:S08]  /*55240*/  HMMA.1688.F32.TF32 R172, R140.reuse, R20, R168 ;  /* 0x000000148cac723c */ /* 0x048ff000000810a8 */
[C---:B------:R-:W-:Y:S01]  /*55250*/  HMMA.1688.F32.TF32 R168, R140.reuse, R16, R144 ;  /* 0x000000108ca8723c */ /* 0x040fe20000081090 */
[----:B------:R-:W3:Y:S10]  /*55260*/  LDL.LU.64 R144, [R1+0xe60] ;  /* 0x000e600001907983 */ /* 0x000ef40000300a00 */
[----:B------:R-:W-:Y:S04]  /*55270*/  STL.64 [R1+0x3740], R172 ;  /* 0x003740ac01007387 */ /* 0x000fe80000100a00 */
[----:B------:R-:W-:Y:S04]  /*55280*/  STL.64 [R1+0x3748], R174 ;  /* 0x003748ae01007387 */ /* 0x000fe80000100a00 */
[----:B------:R-:W3:Y:S04]  /*55290*/  LDL.LU.64 R146, [R1+0xe68] ;  /* 0x000e680001927983 */ /* 0x000ee80000300a00 */
[----:B------:R-:W-:Y:S04]  /*552a0*/  STL.64 [R1+0x3730], R168 ;  /* 0x003730a801007387 */ /* 0x000fe80000100a00 */
[----:B------:R1:W-:Y:S02]  /*552b0*/  STL.64 [R1+0x3738], R170 ;  /* 0x003738aa01007387 */ /* 0x0003e40000100a00 */
[----:B-1----:R-:W-:Y:S02]  /*552c0*/  HMMA.1688.F32.TF32 R168, R140, R12, R156 ;  /* 0x0000000c8ca8723c */ /* 0x002fe4000008109c */
[----:B------:R-:W3:Y:S04]  /*552d0*/  LDL.LU.64 R156, [R1+0xe50] ;  /* 0x000e5000019c7983 */ /* 0x000ee80000300a00 */
[----:B------:R-:W3:-:S13]  /*552e0*/  LDL.LU.64 R158, [R1+0xe58] ;  /* 0x000e5800019e7983 */ /* 0x000eda0000300a00 */
[----:B------:R-:W-:Y:S04]  /*552f0*/  STL.64 [R1+0x3710], R168 ;  /* 0x003710a801007387 */ /* 0x000fe80000100a00 */
        /* <DEDUP_REMOVED lines=11> */
[----:B-1----:R-:W-:Y:S02]  /*553b0*/  HMMA.1688.F32.TF32 R168, R140, R96, R164 ;  /* 0x000000608ca8723c */ /* 0x002fe400000810a4 */
[----:B------:R-:W2:Y:S04]  /*553c0*/  LDL.LU.64 R164, [R1+0x1290] ;  /* 0x0012900001a47983 */ /* 0x000ea80000300a00 */
[----:B------:R-:W2:-:S13]  /*553d0*/  LDL.LU.64 R166, [R1+0x1298] ;  /* 0x0012980001a67983 */ /* 0x000e9a0000300a00 */
[----:B------:R1:W-:Y:S01]  /*553e0*/  STL.64 [R1+0x36b0], R168 ;  /* 0x0036b0a801007387 */ /* 0x0003e20000100a00 */
[C---:B------:R-:W-:Y:S03]  /*553f0*/  HMMA.1688.F32.TF32 R160, R140.reuse, R132, R160 ;  /* 0x000000848ca0723c */ /* 0x040fe600000810a0 */
[----:B------:R1:W-:Y:S04]  /*55400*/  STL.64 [R1+0x36b8], R170 ;  /* 0x0036b8aa01007387 */ /* 0x0003e80000100a00 */
[----:B-1----:R-:W2:Y:S04]  /*55410*/  LDL.LU.64 R168, [R1+0x1280] ;  /* 0x0012800001a87983 */ /* 0x002ea80000300a00 */
[----:B------:R-:W2:Y:S08]  /*55420*/  LDL.LU.64 R170, [R1+0x1288] ;  /* 0x0012880001aa7983 */ /* 0x000eb00000300a00 */
[----:B------:R1:W-:Y:S04]  /*55430*/  STL.64 [R1+0x3690], R160 ;  /* 0x003690a001007387 */ /* 0x0003e80000100a00 */
[----:B------:R1:W-:Y:S04]  /*55440*/  STL.64 [R1+0x3698], R162 ;  /* 0x003698a201007387 */ /* 0x0003e80000100a00 */
[----:B-1----:R-:W2:Y:S04]  /*55450*/  LDL.LU.64 R160, [R1+0x1270] ;  /* 0x0012700001a07983 */ /* 0x002ea80000300a00 */
[----:B------:R-:W2:Y:S01]  /*55460*/  LDL.LU.64 R162, [R1+0x1278] ;  /* 0x0012780001a27983 */ /* 0x000ea20000300a00 */
[----:B---3--:R-:W-:Y:S03]  /*55470*/  HMMA.1688.F32.TF32 R172, R140, R128, R144 ;  /* 0x000000808cac723c */ /* 0x008fe60000081090 */
[----:B------:R-:W3:Y:S04]  /*55480*/  LDL.LU.64 R144, [R1+0x1260] ;  /* 0x0012600001907983 */ /* 0x000ee80000300a00 */
[----:B------:R-:W3:-:S12]  /*55490*/  LDL.LU.64 R146, [R1+0x1268] ;  /* 0x0012680001927983 */ /* 0x000ed80000300a00 */
        /* <DEDUP_REMOVED lines=27> */
[----:B------:R-:W2:Y:S04]  /*55650*/  LDL.LU.64 R162, [R1+0x1218] ;  /* 0x0012180001a27983 */ /* 0x000ea80000300a00 */
[----:B------:R-:W-:Y:S04]  /*55660*/  STL.64 [R1+0x3510], R168 ;  /* 0x003510a801007387 */ /* 0x000fe80000100a00 */
[----:B------:R3:W-:Y:S02]  /*55670*/  STL.64 [R1+0x3518], R170 ;  /* 0x003518aa01007387 */ /* 0x0007e40000100a00 */
[----:B---3--:R-:W-:Y:S02]  /*55680*/  HMMA.1688.F32.TF32 R168, R140, R100, R144 ;  /* 0x000000648ca8723c */ /* 0x008fe40000081090 */
[----:B------:R-:W3:Y:S04]  /*55690*/  LDL.LU.64 R144, [R1+0x1200] ;  /* 0x0012000001907983 */ /* 0x000ee80000300a00 */
[----:B------:R-:W3:-:S13]  /*556a0*/  LDL.LU.64 R146, [R1+0x1208] ;  /* 0x0012080001927983 */ /* 0x000eda0000300a00 */
        /* <DEDUP_REMOVED lines=15> */
[----:B------:R1:W-:Y:S04]  /*557a0*/  STL.64 [R1+0x3480], R168 ;  /* 0x003480a801007387 */ /* 0x0003e80000100a00 */
[----:B------:R1:W-:Y:S04]  /*557b0*/  STL.64 [R1+0x3488], R170 ;  /* 0x003488aa01007387 */ /* 0x0003e80000100a00 */
[----:B-1----:R-:W2:Y:S01]  /*557c0*/  LDL.LU.64 R168, [R1+0x11c0] ;  /* 0x0011c00001a87983 */ /* 0x002ea20000300a00 */
[----:B------:R-:W-:Y:S03]  /*557d0*/  HMMA.1688.F32.TF32 R164, R140, R76, R164 ;  /* 0x0000004c8ca4723c */ /* 0x000fe600000810a4 */
[----:B------:R-:W2:-:S15]  /*557e0*/  LDL.LU.64 R170, [R1+0x11c8] ;  /* 0x0011c80001aa7983 */ /* 0x000e9e0000300a00 */
[----:B------:R-:W-:Y:S01]  /*557f0*/  NOP ;  /* 0x0000000000007918 */ /* 0x000fe20000000000 */
[----:B------:R1:W-:Y:S04]  /*55800*/  STL.64 [R1+0x3460], R164 ;  /* 0x003460a401007387 */ /* 0x0003e80000100a00 */
[----:B------:R1:W-:Y:S04]  /*55810*/  STL.64 [R1+0x3468], R166 ;  /* 0x003468a601007387 */ /* 0x0003e80000100a00 */
[----:B-1----:R-:W2:Y:S04]  /*55820*/  LDL.LU.64 R164, [R1+0x11b0] ;  /* 0x0011b00001a47983 */ /* 0x002ea80000300a00 */
[----:B------:R-:W2:Y:S01]  /*55830*/  LDL.LU.64 R166, [R1+0x11b8] ;  /* 0x0011b80001a67983 */ /* 0x000ea20000300a00 */
[----:B------:R-:W-:Y:S03]  /*55840*/  HMMA.1688.F32.TF32 R172, R140, R72, R160 ;  /* 0x000000488cac723c */ /* 0x000fe600000810a0 */
[----:B------:R-:W2:Y:S04]  /*55850*/  LDL.LU.64 R160, [R1+0x11a0] ;  /* 0x0011a00001a07983 */ /* 0x000ea80000300a00 */
[----:B------:R-:W2:-:S12]  /*55860*/  LDL.LU.64 R162, [R1+0x11a8] ;  /* 0x0011a80001a27983 */ /* 0x000e980000300a00 */
        /* <DEDUP_REMOVED lines=28> */
[----:B------:R1:W-:Y:S04]  /*55a30*/  STL.64 [R1+0x3390], R168 ;  /* 0x003390a801007387 */ /* 0x0003e80000100a00 */
[----:B------:R1:W-:Y:S01]  /*55a40*/  STL.64 [R1+0x3398], R170 ;  /* 0x003398aa01007387 */ /* 0x0003e20000100a00 */
[----:B------:R-:W-:Y:S03]  /*55a50*/  HMMA.1688.F32.TF32 R160, R140, R44, R160 ;  /* 0x0000002c8ca0723c */ /* 0x000fe600000810a0 */
[----:B-1----:R-:W2:Y:S04]  /*55a60*/  LDL.LU.64 R168, [R1+0xe20] ;  /* 0x000e200001a87983 */ /* 0x002ea80000300a00 */
        /* <DEDUP_REMOVED lines=11> */
[----:B------:R1:W-:Y:S04]  /*55b20*/  STL.64 [R1+0x3320], R160 ;  /* 0x003320a001007387 */ /* 0x0003e80000100a00 */
[----:B------:R1:W-:Y:S04]  /*55b30*/  STL.64 [R1+0x3328], R162 ;  /* 0x003328a201007387 */ /* 0x0003e80000100a00 */
[----:B-1----:R-:W3:Y:S04]  /*55b40*/  LDL.LU.64 R160, [R1+0xdf0] ;  /* 0x000df00001a07983 */ /* 0x002ee80000300a00 */
[----:B------:R-:W3:Y:S01]  /*55b50*/  LDL.LU.64 R162, [R1+0xdf8] ;  /* 0x000df80001a27983 */ /* 0x000ee20000300a00 */
[----:B----4-:R-:W-:-:S15]  /*55b60*/  HMMA.1688.F32.TF32 R140, R140, R32, R152 ;  /* 0x000000208c8c723c */ /* 0x010fde0000081098 */
[----:B------:R-:W-:-:S04]  /*55b70*/  NOP ;  /* 0x0000000000007918 */ /* 0x000fc80000000000 */
[----:B------:R-:W-:Y:S04]  /*55b80*/  STL.64 [R1+0x3240], R140 ;  /* 0x0032408c01007387 */ /* 0x000fe80000100a00 */
[----:B------:R2:W-:Y:S04]  /*55b90*/  STL.64 [R1+0x3248], R142 ;  /* 0x0032488e01007387 */ /* 0x0005e80000100a00 */
[----:B------:R-:W4:Y:S04]  /*55ba0*/  LDL.LU.64 R152, [R1+0xde0] ;  /* 0x000de00001987983 */ /* 0x000f280000300a00 */
[----:B------:R-:W4:Y:S01]  /*55bb0*/  LDL.LU.64 R154, [R1+0xde8] ;  /* 0x000de800019a7983 */ /* 0x000f220000300a00 */
[----:B--2---:R-:W-:-:S15]  /*55bc0*/  HMMA.1688.F32.TF32 R140, R136, R28, R148 ;  /* 0x0000001c888c723c */ /* 0x004fde0000081094 */
[----:B------:R-:W-:-:S04]  /*55bd0*/  NOP ;  /* 0x0000000000007918 */ /* 0x000fc80000000000 */
        /* <DEDUP_REMOVED lines=13> */
[C---:B-1----:R-:W-:Y:S08]  /*55cb0*/  HMMA.1688.F32.TF32 R172, R136.reuse, R20, R168 ;  /* 0x0000001488ac723c */ /* 0x042ff000000810a8 */
[C---:B---3--:R-:W-:Y:S01]  /*55cc0*/  HMMA.1688.F32.TF32 R168, R136.reuse, R16, R144 ;  /* 0x0000001088a8723c */ /* 0x048fe20000081090 */
        /* <DEDUP_REMOVED lines=26> */
[----:B-1----:R-:W2:Y:S04]  /*55e70*/  LDL.LU.64 R168, [R1+0x1150] ;  /* 0x0011500001a87983 */ /* 0x002ea80000300a00 */
[----:B------:R-:W2:Y:S01]  /*55e80*/  LDL.LU.64 R170, [R1+0x1158] ;  /* 0x0011580001aa7983 */ /* 0x000ea20000300a00 */
[----:B------:R-:W-:-:S15]  /*55e90*/  HMMA.1688.F32.TF32 R164, R136, R132, R164 ;  /* 0x0000008488a4723c */ /* 0x000fde00000810a4 */
[----:B------:R-:W-:-:S04]  /*55ea0*/  NOP ;  /* 0x0000000000007918 */ /* 0x000fc80000000000 */
        /* <DEDUP_REMOVED lines=55> */
[----:B------:R1:W-:Y:S04]  /*56220*/  STL.64 [R1+0x3100], R168 ;  /* 0x003100a801007387 */ /* 0x0003e80000100a00 */
[----:B------:R2:W-:Y:S04]  /*56230*/  STL.64 [R1+0x3108], R170 ;  /* 0x003108aa01007387 */ /* 0x0005e80000100a00 */
[----:B-1----:R-:W4:Y:S01]  /*56240*/  LDL.LU.64 R168, [R1+0x1090] ;  /* 0x0010900001a87983 */ /* 0x002f220000300a00 */
[----:B--2---:R-:W-:Y:S03]  /*56250*/  HMMA.1688.F32.TF32 R148, R136, R76, R148 ;  /* 0x0000004c8894723c */ /* 0x004fe60000081094 */
        /* <DEDUP_REMOVED lines=31> */
[C---:B--2---:R-:W-:Y:S08]  /*56450*/  HMMA.1688.F32.TF32 R172, R136.reuse, R52, R168 ;  /* 0x0000003488ac723c */ /* 0x044ff000000810a8 */
[C---:B------:R-:W-:Y:S01]  /*56460*/  HMMA.1688.F32.TF32 R168, R136.reuse, R48, R148 ;  /* 0x0000003088a8723c */ /* 0x040fe20000081094 */
[----:B------:R-:W2:Y:S10]  /*56470*/  LDL.LU.64 R148, [R1+0xd50] ;  /* 0x000d500001947983 */ /* 0x000eb40000300a00 */
[----:B------:R-:W-:Y:S04]  /*56480*/  STL.64 [R1+0x3070], R172 ;  /* 0x003070ac01007387 */ /* 0x000fe80000100a00 */
[----:B------:R-:W-:Y:S04]  /*56490*/  STL.64 [R1+0x3078], R174 ;  /* 0x003078ae01007387 */ /* 0x000fe80000100a00 */
[----:B------:R-:W2:Y:S04]  /*564a0*/  LDL.LU.64 R150, [R1+0xd58] ;  /* 0x000d580001967983 */ /* 0x000ea80000300a00 */
[----:B------:R-:W-:Y:S04]  /*564b0*/  STL.64 [R1+0x3060], R168 ;  /* 0x003060a801007387 */ /* 0x000fe80000100a00 */
[----:B------:R1:W-:Y:S02]  /*564c0*/  STL.64 [R1+0x3068], R170 ;  /* 0x003068aa01007387 */ /* 0x0003e40000100a00 */
[----:B-1----:R-:W-:Y:S02]  /*564d0*/  HMMA.1688.F32.TF32 R168, R136, R44, R164 ;  /* 0x0000002c88a8723c */ /* 0x002fe400000810a4 */
[----:B------:R-:W2:Y:S04]  /*564e0*/  LDL.LU.64 R164, [R1+0xd40] ;  /* 0x000d400001a47983 */ /* 0x000ea80000300a00 */
[----:B------:R-:W2:-:S13]  /*564f0*/  LDL.LU.64 R166, [R1+0xd48] ;  /* 0x000d480001a67983 */ /* 0x000e9a0000300a00 */
        /* <DEDUP_REMOVED lines=11> */
[----:B------:R-:W-:Y:S01]  /*565b0*/  STL.64 [R1+0x3008], R170 ;  /* 0x003008aa01007387 */ /* 0x000fe20000100a00 */
[----:B------:R-:W-:Y:S03]  /*565c0*/  HMMA.1688.F32.TF32 R136, R136, R32, R160 ;  /* 0x000000208888723c */ /* 0x000fe600000810a0 */
[----:B------:R-:W3:Y:S04]  /*565d0*/  LDL.LU.64 R160, [R1+0xd10] ;  /* 0x000d100001a07983 */ /* 0x000ee80000300a00 */
[----:B------:R-:W3:-:S12]  /*565e0*/  LDL.LU.64 R162, [R1+0xd18] ;  /* 0x000d180001a27983 */ /* 0x000ed80000300a00 */
[----:B------:R1:W-:Y:S04]  /*565f0*/  STL.64 [R1+0x2fe0], R136 ;  /* 0x002fe08801007387 */ /* 0x0003e80000100a00 */
[----:B------:R1:W-:Y:S04]  /*56600*/  STL.64 [R1+0x2fe8], R138 ;  /* 0x002fe88a01007387 */ /* 0x0003e80000100a00 */
[----:B-1----:R-:W3:Y:S04]  /*56610*/  LDL.LU.64 R136, [R1+0xd00] ;  /* 0x000d000001887983 */ /* 0x002ee80000300a00 */
[----:B------:R-:W3:Y:S01]  /*56620*/  LDL.LU.64 R138, [R1+0xd08] ;  /* 0x000d0800018a7983 */ /* 0x000ee20000300a00 */
[----:B----4-:R-:W-:-:S15]  /*56630*/  HMMA.1688.F32.TF32 R152, R140, R28, R152 ;  /* 0x0000001c8c98723c */ /* 0x010fde0000081098 */
[----:B------:R-:W-:-:S04]  /*56640*/  NOP ;  /* 0x0000000000007918 */ /* 0x000fc80000000000 */
[----:B------:R1:W-:Y:S04]  /*56650*/  STL.64 [R1+0x2fd0], R152 ;  /* 0x002fd09801007387 */ /* 0x0003e80000100a00 */
[----:B------:R4:W-:Y:S04]  /*56660*/  STL.64 [R1+0x2fd8], R154 ;  /* 0x002fd89a01007387 */ /* 0x0009e80000100a00 */
[----:B-1----:R-:W3:Y:S04]  /*56670*/  LDL.LU.64 R152, [R1+0xcf0] ;  /* 0x000cf00001987983 */ /* 0x002ee80000300a00 */
[----:B----4-:R-:W4:Y:S01]  /*56680*/  LDL.LU.64 R154, [R1+0xcf8] ;  /* 0x000cf800019a7983 */ /* 0x010f220000300a00 */
[----:B--2---:R-:W-:Y:S03]  /*56690*/  HMMA.1688.F32.TF32 R168, R140, R24, R148 ;  /* 0x000000188ca8723c */ /* 0x004fe60000081094 */
        /* <DEDUP_REMOVED lines=32> */
[----:B-1----:R-:W4:Y:S04]  /*568a0*/  LDL.LU.64 R164, [R1+0xa90] ;  /* 0x000a900001a47983 */ /* 0x002f280000300a00 */
[----:B------:R-:W4:Y:S01]  /*568b0*/  LDL.LU.64 R166, [R1+0xa98] ;  /* 0x000a980001a67983 */ /* 0x000f220000300a00 */
[----:B--2---:R-:W-:-:S15]  /*568c0*/  HMMA.1688.F32.TF32 R148, R140, R132, R148 ;  /* 0x000000848c94723c */ /* 0x004fde0000081094 */
[----:B------:R-:W-:-:S04]  /*568d0*/  NOP ;  /* 0x0000000000007918 */ /* 0x000fc80000000000 */
[----:B------:R1:W-:Y:S04]  /*568e0*/  STL.64 [R1+0x2f30], R148 ;  /* 0x002f309401007387 */ /* 0x0003e80000100a00 */
[----:B------:R2:W-:Y:S04]  /*568f0*/  STL.64 [R1+0x2f38], R150 ;  /* 0x002f389601007387 */ /* 0x0005e80000100a00 */
[----:B-1----:R-:W4:Y:S04]  /*56900*/  LDL.LU.64 R148, [R1+0xa70] ;  /* 0x000a700001947983 */ /* 0x002f280000300a00 */
[----:B--2---:R-:W2:Y:S01]  /*56910*/  LDL.LU.64 R150, [R1+0xa78] ;  /* 0x000a780001967983 */ /* 0x004ea20000300a00 */
        /* <DEDUP_REMOVED lines=25> */
[C---:B-1----:R-:W-:Y:S08]  /*56ab0*/  HMMA.1688.F32.TF32 R168, R140.reuse, R108, R164 ;  /* 0x0000006c8ca8723c */ /* 0x042ff000000810a4 */
[C---:B--2---:R-:W-:Y:S01]  /*56ac0*/  HMMA.1688.F32.TF32 R164, R140.reuse, R104, R148 ;  /* 0x000000688ca4723c */ /* 0x044fe20000081094 */
        /* <DEDUP_REMOVED lines=59> */
[C---:B-1----:R-:W-:Y:S08]  /*56e80*/  HMMA.1688.F32.TF32 R168, R140.reuse, R52, R164 ;  /* 0x000000348ca8723c */ /* 0x042ff000000810a4 */
[C---:B----4-:R-:W-:Y:S01]  /*56e90*/  HMMA.1688.F32.TF32 R164, R140.reuse, R48, R152 ;  /* 0x000000308ca4723c */ /* 0x050fe20000081098 */
[----:B------:R-:W4:Y:S10]  /*56ea0*/  LDL.LU.64 R152, [R1+0x8f0] ;  /* 0x0008f00001987983 */ /* 0x000f340000300a00 */
[----:B------:R-:W-:Y:S04]  /*56eb0*/  STL.64 [R1+0x2b70], R168 ;  /* 0x002b70a801007387 */ /* 0x000fe80000100a00 */
[----:B------:R-:W-:Y:S04]  /*56ec0*/  STL.64 [R1+0x2b78], R170 ;  /* 0x002b78aa01007387 */ /* 0x000fe80000100a00 */
[----:B------:R-:W4:Y:S04]  /*56ed0*/  LDL.LU.64 R154, [R1+0x8f8] ;  /* 0x0008f800019a7983 */ /* 0x000f280000300a00 */
[----:B------:R-:W-:Y:S04]  /*56ee0*/  STL.64 [R1+0x2b40], R164 ;  /* 0x002b40a401007387 */ /* 0x000fe80000100a00 */
[----:B------:R2:W-:Y:S02]  /*56ef0*/  STL.64 [R1+0x2b48], R166 ;  /* 0x002b48a601007387 */ /* 0x0005e40000100a00 */
[----:B--2---:R-:W-:Y:S02]  /*56f00*/  HMMA.1688.F32.TF32 R164, R140, R44, R148 ;  /* 0x0000002c8ca4723c */ /* 0x004fe40000081094 */
        /* <DEDUP_REMOVED lines=21> */
[----:B------:R-:W-:-:S15]  /*57060*/  HMMA.1688.F32.TF32 R136, R244, R28, R136 ;  /* 0x0000001cf488723c */ /* 0x000fde0000081088 */
[----:B------:R-:W-:-:S04]  /*57070*/  NOP ;  /* 0x0000000000007918 */ /* 0x000fc80000000000 */
[----:B------:R-:W-:Y:S04]  /*57080*/  STL.64 [R1+0x2ab0], R136 ;  /* 0x002ab08801007387 */ /* 0x000fe80000100a00 */
[----:B------:R-:W-:Y:S04]  /*57090*/  STL.64 [R1+0x2ab8], R138 ;  /* 0x002ab88a01007387 */ /* 0x000fe80000100a00 */
[----:B------:R-:W-:Y:S04]  /*570a0*/  LDS R136, [R4+UR10+0x180] ;  /* 0x0001800a04887984 */ /* 0x000fe80008000800 */
[----:B------:R-:W-:Y:S04]  /*570b0*/  LDS R138, [R4+UR10+0x2180] ;  /* 0x0021800a048a7984 */ /* 0x000fe80008000800 */
[----:B------:R-:W-:Y:S04]  /*570c0*/  LDS R137, [R6+UR10+0x180] ;  /* 0x0001800a06897984 */ /* 0x000fe80008000800 */
[----:B------:R-:W1:Y:S01]  /*570d0*/  LDS R139, [R6+UR10+0x2180] ;  /* 0x0021800a068b7984 */ /* 0x000e620008000800 */
[----:B----4-:R-:W-:Y:S03]  /*570e0*/  HMMA.1688.F32.TF32 R164, R244, R24, R152 ;  /* 0x00000018f4a4723c */ /* 0x010fe60000081098 */
[----:B------:R-:W4:Y:S04]  /*570f0*/  LDL.LU.64 R152, [R1+0x1030] ;  /* 0x0010300001987983 */ /* 0x000f280000300a00 */
[----:B------:R-:W4:-:S12]  /*57100*/  LDL.LU.64 R154, [R1+0x1038] ;  /* 0x00103800019a7983 */ /* 0x000f180000300a00 */
        /* <DEDUP_REMOVED lines=21> */
[----:B------:R-:W3:-:S15]  /*57260*/  LDL.LU.64 R160, [R1+0x1550] ;  /* 0x0015500001a07983 */ /* 0x000ede0000300a00 */
[----:B------:R-:W-:Y:S02]  /*57270*/  NOP ;  /* 0x0000000000007918 */ /* 0x000fe40000000000 */
[----:B------:R-:W-:Y:S04]  /*57280*/  STL.64 [R1+0x1520], R168 ;  /* 0x001520a801007387 */ /* 0x000fe80000100a00 */
[----:B------:R-:W-:Y:S04]  /*57290*/  STL.64 [R1+0x1528], R170 ;  /* 0x001528aa01007387 */ /* 0x000fe80000100a00 */
[----:B------:R-:W3:Y:S01]  /*572a0*/  LDL.LU.64 R162, [R1+0x1558] ;  /* 0x0015580001a27983 */ /* 0x000ee20000300a00 */
[----:B------:R-:W-:-:S15]  /*572b0*/  HMMA.1688.F32.TF32 R140, R244, R92, R140 ;  /* 0x0000005cf48c723c */ /* 0x000fde000008108c */
[----:B------:R-:W-:-:S04]  /*572c0*/  NOP ;  /* 0x0000000000007918 */ /* 0x000fc80000000000 */
[----:B------:R1:W-:Y:S04]  /*572d0*/  STL.64 [R1+0x1510], R140 ;  /* 0x0015108c01007387 */ /* 0x0003e80000100a00 */
[----:B------:R1:W-:Y:S04]  /*572e0*/  STL.64 [R1+0x1518], R142 ;  /* 0x0015188e01007387 */ /* 0x0003e80000100a00 */
[----:B-1----:R-:W3:Y:S04]  /*572f0*/  LDL.LU.64 R140, [R1+0x1560] ;  /* 0x00156000018c7983 */ /* 0x002ee80000300a00 */
[----:B------:R-:W3:Y:S01]  /*57300*/  LDL.LU.64 R142, [R1+0x1568] ;  /* 0x00156800018e7983 */ /* 0x000ee20000300a00 */
[----:B----4-:R-:W-:Y:S03]  /*57310*/  HMMA.1688.F32.TF32 R168, R244, R96, R152 ;  /* 0x00000060f4a8723c */ /* 0x010fe60000081098 */
[----:B------:R-:W4:Y:S04]  /*57320*/  LDL.LU.64 R152, [R1+0x1570] ;  /* 0x0015700001987983 */ /* 0x000f280000300a00 */
[----:B------:R-:W4:-:S12]  /*57330*/  LDL.LU.64 R154, [R1+0x1578] ;  /* 0x00157800019a7983 */ /* 0x000f180000300a00 */
        /* <DEDUP_REMOVED lines=10> */
[C---:B---3--:R-:W-:Y:S02]  /*573e0*/  HMMA.1688.F32.TF32 R164, R244.reuse, R124, R144 ;  /* 0x0000007cf4a4723c */ /* 0x048fe40000081090 */
[----:B------:R-:W3:Y:S04]  /*573f0*/  LDL.LU.64 R144, [R1+0x1590] ;  /* 0x0015900001907983 */ /* 0x000ee80000300a00 */
[----:B------:R-:W3:Y:S02]  /*57400*/  LDL.LU.64 R146, [R1+0x1598] ;  /* 0x0015980001927983 */ /* 0x000ee40000300a00 */
[C---:B------:R-:W-:Y:S11]  /*57410*/  HMMA.1688.F32.TF32 R156, R244.reuse, R120, R156 ;  /* 0x00000078f49c723c */ /* 0x040ff6000008109c */
[----:B------:R1:W-:Y:S04]  /*57420*/  STL.64 [R1+0x14d0], R164 ;  /* 0x0014d0a401007387 */ /* 0x0003e80000100a00 */
[----:B------:R1:W-:Y:S04]  /*57430*/  STL.64 [R1+0x14d8], R166 ;  /* 0x0014d8a601007387 */ /* 0x0003e80000100a00 */
[----:B-1----:R-:W3:Y:S04]  /*57440*/  LDL.LU.64 R164, [R1+0x15b0] ;  /* 0x0015b00001a47983 */ /* 0x002ee80000300a00 */
[----:B------:R-:W3:Y:S04]  /*57450*/  LDL.LU.64 R166, [R1+0x15b8] ;  /* 0x0015b80001a67983 */ /* 0x000ee80000300a00 */
[----:B------:R1:W-:Y:S04]  /*57460*/  STL.64 [R1+0x14c0], R156 ;  /* 0x0014c09c01007387 */ /* 0x0003e80000100a00 */
[----:B------:R1:W-:Y:S04]  /*57470*/  STL.64 [R1+0x14c8], R158 ;  /* 0x0014c89e01007387 */ /* 0x0003e80000100a00 */
[----:B-1----:R-:W3:Y:S04]  /*57480*/  LDL.LU.64 R156, [R1+0x15c0] ;  /* 0x0015c000019c7983 */ /* 0x002ee80000300a00 */
[----:B------:R-:W3:Y:S01]  /*57490*/  LDL.LU.64 R158, [R1+0x15c8] ;  /* 0x0015c800019e7983 */ /* 0x000ee20000300a00 */
[C---:B------:R-:W-:Y:S08]  /*574a0*/  HMMA.1688.F32.TF32 R168, R244.reuse, R116, R160 ;  /* 0x00000074f4a8723c */ /* 0x040ff000000810a0 */
[C---:B------:R-:W-:Y:S01]  /*574b0*/  HMMA.1688.F32.TF32 R160, R244.reuse, R112, R140 ;  /* 0x00000070f4a0723c */ /* 0x040fe2000008108c */
[----:B------:R-:W3:Y:S10]  /*574c0*/  LDL.LU.64 R140, [R1+0x15e0] ;  /* 0x0015e000018c7983 */ /* 0x000ef40000300a00 */
[----:B------:R-:W-:Y:S04]  /*574d0*/  STL.64 [R1+0x14b0], R168 ;  /* 0x0014b0a801007387 */ /* 0x000fe80000100a00 */
[----:B------:R-:W-:Y:S04]  /*574e0*/  STL.64 [R1+0x14b8], R170 ;  /* 0x0014b8aa01007387 */ /* 0x000fe80000100a00 */
[----:B------:R-:W3:Y:S04]  /*574f0*/  LDL.LU.64 R142, [R1+0x15e8] ;  /* 0x0015e800018e7983 */ /* 0x000ee80000300a00 */
        /* <DEDUP_REMOVED lines=20> */
[C---:B-1----:R-:W-:Y:S02]  /*57640*/  HMMA.1688.F32.TF32 R168, R244.reuse, R88, R164 ;  /* 0x00000058f4a8723c */ /* 0x042fe400000810a4 */
[----:B------:R-:W3:Y:S06]  /*57650*/  LDL.LU.64 R164, [R1+0x1680] ;  /* 0x0016800001a47983 */ /* 0x000eec0000300a00 */
[C---:B------:R-:W-:Y:S11]  /*57660*/  HMMA.1688.F32.TF32 R156, R244.reuse, R84, R156 ;  /* 0x00000054f49c723c */ /* 0x040ff6000008109c */
[----:B------:R-:W-:Y:S04]  /*57670*/  STL.64 [R1+0x1460], R168 ;  /* 0x001460a801007387 */ /* 0x000fe80000100a00 */
[----:B------:R-:W-:Y:S04]  /*57680*/  STL.64 [R1+0x1468], R170 ;  /* 0x001468aa01007387 */ /* 0x000fe80000100a00 */
[----:B------:R-:W3:Y:S04]  /*57690*/  LDL.LU.64 R166, [R1+0x1688] ;  /* 0x0016880001a67983 */ /* 0x000ee80000300a00 */
[----:B------:R1:W-:Y:S04]  /*576a0*/  STL.64 [R1+0x1450], R156 ;  /* 0x0014509c01007387 */ /* 0x0003e80000100a00 */
[----:B------:R1:W-:Y:S04]  /*576b0*/  STL.64 [R1+0x1458], R158 ;  /* 0x0014589e01007387 */ /* 0x0003e80000100a00 */
[----:B-1----:R-:W3:Y:S04]  /*576c0*/  LDL.LU.64 R156, [R1+0x16a0] ;  /* 0x0016a000019c7983 */ /* 0x002ee80000300a00 */
[----:B------:R-:W3:Y:S01]  /*576d0*/  LDL.LU.64 R158, [R1+0x16a8] ;  /* 0x0016a800019e7983 */ /* 0x000ee20000300a00 */
[----:B------:R-:W-:Y:S03]  /*576e0*/  HMMA.1688.F32.TF32 R168, R244, R80, R140 ;  /* 0x00000050f4a8723c */ /* 0x000fe6000008108c */
[----:B------:R-:W3:Y:S04]  /*576f0*/  LDL.LU.64 R140, [R1+0x16c0] ;  /* 0x0016c000018c7983 */ /* 0x000ee80000300a00 */
[----:B------:R-:W3:-:S12]  /*57700*/  LDL.LU.64 R142, [R1+0x16c8] ;  /* 0x0016c800018e7983 */ /* 0x000ed80000300a00 */
        /* <DEDUP_REMOVED lines=8> */
[----:B----4-:R-:W-:-:S15]  /*57790*/  HMMA.1688.F32.TF32 R152, R244, R72, R152 ;  /* 0x00000048f498723c */ /* 0x010fde0000081098 */
[----:B------:R-:W-:-:S04]  /*577a0*/  NOP ;  /* 0x0000000000007918 */ /* 0x000fc80000000000 */
[----:B------:R1:W-:Y:S04]  /*577b0*/  STL.64 [R1+0x1420], R152 ;  /* 0x0014209801007387 */ /* 0x0003e80000100a00 */
[----:B------:R4:W-:Y:S04]  /*577c0*/  STL.64 [R1+0x1428], R154 ;  /* 0x0014289a01007387 */ /* 0x0009e80000100a00 */
[----:B-1----:R-:W3:Y:S04]  /*577d0*/  LDL.LU.64 R152, [R1+0x1700] ;  /* 0x0017000001987983 */ /* 0x002ee80000300a00 */
[----:B----4-:R-:W4:Y:S01]  /*577e0*/  LDL.LU.64 R154, [R1+0x1708] ;  /* 0x00170800019a7983 */ /* 0x010f220000300a00 */
[----:B--2---:R-:W-:-:S15]  /*577f0*/  HMMA.1688.F32.TF32 R148, R244, R68, R148 ;  /* 0x00000044f494723c */ /* 0x004fde0000081094 */
[----:B------:R-:W-:-:S04]  /*57800*/  NOP ;  /* 0x0000000000007918 */ /* 0x000fc80000000000 */
[----:B------:R1:W-:Y:S04]  /*57810*/  STL.64 [R1+0x1410], R148 ;  /* 0x0014109401007387 */ /* 0x0003e80000100a00 */
[----:B------:R2:W-:Y:S04]  /*57820*/  STL.64 [R1+0x1418], R150 ;  /* 0x0014189601007387 */ /* 0x0005e80000100a00 */
[----:B-1----:R-:W4:Y:S01]  /*57830*/  LDL.LU.64 R148, [R1+0x1720] ;  /* 0x0017200001947983 */ /* 0x002f220000300a00 */
[----:B---3--:R-:W-:Y:S03]  /*57840*/  HMMA.1688.F32.TF32 R144, R244, R64, R144 ;  /* 0x00000040f490723c */ /* 0x008fe60000081090 */
[----:B--2---:R-:W2:-:S15]  /*57850*/  LDL.LU.64 R150, [R1+0x1728] ;  /* 0x0017280001967983 */ /* 0x004e9e0000300a00 */
[----:B------:R-:W-:Y:S01]  /*57860*/  NOP ;  /* 0x0000000000007918 */ /* 0x000fe20000000000 */
[----:B------:R1:W-:Y:S04]  /*57870*/  STL.64 [R1+0x1400], R144 ;  /* 0x0014009001007387 */ /* 0x0003e80000100a00 */
[----:B------:R3:W-:Y:S04]  /*57880*/  STL.64 [R1+0x1408], R146 ;  /* 0x0014089201007387 */ /* 0x0007e80000100a00 */
[----:B-1----:R-:W2:Y:S04]  /*57890*/  LDL.LU.64 R144, [R1+0x1740] ;  /* 0x0017400001907983 */ /* 0x002ea80000300a00 */
[----:B---3--:R-:W3:Y:S01]  /*578a0*/  LDL.LU.64 R146, [R1+0x1748] ;  /* 0x0017480001927983 */ /* 0x008ee20000300a00 */
[C---:B------:R-:W-:Y:S03]  /*578b0*/  HMMA.1688.F32.TF32 R168, R244.reuse, R60, R164 ;  /* 0x0000003cf4a8723c */ /* 0x040fe600000810a4 */
[----:B------:R-:W3:Y:S05]  /*578c0*/  LDL.LU.64 R164, [R1+0x1730] ;  /* 0x0017300001a47983 */ /* 0x000eea0000300a00 */
[C---:B------:R-:W-:Y:S11]  /*578d0*/  HMMA.1688.F32.TF32 R156, R244.reuse, R56, R156 ;  /* 0x00000038f49c723c */ /* 0x040ff6000008109c */
        /* <DEDUP_REMOVED lines=23> */
[C---:B---3--:R-:W-:Y:S01]  /*57a50*/  HMMA.1688.F32.TF32 R148, R244.reuse, R36, R144 ;  /* 0x00000024f494723c */ /* 0x048fe20000081090 */
[----:B------:R-:W2:Y:S10]  /*57a60*/  LDL.LU.64 R144, [R1+0x1630] ;  /* 0x0016300001907983 */ /* 0x000eb40000300a00 */
[----:B------:R-:W-:Y:S04]  /*57a70*/  STL.64 [R1+0x13a0], R168 ;  /* 0x0013a0a801007387 */ /* 0x000fe80000100a00 */
[----:B------:R-:W-:Y:S04]  /*57a80*/  STL.64 [R1+0x13a8], R170 ;  /* 0x0013a8aa01007387 */ /* 0x000fe80000100a00 */
[----:B------:R-:W2:Y:S04]  /*57a90*/  LDL.LU.64 R146, [R1+0x1638] ;  /* 0x0016380001927983 */ /* 0x000ea80000300a00 */
[----:B------:R1:W-:Y:S04]  /*57aa0*/  STL.64 [R1+0x1390], R148 ;  /* 0x0013909401007387 */ /* 0x0003e80000100a00 */
[----:B------:R3:W-:Y:S04]  /*57ab0*/  STL.64 [R1+0x1398], R150 ;  /* 0x0013989601007387 */ /* 0x0007e80000100a00 */
[----:B-1----:R-:W2:Y:S04]  /*57ac0*/  LDL.LU.64 R148, [R1+0x1650] ;  /* 0x0016500001947983 */ /* 0x002ea80000300a00 */
[----:B---3--:R-:W3:Y:S01]  /*57ad0*/  LDL.LU.64 R150, [R1+0x1658] ;  /* 0x0016580001967983 */ /* 0x008ee20000300a00 */
[----:B------:R-:W-:-:S15]  /*57ae0*/  HMMA.1688.F32.TF32 R244, R244, R32, R164 ;  /* 0x00000020f4f4723c */ /* 0x000fde00000810a4 */
[----:B------:R-:W-:-:S04]  /*57af0*/  NOP ;  /* 0x0000000000007918 */ /* 0x000fc80000000000 */
[----:B------:R-:W-:Y:S01]  /*57b00*/  STL.64 [R1+0x83b0], R246 ;  /* 0x0083b0f601007387 */ /* 0x000fe20000100a00 */
[----:B------:R-:W-:Y:S03]  /*57b10*/  HMMA.1688.F32.TF32 R240, R136, R28, R140 ;  /* 0x0000001c88f0723c */ /* 0x000fe6000008108c */
[----:B------:R-:W-:Y:S01]  /*57b20*/  STL.64 [R1+0x83a8], R244 ;  /* 0x0083a8f401007387 */ /* 0x000fe20000100a00 */
[----:B------:R-:W-:Y:S02]  /*57b30*/  IMAD.MOV.U32 R34, RZ, RZ, R179 ;  /* 0x000000ffff227224 */ /* 0x000fe400078e00b3 */
[----:B------:R-:W-:Y:S01]  /*57b40*/  IMAD.MOV.U32 R39, RZ, RZ, R180 ;  /* 0x000000ffff277224 */ /* 0x000fe200078e00b4 */
[----:B------:R-:W-:Y:S01]  /*57b50*/  LDS R140, [R5+UR10+0x180] ;  /* 0x0001800a058c7984 */ /* 0x000fe20008000800 */
[----:B------:R-:W-:Y:S02]  /*57b60*/  IMAD.MOV.U32 R43, RZ, RZ, R181 ;  /* 0x000000ffff2b7224 */ /* 0x000fe400078e00b5 */
[----:B------:R-:W-:Y:S01]  /*57b70*/  IMAD.MOV.U32 R42, RZ, RZ, R182 ;  /* 0x000000ffff2a7224 */ /* 0x000fe200078e00b6 */
[----:B------:R-:W-:Y:S01]  /*57b80*/  LDS R142, [R5+UR10+0x2180] ;  /* 0x0021800a058e7984 */ /* 0x000fe20008000800 */
[----:B------:R-:W-:-:S03]  /*57b90*/  IMAD.MOV.U32 R38, RZ, RZ, R183 ;  /* 0x000000ffff267224 */ /* 0x000fc600078e00b7 */
[----:B------:R-:W-:Y:S04]  /*57ba0*/  LDS R141, [R2+UR10+0x180] ;  /* 0x0001800a028d7984 */ /* 0x000fe80008000800 */
[----:B------:R-:W1:Y:S04]  /*57bb0*/  LDS R143, [R2+UR10+0x2180] ;  /* 0x0021800a028f7984 */ /* 0x000e680008000800 */
[----:B------:R-:W-:Y:S04]  /*57bc0*/  STL.64 [R1+0x83c0], R242 ;  /* 0x0083c0f201007387 */ /* 0x000fe80000100a00 */
[----:B------:R-:W-:Y:S01]  /*57bd0*/  STL.64 [R1+0x83b8], R240 ;  /* 0x0083b8f001007387 */ /* 0x000fe20000100a00 */
[C---:B------:R-:W-:Y:S03]  /*57be0*/  HMMA.1688.F32.TF32 R164, R136.reuse, R24, R156 ;  /* 0x0000001888a4723c */ /* 0x040fe6000008109c */
[----:B------:R-:W3:Y:S04]  /*57bf0*/  LDL.LU.64 R156, [R1+0x1670] ;  /* 0x00167000019c7983 */ /* 0x000ee80000300a00 */
[----:B------:R-:W3:Y:S01]  /*57c00*/  LDL.LU.64 R158, [R1+0x1678] ;  /* 0x00167800019e7983 */ /* 0x000ee20000300a00 */
[C---:B------:R-:W-:Y:S11]  /*57c10*/  HMMA.1688.F32.TF32 R160, R136.reuse, R20, R160 ;  /* 0x0000001488a0723c */ /* 0x040ff600000810a0 */
[----:B------:R-:W-:Y:S04]  /*57c20*/  STL.64 [R1+0x1380], R164 ;  /* 0x001380a401007387 */ /* 0x000fe80000100a00 */
[----:B------:R-:W-:Y:S04]  /*57c30*/  STL.64 [R1+0x1388], R166 ;  /* 0x001388a601007387 */ /* 0x000fe80000100a00 */
[----:B------:R-:W3:Y:S04]  /*57c40*/  LDL.LU.64 R176, [R1+0x1690] ;  /* 0x0016900001b07983 */ /* 0x000ee80000300a00 */
[----:B------:R-:W3:Y:S04]  /*57c50*/  LDL.LU.64 R178, [R1+0x1698] ;  /* 0x0016980001b27983 */ /* 0x000ee80000300a00 */
[----:B------:R-:W-:Y:S04]  /*57c60*/  STL.64 [R1+0x1370], R160 ;  /* 0x001370a001007387 */ /* 0x000fe80000100a00 */
[----:B------:R-:W-:Y:S04]  /*57c70*/  STL.64 [R1+0x1378], R162 ;  /* 0x001378a201007387 */ /* 0x000fe80000100a00 */
[----:B------:R-:W3:Y:S04]  /*57c80*/  LDL.LU.64 R172, [R1+0x16b0] ;  /* 0x0016b00001ac7983 */ /* 0x000ee80000300a00 */
[----:B------:R-:W3:Y:S01]  /*57c90*/  LDL.LU.64 R174, [R1+0x16b8] ;  /* 0x0016b80001ae7983 */ /* 0x000ee20000300a00 */
[----:B----4-:R-:W-:-:S15]  /*57ca0*/  HMMA.1688.F32.TF32 R152, R136, R16, R152 ;  /* 0x000000108898723c */ /* 0x010fde0000081098 */
[----:B------:R-:W-:-:S04]  /*57cb0*/  NOP ;  /* 0x0000000000007918 */ /* 0x000fc80000000000 */
[----:B------:R4:W-:Y:S04]  /*57cc0*/  STL.64 [R1+0x1360], R152 ;  /* 0x0013609801007387 */ /* 0x0009e80000100a00 */
[----:B------:R1:W-:Y:S04]  /*57cd0*/  STL.64 [R1+0x1368], R154 ;  /* 0x0013689a01007387 */ /* 0x0003e80000100a00 */
[----:B----4-:R-:W4:Y:S04]  /*57ce0*/  LDL.LU.64 R152, [R1+0x16d0] ;  /* 0x0016d00001987983 */ /* 0x010f280000300a00 */
[----:B-1----:R-:W4:Y:S01]  /*57cf0*/  LDL.LU.64 R154, [R1+0x16d8] ;  /* 0x0016d800019a7983 */ /* 0x002f220000300a00 */
        /* <DEDUP_REMOVED lines=8> */
[----:B------:R1:W-:Y:S04]  /*57d80*/  STL.64 [R1+0x1340], R160 ;  /* 0x001340a001007387 */ /* 0x0003e80000100a00 */
[----:B------:R1:W-:Y:S04]  /*57d90*/  STL.64 [R1+0x1348], R162 ;  /* 0x001348a201007387 */ /* 0x0003e80000100a00 */
[----:B------:R-:W3:Y:S04]  /*57da0*/  LDL.LU.64 R168, [R1+0x1750] ;  /* 0x0017500001a87983 */ /* 0x000ee80000300a00 */
[----:B------:R-:W3:Y:S04]  /*57db0*/  LDL.LU.64 R170, [R1+0x1758] ;  /* 0x0017580001aa7983 */ /* 0x000ee80000300a00 */
[----:B------:R-:W3:Y:S04]  /*57dc0*/  LDL.LU.64 R164, [R1+0x1760] ;  /* 0x0017600001a47983 */ /* 0x000ee80000300a00 */
[----:B------:R-:W3:Y:S04]  /*57dd0*/  LDL.LU.64 R166, [R1+0x1768] ;  /* 0x0017680001a67983 */ /* 0x000ee80000300a00 */
[----:B-1----:R-:W3:Y:S04]  /*57de0*/  LDL.LU.64 R160, [R1+0x1770] ;  /* 0x0017700001a07983 */ /* 0x002ee80000300a00 */
[----:B------:R-:W3:Y:S01]  /*57df0*/  LDL.LU.64 R162, [R1+0x1778] ;  /* 0x0017780001a27983 */ /* 0x000ee20000300a00 */
[----:B------:R-:W-:Y:S03]  /*57e00*/  HMMA.1688.F32.TF32 R180, R136, R92, R156 ;  /* 0x0000005c88b4723c */ /* 0x000fe6000008109c */
[----:B------:R-:W3:Y:S04]  /*57e10*/  LDL.LU.64 R156, [R1+0x1780] ;  /* 0x00178000019c7983 */ /* 0x000ee80000300a00 */
[----:B------:R-:W3:-:S12]  /*57e20*/  LDL.LU.64 R158, [R1+0x1788] ;  /* 0x00178800019e7983 */ /* 0x000ed80000300a00 */
[----:B------:R-:W-:Y:S04]  /*57e30*/  STL.64 [R1+0x1330], R180 ;  /* 0x001330b401007387 */ /* 0x000fe80000100a00 */
[----:B------:R1:W-:Y:S02]  /*57e40*/  STL.64 [R1+0x1338], R182 ;  /* 0x001338b601007387 */ /* 0x0003e40000100a00 */
[C---:B-1----:R-:W-:Y:S08]  /*57e50*/  HMMA.1688.F32.TF32 R180, R136.reuse, R96, R176 ;  /* 0x0000006088b4723c */ /* 0x042ff000000810b0 */
[C---:B------:R-:W-:Y:S11]  /*57e60*/  HMMA.1688.F32.TF32 R176, R136.reuse, R132, R172 ;  /* 0x0000008488b0723c */ /* 0x040ff600000810ac */
[----:B------:R-:W-:Y:S04]  /*57e70*/  STL.64 [R1+0x1320], R180 ;  /* 0x001320b401007387 */ /* 0x000fe80000100a00 */
[----:B------:R-:W-:Y:S01]  /*57e80*/  STL.64 [R1+0x1328], R182 ;  /* 0x001328b601007387 */ /* 0x000fe20000100a00 */
[C---:B----4-:R-:W-:Y:S03]  /*57e90*/  HMMA.1688.F32.TF32 R172, R136.reuse, R128, R152 ;  /* 0x0000008088ac723c */ /* 0x050fe60000081098 */
[----:B------:R-:W4:Y:S04]  /*57ea0*/  LDL.LU.64 R152, [R1+0x1790] ;  /* 0x0017900001987983 */ /* 0x000f280000300a00 */
        /* <DEDUP_REMOVED lines=10> */
[C---:B---3--:R-:W-:Y:S02]  /*57f50*/  HMMA.1688.F32.TF32 R172, R136.reuse, R120, R148 ;  /* 0x0000007888ac723c */ /* 0x048fe40000081094 */
[----:B------:R-:W3:Y:S04]  /*57f60*/  LDL.LU.64 R148, [R1+0x17c0] ;  /* 0x0017c00001947983 */ /* 0x000ee80000300a00 */
[----:B------:R-:W3:Y:S02]  /*57f70*/  LDL.LU.64 R150, [R1+0x17c8] ;  /* 0x0017c80001967983 */ /* 0x000ee40000300a00 */
[C---:B------:R-:W-:Y:S08]  /*57f80*/  HMMA.1688.F32.TF32 R168, R136.reuse, R116, R168 ;  /* 0x0000007488a8723c */ /* 0x040ff000000810a8 */
[C---:B------:R-:W-:Y:S08]  /*57f90*/  HMMA.1688.F32.TF32 R164, R136.reuse, R112, R164 ;  /* 0x0000007088a4723c */ /* 0x040ff000000810a4 */
[C---:B------:R-:W-:Y:S01]  /*57fa0*/  HMMA.1688.F32.TF32 R160, R136.reuse, R108, R160 ;  /* 0x0000006c88a0723c */ /* 0x040fe200000810a0 */
[----:B------:R1:W-:Y:S04]  /*57fb0*/  STL.64 [R1+0x12e0], R172 ;  /* 0x0012e0ac01007387 */ /* 0x0003e80000100a00 */
[----:B------:R1:W-:Y:S04]  /*57fc0*/  STL.64 [R1+0x12e8], R174 ;  /* 0x0012e8ae01007387 */ /* 0x0003e80000100a00 */
[----:B------:R-:W-:Y:S04]  /*57fd0*/  STL.64 [R1+0x130], R168 ;  /* 0x000130a801007387 */ /* 0x000fe80000100a00 */
[----:B------:R-:W-:Y:S04]  /*57fe0*/  STL.64 [R1+0x138], R170 ;  /* 0x000138aa01007387 */ /* 0x000fe80000100a00 */
[----:B------:R-:W3:Y:S04]  /*57ff0*/  LDL.LU.64 R176, [R1+0x17e0] ;  /* 0x0017e00001b07983 */ /* 0x000ee80000300a00 */
[----:B------:R-:W-:Y:S04]  /*58000*/  STL.64 [R1+0x120], R164 ;  /* 0x000120a401007387 */ /* 0x000fe80000100a00 */
[----:B------:R-:W-:Y:S04]  /*58010*/  STL.64 [R1+0x128], R166 ;  /* 0x000128a601007387 */ /* 0x000fe80000100a00 */
[----:B------:R-:W3:Y:S01]  /*58020*/  LDL.LU.64 R178, [R1+0x17e8] ;  /* 0x0017e80001b27983 */ /* 0x000ee20000300a00 */
[C---:B------:R-:W-:Y:S03]  /*58030*/  HMMA.1688.F32.TF32 R156, R136.reuse, R104, R156 ;  /* 0x00000068889c723c */ /* 0x040fe6000008109c */
[----:B------:R-:W-:Y:S04]  /*58040*/  STL.64 [R1+0x110], R160 ;  /* 0x000110a001007387 */ /* 0x000fe80000100a00 */
[----:B------:R-:W-:Y:S04]  /*58050*/  STL.64 [R1+0x118], R162 ;  /* 0x000118a201007387 */ /* 0x000fe80000100a00 */
[----:B-1----:R-:W3:Y:S04]  /*58060*/  LDL.LU.64 R172, [R1+0x1800] ;  /* 0x0018000001ac7983 */ /* 0x002ee80000300a00 */
[----:B------:R-:W3:Y:S04]  /*58070*/  LDL.LU.64 R174, [R1+0x1808] ;  /* 0x0018080001ae7983 */ /* 0x000ee80000300a00 */
        /* <DEDUP_REMOVED lines=25> */
[C---:B------:R-:W-:Y:S08]  /*58210*/  HMMA.1688.F32.TF32 R180, R136.reuse, R80, R176 ;  /* 0x0000005088b4723c */ /* 0x040ff000000810b0 */
[C---:B------:R-:W-:Y:S11]  /*58220*/  HMMA.1688.F32.TF32 R176, R136.reuse, R76, R172 ;  /* 0x0000004c88b0723c */ /* 0x040ff600000810ac */
[----:B------:R-:W-:Y:S04]  /*58230*/  STL.64 [R1+0xc0], R180 ;  /* 0x0000c0b401007387 */ /* 0x000fe80000100a00 */
[----:B------:R-:W-:Y:S01]  /*58240*/  STL.64 [R1+0xc8], R182 ;  /* 0x0000c8b601007387 */ /* 0x000fe20000100a00 */
[C---:B------:R-:W-:Y:S03]  /*58250*/  HMMA.1688.F32.TF32 R172, R136.reuse, R72, R156 ;  /* 0x0000004888ac723c */ /* 0x040fe6000008109c */
[----:B------:R-:W3:Y:S04]  /*58260*/  LDL.LU.64 R156, [R1+0x1900] ;  /* 0x00190000019c7983 */ /* 0x000ee80000300a00 */
[----:B------:R-:W-:Y:S04]  /*58270*/  STL.64 [R1+0xb0], R176 ;  /* 0x0000b0b001007387 */ /* 0x000fe80000100a00 */
[----:B------:R-:W-:Y:S04]  /*58280*/  STL.64 [R1+0xb8], R178 ;  /* 0x0000b8b201007387 */ /* 0x000fe80000100a00 */
[----:B------:R-:W3:Y:S04]  /*58290*/  LDL.LU.64 R158, [R1+0x1908] ;  /* 0x00190800019e7983 */ /* 0x000ee80000300a00 */
        /* <DEDUP_REMOVED lines=20> */
[----:B------:R1:W-:Y:S04]  /*583e0*/  STL.64 [R1+0x60], R168 ;  /* 0x000060a801007387 */ /* 0x0003e80000100a00 */
[----:B------:R1:W-:Y:S04]  /*583f0*/  STL.64 [R1+0x68], R170 ;  /* 0x000068aa01007387 */ /* 0x0003e80000100a00 */
[----:B-1----:R-:W3:Y:S04]  /*58400*/  LDL.LU.64 R172, [R1+0x17a0] ;  /* 0x0017a00001ac7983 */ /* 0x002ee80000300a00 */
[----:B------:R1:W-:Y:S04]  /*58410*/  STL.64 [R1+0x50], R164 ;  /* 0x000050a401007387 */ /* 0x0003e80000100a00 */
[----:B------:R1:W-:Y:S04]  /*58420*/  STL.64 [R1+0x58], R166 ;  /* 0x000058a601007387 */ /* 0x0003e80000100a00 */
[----:B------:R-:W3:Y:S04]  /*58430*/  LDL.LU.64 R174, [R1+0x17a8] ;  /* 0x0017a80001ae7983 */ /* 0x000ee80000300a00 */
[----:B------:R1:W-:Y:S04]  /*58440*/  STL.64 [R1+0x40], R160 ;  /* 0x000040a001007387 */ /* 0x0003e80000100a00 */
[----:B------:R1:W-:Y:S04]  /*58450*/  STL.64 [R1+0x48], R162 ;  /* 0x000048a201007387 */ /* 0x0003e80000100a00 */
[----:B------:R-:W3:Y:S04]  /*58460*/  LDL.LU.64 R168, [R1+0x17d0] ;  /* 0x0017d00001a87983 */ /* 0x000ee80000300a00 */
[----:B------:R-:W3:Y:S04]  /*58470*/  LDL.LU.64 R170, [R1+0x17d8] ;  /* 0x0017d80001aa7983 */ /* 0x000ee80000300a00 */
[----:B-1----:R-:W3:Y:S04]  /*58480*/  LDL.LU.64 R164, [R1+0x17f0] ;  /* 0x0017f00001a47983 */ /* 0x002ee80000300a00 */
[----:B------:R-:W3:Y:S01]  /*58490*/  LDL.LU.64 R166, [R1+0x17f8] ;  /* 0x0017f80001a67983 */ /* 0x000ee20000300a00 */
[----:B------:R-:W-:-:S15]  /*584a0*/  HMMA.1688.F32.TF32 R156, R136, R44, R156 ;  /* 0x0000002c889c723c */ /* 0x000fde000008109c */
[----:B------:R-:W-:-:S04]  /*584b0*/  NOP ;  /* 0x0000000000007918 */ /* 0x000fc80000000000 */
[----:B------:R-:W-:Y:S04]  /*584c0*/  STL.64 [R1+0x30], R156 ;  /* 0x0000309c01007387 */ /* 0x000fe80000100a00 */
[----:B------:R-:W-:Y:S04]  /*584d0*/  STL.64 [R1+0x38], R158 ;  /* 0x0000389e01007387 */ /* 0x000fe80000100a00 */
[----:B------:R-:W3:Y:S04]  /*584e0*/  LDL.LU.64 R160, [R1+0x1810] ;  /* 0x0018100001a07983 */ /* 0x000ee80000300a00 */
[----:B------:R-:W3:Y:S01]  /*584f0*/  LDL.LU.64 R162, [R1+0x1818] ;  /* 0x0018180001a27983 */ /* 0x000ee20000300a00 */
[----:B----4-:R-:W-:-:S15]  /*58500*/  HMMA.1688.F32.TF32 R152, R136, R40, R152 ;  /* 0x000000288898723c */ /* 0x010fde0000081098 */
[----:B------:R-:W-:-:S04]  /*58510*/  NOP ;  /* 0x0000000000007918 */ /* 0x000fc80000000000 */
[----:B------:R-:W-:Y:S04]  /*58520*/  STL.64 [R1+0x20], R152 ;  /* 0x0000209801007387 */ /* 0x000fe80000100a00 */
[----:B------:R2:W-:Y:S02]  /*58530*/  STL.64 [R1+0x28], R154 ;  /* 0x0000289a01007387 */ /* 0x0005e40000100a00 */
[----:B--2---:R-:W-:Y:S02]  /*58540*/  HMMA.1688.F32.TF32 R152, R136, R36, R144 ;  /* 0x000000248898723c */ /* 0x004fe40000081090 */
[----:B------:R-:W2:Y:S04]  /*58550*/  LDL.LU.64 R144, [R1+0x1830] ;  /* 0x0018300001907983 */ /* 0x000ea80000300a00 */
[----:B------:R-:W2:-:S13]  /*58560*/  LDL.LU.64 R146, [R1+0x1838] ;  /* 0x0018380001927983 */ /* 0x000e9a0000300a00 */
[----:B------:R1:W-:Y:S01]  /*58570*/  STL.64 [R1+0x10], R152 ;  /* 0x0000109801007387 */ /* 0x0003e20000100a00 */
[----:B---3--:R-:W-:Y:S03]  /*58580*/  HMMA.1688.F32.TF32 R136, R136, R32, R148 ;  /* 0x000000208888723c */ /* 0x008fe60000081094 */
[----:B------:R3:W-:Y:S04]  /*58590*/  STL.64 [R1+0x18], R154 ;  /* 0x0000189a01007387 */ /* 0x0007e80000100a00 */
[----:B------:R-:W4:Y:S04]  /*585a0*/  LDL.LU.64 R156, [R1+0x1850] ;  /* 0x00185000019c7983 */ /* 0x000f280000300a00 */
[----:B------:R-:W4:Y:S08]  /*585b0*/  LDL.LU.64 R158, [R1+0x1858] ;  /* 0x00185800019e7983 */ /* 0x000f300000300a00 */
[----:B------:R-:W-:Y:S04]  /*585c0*/  STL.64 [R1], R136 ;  /* 0x0000008801007387 */ /* 0x000fe80000100a00 */
[----:B------:R-:W-:Y:S04]  /*585d0*/  STL.64 [R1+0x8], R138 ;  /* 0x0000088a01007387 */ /* 0x000fe80000100a00 */
[----:B-1----:R-:W4:Y:S04]  /*585e0*/  LDL.LU.64 R152, [R1+0x1870] ;  /* 0x0018700001987983 */ /* 0x002f280000300a00 */
[----:B---3--:R-:W3:Y:S04]  /*585f0*/  LDL.LU.64 R154, [R1+0x1878] ;  /* 0x00187800019a7983 */ /* 0x008ee80000300a00 */
[----:B------:R-:W3:Y:S04]  /*58600*/  LDL.LU.64 R148, [R1+0x1890] ;  /* 0x0018900001947983 */ /* 0x000ee80000300a00 */
[----:B------:R-:W3:Y:S01]  /*58610*/  LDL.LU.64 R150, [R1+0x1898] ;  /* 0x0018980001967983 */ /* 0x000ee20000300a00 */
[----:B------:R-:W-:-:S03]  /*58620*/  LOP3.LUT R243, R4, 0x20, RZ, 0x3c, !PT ;  /* 0x0000002004f37812 */ /* 0x000fc600078e3cff */
[----:B------:R-:W-:Y:S04]  /*58630*/  LDS R136, [R4+UR10+0x200] ;  /* 0x0002000a04887984 */ /* 0x000fe80008000800 */
[----:B------:R-:W-:Y:S04]  /*58640*/  LDS R138, [R4+UR10+0x2200] ;  /* 0x0022000a048a7984 */ /* 0x000fe80008000800 */
[----:B------:R-:W-:Y:S04]  /*58650*/  LDS R137, [R243+UR10+0x200] ;  /* 0x0002000af3897984 */ /* 0x000fe80008000800 */
[----:B------:R-:W1:Y:S04]  /*58660*/  LDS R139, [R243+UR10+0x2200] ;  /* 0x0022000af38b7984 */ /* 0x000e680008000800 */
[----:B------:R-:W-:Y:S04]  /*58670*/  LDS R237, [R243+UR10+0x400] ;  /* 0x0004000af3ed7984 */ /* 0x000fe80008000800 */
[----:B------:R-:W-:Y:S01]  /*58680*/  LDS R239, [R243+UR10+0x2400] ;  /* 0x0024000af3ef7984 */ /* 0x000fe20008000800 */
[C---:B------:R-:W-:Y:S08]  /*58690*/  HMMA.1688.F32.TF32 R248, R140.reuse, R28, R172 ;  /* 0x0000001c8cf8723c */ /* 0x040ff000000810ac */
[C---:B------:R-:W-:Y:S08]  /*586a0*/  HMMA.1688.F32.TF32 R172, R140.reuse, R24, R168 ;  /* 0x000000188cac723c */ /* 0x040ff000000810a8 */
[C---:B------:R-:W-:Y:S03]  /*586b0*/  HMMA.1688.F32.TF32 R168, R140.reuse, R20, R164 ;  /* 0x000000148ca8723c */ /* 0x040fe600000810a4 */
[----:B------:R-:W-:Y:S04]  /*586c0*/  STL [R1+0x8364], R248 ;  /* 0x008364f801007387 */ /* 0x000fe80000100800 */
[----:B------:R-:W-:Y:S04]  /*586d0*/  STL [R1+0x8360], R249 ;  /* 0x008360f901007387 */ /* 0x000fe80000100800 */
[----:B------:R-:W-:Y:S04]  /*586e0*/  STL [R1+0x835c], R250 ;  /* 0x00835cfa01007387 */ /* 0x000fe80000100800 */
[----:B------:R-:W-:Y:S04]  /*586f0*/  STL [R1+0x8358], R251 ;  /* 0x008358fb01007387 */ /* 0x000fe80000100800 */
[----:B------:R-:W-:Y:S04]  /*58700*/  STL.64 [R1+0x12d0], R172 ;  /* 0x0012d0ac01007387 */ /* 0x000fe80000100a00 */
[----:B------:R-:W-:Y:S04]  /*58710*/  STL.64 [R1+0x12d8], R174 ;  /* 0x0012d8ae01007387 */ /* 0x000fe80000100a00 */
[----:B------:R-:W3:Y:S04]  /*58720*/  LDL.LU.64 R164, [R1+0x18b0] ;  /* 0x0018b00001a47983 */ /* 0x000ee80000300a00 */
[----:B------:R-:W-:Y:S04]  /*58730*/  STL.64 [R1+0x12c0], R168 ;  /* 0x0012c0a801007387 */ /* 0x000fe80000100a00 */
[----:B------:R-:W-:Y:S04]  /*58740*/  STL.64 [R1+0x12c8], R170 ;  /* 0x0012c8aa01007387 */ /* 0x000fe80000100a00 */
[----:B------:R-:W3:Y:S01]  /*58750*/  LDL.LU.64 R166, [R1+0x18b8] ;  /* 0x0018b80001a67983 */ /* 0x000ee20000300a00 */
[----:B------:R-:W-:-:S15]  /*58760*/  HMMA.1688.F32.TF32 R160, R140, R16, R160 ;  /* 0x000000108ca0723c */ /* 0x000fde00000810a0 */
[----:B------:R-:W-:-:S04]  /*58770*/  NOP ;  /* 0x0000000000007918 */ /* 0x000fc80000000000 */
[----:B------:R-:W-:Y:S04]  /*58780*/  STL.64 [R1+0x12b0], R160 ;  /* 0x0012b0a001007387 */ /* 0x000fe80000100a00 */
[----:B------:R2:W-:Y:S02]  /*58790*/  STL.64 [R1+0x12b8], R162 ;  /* 0x0012b8a201007387 */ /* 0x0005e40000100a00 */
[----:B--2---:R-:W-:Y:S02]  /*587a0*/  HMMA.1688.F32.TF32 R160, R140, R12, R144 ;  /* 0x0000000c8ca0723c */ /* 0x004fe40000081090 */
[----:B------:R-:W2:Y:S04]  /*587b0*/  LDL.LU.64 R144, [R1+0x18d0] ;  /* 0x0018d00001907983 */ /* 0x000ea80000300a00 */
[----:B------:R-:W2:-:S13]  /*587c0*/  LDL.LU.64 R146, [R1+0x18d8] ;  /* 0x0018d80001927983 */ /* 0x000e9a0000300a00 */
[----:B------:R1:W-:Y:S04]  /*587d0*/  STL.64 [R1+0x12a0], R160 ;  /* 0x0012a0a001007387 */ /* 0x0003e80000100a00 */
[----:B------:R1:W-:Y:S04]  /*587e0*/  STL.64 [R1+0x12a8], R162 ;  /* 0x0012a8a201007387 */ /* 0x0003e80000100a00 */
[----:B------:R-:W2:Y:S04]  /*587f0*/  LDL.LU.64 R176, [R1+0x18f0] ;  /* 0x0018f00001b07983 */ /* 0x000ea80000300a00 */
[----:B------:R-:W2:Y:S01]  /*58800*/  LDL.LU.64 R178, [R1+0x18f8] ;  /* 0x0018f80001b27983 */ /* 0x000ea20000300a00 */
[C---:B----4-:R-:W-:Y:S08]  /*58810*/  HMMA.1688.F32.TF32 R156, R140.reuse, R8, R156 ;  /* 0x000000088c9c723c */ /* 0x050ff0000008109c */
[C---:B---3--:R-:W-:Y:S11]  /*58820*/  HMMA.1688.F32.TF32 R152, R140.reuse, R92, R152 ;  /* 0x0000005c8c98723c */ /* 0x048ff60000081098 */
[----:B------:R3:W-:Y:S04]  /*58830*/  STL.64 [R1+0x1290], R156 ;  /* 0x0012909c01007387 */ /* 0x0007e80000100a00 */
[----:B------:R4:W-:Y:S04]  /*58840*/  STL.64 [R1+0x1298], R158 ;  /* 0x0012989e01007387 */ /* 0x0009e80000100a00 */
[----:B------:R-:W2:Y:S04]  /*58850*/  LDL.LU.64 R172, [R1+0x1910] ;  /* 0x0019100001ac7983 */ /* 0x000ea80000300a00 */
[----:B------:R-:W2:Y:S01]  /*58860*/  LDL.LU.64 R174, [R1+0x1918] ;  /* 0x0019180001ae7983 */ /* 0x000ea20000300a00 */
[C---:B------:R-:W-:Y:S03]  /*58870*/  HMMA.1688.F32.TF32 R148, R140.reuse, R96, R148 ;  /* 0x000000608c94723c */ /* 0x040fe60000081094 */
[----:B------:R3:W-:Y:S04]  /*58880*/  STL.64 [R1+0x1280], R152 ;  /* 0x0012809801007387 */ /* 0x0007e80000100a00 */
[----:B------:R3:W-:Y:S04]  /*58890*/  STL.64 [R1+0x1288], R154 ;  /* 0x0012889a01007387 */ /* 0x0007e80000100a00 */
[----:B-1----:R-:W2:Y:S04]  /*588a0*/  LDL.LU.64 R160, [R1+0x1950] ;  /* 0x0019500001a07983 */ /* 0x002ea80000300a00 */
[----:B------:R-:W2:Y:S04]  /*588b0*/  LDL.LU.64 R162, [R1+0x1958] ;  /* 0x0019580001a27983 */ /* 0x000ea80000300a00 */
[----:B------:R1:W-:Y:S04]  /*588c0*/  STL.64 [R1+0x1270], R148 ;  /* 0x0012709401007387 */ /* 0x0003e80000100a00 */
[----:B------:R1:W-:Y:S04]  /*588d0*/  STL.64 [R1+0x1278], R150 ;  /* 0x0012789601007387 */ /* 0x0003e80000100a00 */
[----:B------:R-:W2:Y:S04]  /*588e0*/  LDL.LU.64 R168, [R1+0x1960] ;  /* 0x0019600001a87983 */ /* 0x000ea80000300a00 */
[----:B------:R-:W2:Y:S04]  /*588f0*/  LDL.LU.64 R170, [R1+0x1968] ;  /* 0x0019680001aa7983 */ /* 0x000ea80000300a00 */
[----:B---3--:R-:W3:Y:S04]  /*58900*/  LDL.LU.64 R156, [R1+0x1970] ;  /* 0x00197000019c7983 */ /* 0x008ee80000300a00 */
[----:B----4-:R-:W3:Y:S04]  /*58910*/  LDL.LU.64 R158, [R1+0x1978] ;  /* 0x00197800019e7983 */ /* 0x010ee80000300a00 */
[----:B------:R-:W4:Y:S04]  /*58920*/  LDL.LU.64 R152, [R1+0x1980] ;  /* 0x0019800001987983 */ /* 0x000f280000300a00 */
[----:B------:R-:W4:Y:S04]  /*58930*/  LDL.LU.64 R154, [R1+0x1988] ;  /* 0x00198800019a7983 */ /* 0x000f280000300a00 */
[----:B-1----:R-:W3:Y:S04]  /*58940*/  LDL.LU.64 R148, [R1+0x1990] ;  /* 0x0019900001947983 */ /* 0x002ee80000300a00 */
[----:B------:R-:W3:Y:S01]  /*58950*/  LDL.LU.64 R150, [R1+0x1998] ;  /* 0x0019980001967983 */ /* 0x000ee20000300a00 */
[----:B------:R-:W-:Y:S03]  /*58960*/  HMMA.1688.F32.TF32 R180, R140, R132, R164 ;  /* 0x000000848cb4723c */ /* 0x000fe600000810a4 */
[----:B------:R-:W4:-:S15]  /*58970*/  LDL.LU.64 R164, [R1+0x19b0] ;  /* 0x0019b00001a47983 */ /* 0x000f1e0000300a00 */
[----:B------:R-:W-:Y:S01]  /*58980*/  NOP ;  /* 0x0000000000007918 */ /* 0x000fe20000000000 */
[----:B------:R-:W-:Y:S04]  /*58990*/  STL.64 [R1+0x1260], R180 ;  /* 0x001260b401007387 */ /* 0x000fe80000100a00 */
[----:B------:R-:W-:Y:S04]  /*589a0*/  STL.64 [R1+0x1268], R182 ;  /* 0x001268b601007387 */ /* 0x000fe80000100a00 */
[----:B------:R-:W4:Y:S01]  /*589b0*/  LDL.LU.64 R166, [R1+0x19b8] ;  /* 0x0019b80001a67983 */ /* 0x000f220000300a00 */
[----:B--2---:R-:W-:-:S15]  /*589c0*/  HMMA.1688.F32.TF32 R144, R140, R128, R144 ;  /* 0x000000808c90723c */ /* 0x004fde0000081090 */
[----:B------:R-:W-:-:S04]  /*589d0*/  NOP ;  /* 0x0000000000007918 */ /* 0x000fc80000000000 */
[----:B------:R1:W-:Y:S04]  /*589e0*/  STL.64 [R1+0x1250], R144 ;  /* 0x0012509001007387 */ /* 0x0003e80000100a00 */
[----:B------:R2:W-:Y:S04]  /*589f0*/  STL.64 [R1+0x1258], R146 ;  /* 0x0012589201007387 */ /* 0x0005e80000100a00 */
[----:B-1----:R-:W4:Y:S04]  /*58a00*/  LDL.LU.64 R144, [R1+0x19c0] ;  /* 0x0019c00001907983 */ /* 0x002f280000300a00 */
[----:B--2---:R-:W2:Y:S01]  /*58a10*/  LDL.LU.64 R146, [R1+0x19c8] ;  /* 0x0019c80001927983 */ /* 0x004ea20000300a00 */
[C---:B------:R-:W-:Y:S08]  /*58a20*/  HMMA.1688.F32.TF32 R180, R140.reuse, R124, R176 ;  /* 0x0000007c8cb4723c */ /* 0x040ff000000810b0 */
[C---:B------:R-:W-:Y:S11]  /*58a30*/  HMMA.1688.F32.TF32 R176, R140.reuse, R120, R172 ;  /* 0x000000788cb0723c */ /* 0x040ff600000810ac */
        /* <DEDUP_REMOVED lines=16> */
[----:B------:R4:W-:Y:S01]  /*58b40*/  STL.64 [R1+0x1208], R170 ;  /* 0x001208aa01007387 */ /* 0x0009e20000100a00 */
[C---:B------:R-:W-:Y:S08]  /*58b50*/  HMMA.1688.F32.TF32 R148, R140.reuse, R100, R148 ;  /* 0x000000648c94723c */ /* 0x040ff00000081094 */
[----:B----4-:R-:W-:Y:S01]  /*58b60*/  HMMA.1688.F32.TF32 R168, R140, R104, R152 ;  /* 0x000000688ca8723c */ /* 0x010fe20000081098 */
[----:B------:R-:W4:-:S15]  /*58b70*/  LDL.LU.64 R152, [R1+0x1a20] ;  /* 0x001a200001987983 */ /* 0x000f1e0000300a00 */
[----:B------:R-:W-:-:S03]  /*58b80*/  NOP ;  /* 0x0000000000007918 */ /* 0x000fc60000000000 */
[----:B------:R-:W-:Y:S04]  /*58b90*/  STL.64 [R1+0x11f0], R168 ;  /* 0x0011f0a801007387 */ /* 0x000fe80000100a00 */
[----:B------:R-:W-:Y:S04]  /*58ba0*/  STL.64 [R1+0x11f8], R170 ;  /* 0x0011f8aa01007387 */ /* 0x000fe80000100a00 */
[----:B------:R-:W4:Y:S04]  /*58bb0*/  LDL.LU.64 R154, [R1+0x1a28] ;  /* 0x001a2800019a7983 */ /* 0x000f280000300a00 */
[----:B------:R1:W-:Y:S04]  /*58bc0*/  STL.64 [R1+0x11e0], R148 ;  /* 0x0011e09401007387 */ /* 0x0003e80000100a00 */
[----:B------:R1:W-:Y:S04]  /*58bd0*/  STL.64 [R1+0x11e8], R150 ;  /* 0x0011e89601007387 */ /* 0x0003e80000100a00 */
[----:B-1----:R-:W4:Y:S04]  /*58be0*/  LDL.LU.64 R148, [R1+0x1a40] ;  /* 0x001a400001947983 */ /* 0x002f280000300a00 */
[----:B------:R-:W4:Y:S01]  /*58bf0*/  LDL.LU.64 R150, [R1+0x1a48] ;  /* 0x001a480001967983 */ /* 0x000f220000300a00 */
        /* <DEDUP_REMOVED lines=12> */
[----:B------:R-:W-:-:S15]  /*58cc0*/  HMMA.1688.F32.TF32 R160, R140, R80, R160 ;  /* 0x000000508ca0723c */ /* 0x000fde00000810a0 */
[----:B------:R-:W-:-:S04]  /*58cd0*/  NOP ;  /* 0x0000000000007918 */ /* 0x000fc80000000000 */
[----:B------:R-:W-:Y:S02]  /*58ce0*/  IMAD.MOV.U32 R250, RZ, RZ, R163 ;  /* 0x000000fffffa7224 */ /* 0x000fe400078e00a3 */
[----:B------:R-:W-:Y:S02]  /*58cf0*/  IMAD.MOV.U32 R249, RZ, RZ, R162 ;  /* 0x000000fffff97224 */ /* 0x000fe400078e00a2 */
[----:B------:R-:W-:Y:S01]  /*58d00*/  IMAD.MOV.U32 R248, RZ, RZ, R161 ;  /* 0x000000fffff87224 */ /* 0x000fe200078e00a1 */
[----:B------:R3:W-:Y:S04]  /*58d10*/  STL [R1+0x11b0], R160 ;  /* 0x0011b0a001007387 */ /* 0x0007e80000100800 */
[----:B------:R-:W-:Y:S04]  /*58d20*/  STL [R1+0x8370], R250 ;  /* 0x008370fa01007387 */ /* 0x000fe80000100800 */
[----:B------:R-:W-:Y:S04]  /*58d30*/  STL [R1+0x836c], R249 ;  /* 0x00836cf901007387 */ /* 0x000fe80000100800 */
[----:B------:R-:W-:Y:S01]  /*58d40*/  STL [R1+0x8368], R248 ;  /* 0x008368f801007387 */ /* 0x000fe20000100800 */
[----:B---3--:R-:W-:Y:S03]  /*58d50*/  HMMA.1688.F32.TF32 R160, R140, R76, R156 ;  /* 0x0000004c8ca0723c */ /* 0x008fe6000008109c */
[----:B------:R-:W3:Y:S04]  /*58d60*/  LDL.LU.64 R156, [R1+0x1aa0] ;  /* 0x001aa000019c7983 */ /* 0x000ee80000300a00 */
[----:B------:R-:W3:-:S12]  /*58d70*/  LDL.LU.64 R158, [R1+0x1aa8] ;  /* 0x001aa800019e7983 */ /* 0x000ed80000300a00 */
[----:B------:R1:W-:Y:S04]  /*58d80*/  STL.64 [R1+0x11a0], R160 ;  /* 0x0011a0a001007387 */ /* 0x0003e80000100a00 */
[----:B------:R1:W-:Y:S04]  /*58d90*/  STL.64 [R1+0x11a8], R162 ;  /* 0x0011a8a201007387 */ /* 0x0003e80000100a00 */
[----:B------:R-:W3:Y:S04]  /*58da0*/  LDL.LU.64 R168, [R1+0x1ac0] ;  /* 0x001ac00001a87983 */ /* 0x000ee80000300a00 */
[----:B------:R-:W3:Y:S01]  /*58db0*/  LDL.LU.64 R170, [R1+0x1ac8] ;  /* 0x001ac80001aa7983 */ /* 0x000ee20000300a00 */
[C---:B----4-:R-:W-:Y:S08]  /*58dc0*/  HMMA.1688.F32.TF32 R152, R140.reuse, R72, R152 ;  /* 0x000000488c98723c */ /* 0x050ff00000081098 */
[----:B------:R-:W-:Y:S11]  /*58dd0*/  HMMA.1688.F32.TF32 R148, R140, R68, R148 ;  /* 0x000000448c94723c */ /* 0x000ff60000081094 */
[----:B------:R4:W-:Y:S04]  /*58de0*/  STL [R1+0x1190], R152 ;  /* 0x0011909801007387 */ /* 0x0009e80000100800 */
[----:B------:R-:W3:Y:S04]  /*58df0*/  LDL.LU.64 R164, [R1+0x1ae0] ;  /* 0x001ae00001a47983 */ /* 0x000ee80000300a00 */
[----:B------:R-:W3:Y:S04]  /*58e00*/  LDL.LU.64 R166, [R1+0x1ae8] ;  /* 0x001ae80001a67983 */ /* 0x000ee80000300a00 */
[----:B------:R4:W-:Y:S04]  /*58e10*/  STL.64 [R1+0x1180], R148 ;  /* 0x0011809401007387 */ /* 0x0009e80000100a00 */
[----:B------:R4:W-:Y:S04]  /*58e20*/  STL.64 [R1+0x1188], R150 ;  /* 0x0011889601007387 */ /* 0x0009e80000100a00 */
[----:B-1----:R-:W3:Y:S04]  /*58e30*/  LDL.LU.64 R160, [R1+0x1b00] ;  /* 0x001b000001a07983 */ /* 0x002ee80000300a00 */
[----:B------:R-:W3:Y:S01]  /*58e40*/  LDL.LU.64 R162, [R1+0x1b08] ;  /* 0x001b080001a27983 */ /* 0x000ee20000300a00 */
[----:B------:R-:W-:-:S02]  /*58e50*/  IMAD.MOV.U32 R250, RZ, RZ, R153 ;  /* 0x000000fffffa7224 */ /* 0x000fc400078e0099 */
[----:B------:R-:W-:Y:S01]  /*58e60*/  IMAD.MOV.U32 R249, RZ, RZ, R154 ;  /* 0x000000fffff97224 */ /* 0x000fe200078e009a */
[----:B----4-:R-:W4:Y:S01]  /*58e70*/  LDL.LU.64 R152, [R1+0x1b20] ;  /* 0x001b200001987983 */ /* 0x010f220000300a00 */
[----:B------:R-:W-:-:S03]  /*58e80*/  IMAD.MOV.U32 R248, RZ, RZ, R155 ;  /* 0x000000fffff87224 */ /* 0x000fc600078e009b */
[----:B------:R-:W4:Y:S01]  /*58e90*/  LDL.LU.64 R154, [R1+0x1b28] ;  /* 0x001b2800019a7983 */ /* 0x000f220000300a00 */
[----:B------:R-:W-:Y:S03]  /*58ea0*/  HMMA.1688.F32.TF32 R172, R140, R64, R172 ;  /* 0x000000408cac723c */ /* 0x000fe600000810ac */
[----:B------:R-:W4:Y:S04]  /*58eb0*/  LDL.LU.64 R148, [R1+0x1b40] ;  /* 0x001b400001947983 */ /* 0x000f280000300a00 */
[----:B------:R-:W4:-:S12]  /*58ec0*/  LDL.LU.64 R150, [R1+0x1b48] ;  /* 0x001b480001967983 */ /* 0x000f180000300a00 */
[----:B------:R-:W-:Y:S01]  /*58ed0*/  IMAD.MOV.U32 R251, RZ, RZ, R172 ;  /* 0x000000fffffb7224 */ /* 0x000fe200078e00ac */
[----:B------:R-:W-:Y:S04]  /*58ee0*/  STL [R1+0x1174], R173 ;  /* 0x001174ad01007387 */ /* 0x000fe80000100800 */
[----:B------:R2:W-:Y:S04]  /*58ef0*/  STL.64 [R1+0x1178], R174 ;  /* 0x001178ae01007387 */ /* 0x0005e80000100a00 */
[----:B------:R-:W-:Y:S04]  /*58f00*/  STL.64 [R1+0x8380], R250 ;  /* 0x008380fa01007387 */ /* 0x000fe80000100a00 */
[----:B------:R-:W-:Y:S01]  /*58f10*/  STL.64 [R1+0x8378], R248 ;  /* 0x008378f801007387 */ /* 0x000fe20000100a00 */
[----:B--2---:R-:W-:Y:S03]  /*58f20*/  HMMA.1688.F32.TF32 R172, R140, R60, R144 ;  /* 0x0000003c8cac723c */ /* 0x004fe60000081090 */
[----:B------:R-:W2:Y:S04]  /*58f30*/  LDL.LU.64 R144, [R1+0x1b30] ;  /* 0x001b300001907983 */ /* 0x000ea80000300a00 */
[----:B------:R-:W2:-:S12]  /*58f40*/  LDL.LU.64 R146, [R1+0x1b38] ;  /* 0x001b380001927983 */ /* 0x000e980000300a00 */
[----:B------:R-:W-:Y:S04]  /*58f50*/  STL.64 [R1+0x1160], R172 ;  /* 0x001160ac01007387 */ /* 0x000fe80000100a00 */
[----:B------:R3:W-:Y:S02]  /*58f60*/  STL.64 [R1+0x1168], R174 ;  /* 0x001168ae01007387 */ /* 0x0007e40000100a00 */
[C---:B---3--:R-:W-:Y:S02]  /*58f70*/  HMMA.1688.F32.TF32 R172, R140.reuse, R56, R156 ;  /* 0x000000388cac723c */ /* 0x048fe4000008109c */
[----:B------:R-:W3:Y:S04]  /*58f80*/  LDL.LU.64 R156, [R1+0x19a0] ;  /* 0x0019a000019c7983 */ /* 0x000ee80000300a00 */
[----:B------:R-:W3:Y:S02]  /*58f90*/  LDL.LU.64 R158, [R1+0x19a8] ;  /* 0x0019a800019e7983 */ /* 0x000ee40000300a00 */
[C---:B------:R-:W-:Y:S11]  /*58fa0*/  HMMA.1688.F32.TF32 R168, R140.reuse, R52, R168 ;  /* 0x000000348ca8723c */ /* 0x040ff600000810a8 */
[----:B------:R-:W-:Y:S04]  /*58fb0*/  STL.64 [R1+0x1150], R172 ;  /* 0x001150ac01007387 */ /* 0x000fe80000100a00 */
[----:B------:R-:W-:Y:S04]  /*58fc0*/  STL.64 [R1+0x1158], R174 ;  /* 0x001158ae01007387 */ /* 0x000fe80000100a00 */
[----:B------:R1:W-:Y:S04]  /*58fd0*/  STL.64 [R1+0x1140], R168 ;  /* 0x001140a801007387 */ /* 0x0003e80000100a00 */
[----:B------:R1:W-:Y:S04]  /*58fe0*/  STL.64 [R1+0x1148], R170 ;  /* 0x001148aa01007387 */ /* 0x0003e80000100a00 */
[----:B-1----:R-:W3:Y:S01]  /*58ff0*/  LDL.LU.64 R168, [R1+0x19d0] ;  /* 0x0019d00001a87983 */ /* 0x002ee20000300a00 */
[C---:B------:R-:W-:Y:S08]  /*59000*/  HMMA.1688.F32.TF32 R164, R140.reuse, R48, R164 ;  /* 0x000000308ca4723c */ /* 0x040ff000000810a4 */
[C---:B------:R-:W-:Y:S11]  /*59010*/  HMMA.1688.F32.TF32 R160, R140.reuse, R44, R160 ;  /* 0x0000002c8ca0723c */ /* 0x040ff600000810a0 */
[----:B------:R1:W-:Y:S04]  /*59020*/  STL.64 [R1+0x1130], R164 ;  /* 0x001130a401007387 */ /* 0x0003e80000100a00 */
[----:B------:R1:W-:Y:S04]  /*59030*/  STL.64 [R1+0x1138], R166 ;  /* 0x001138a601007387 */ /* 0x0003e80000100a00 */
[----:B------:R-:W3:Y:S04]  /*59040*/  LDL.LU.64 R170, [R1+0x19d8] ;  /* 0x0019d80001aa7983 */ /* 0x000ee80000300a00 */
[----:B------:R-:W-:Y:S04]  /*59050*/  STL.64 [R1+0x1120], R160 ;  /* 0x001120a001007387 */ /* 0x000fe80000100a00 */
        /* <DEDUP_REMOVED lines=8> */
[----:B-1----:R-:W-:Y:S02]  /*590e0*/  HMMA.1688.F32.TF32 R160, R140, R36, R148 ;  /* 0x000000248ca0723c */ /* 0x002fe40000081094 */
[----:B------:R-:W4:Y:S04]  /*590f0*/  LDL.LU.64 R148, [R1+0x1a30] ;  /* 0x001a300001947983 */ /* 0x000f280000300a00 */
[----:B------:R-:W4:-:S13]  /*59100*/  LDL.LU.64 R150, [R1+0x1a38] ;  /* 0x001a380001967983 */ /* 0x000f1a0000300a00 */
[----:B------:R1:W-:Y:S04]  /*59110*/  STL.64 [R1+0x240], R160 ;  /* 0x000240a001007387 */ /* 0x0003e80000100a00 */
[----:B------:R1:W-:Y:S01]  /*59120*/  STL.64 [R1+0x248], R162 ;  /* 0x000248a201007387 */ /* 0x0003e20000100a00 */
[----:B--2---:R-:W-:Y:S03]  /*59130*/  HMMA.1688.F32.TF32 R140, R140, R32, R144 ;  /* 0x000000208c8c723c */ /* 0x004fe60000081090 */
[----:B------:R-:W2:Y:S04]  /*59140*/  LDL.LU.64 R144, [R1+0x1a50] ;  /* 0x001a500001907983 */ /* 0x000ea80000300a00 */
[----:B------:R-:W2:-:S12]  /*59150*/  LDL.LU.64 R146, [R1+0x1a58] ;  /* 0x001a580001927983 */ /* 0x000e980000300a00 */
[----:B------:R-:W-:Y:S04]  /*59160*/  STL.64 [R1+0x230], R140 ;  /* 0x0002308c01007387 */ /* 0x000fe80000100a00 */
[----:B------:R3:W-:Y:S04]  /*59170*/  STL.64 [R1+0x238], R142 ;  /* 0x0002388e01007387 */ /* 0x0007e80000100a00 */
[----:B-1----:R-:W2:Y:S04]  /*59180*/  LDL.LU.64 R160, [R1+0x1a70] ;  /* 0x001a700001a07983 */ /* 0x002ea80000300a00 */
[----:B------:R-:W2:Y:S01]  /*59190*/  LDL.LU.64 R162, [R1+0x1a78] ;  /* 0x001a780001a27983 */ /* 0x000ea20000300a00 */
[----:B---3--:R-:W-:-:S15]  /*591a0*/  HMMA.1688.F32.TF32 R140, R136, R28, R156 ;  /* 0x0000001c888c723c */ /* 0x008fde000008109c */
[----:B------:R-:W-:-:S04]  /*591b0*/  NOP ;  /* 0x0000000000007918 */ /* 0x000fc80000000000 */
[----:B------:R-:W-:Y:S04]  /*591c0*/  STL.64 [R1+0x140], R140 ;  /* 0x0001408c01007387 */ /* 0x000fe80000100a00 */
[----:B------:R-:W-:Y:S04]  /*591d0*/  STL.64 [R1+0x148], R142 ;  /* 0x0001488e01007387 */ /* 0x000fe80000100a00 */
[----:B------:R-:W3:Y:S04]  /*591e0*/  LDL.LU.64 R156, [R1+0x1a90] ;  /* 0x001a9000019c7983 */ /* 0x000ee80000300a00 */
[----:B------:R-:W3:Y:S04]  /*591f0*/  LDL.LU.64 R158, [R1+0x1a98] ;  /* 0x001a9800019e7983 */ /* 0x000ee80000300a00 */
[----:B------:R-:W-:Y:S04]  /*59200*/  LDS R140, [R5+UR10+0x200] ;  /* 0x0002000a058c7984 */ /* 0x000fe80008000800 */
[----:B------:R-:W-:Y:S04]  /*59210*/  LDS R142, [R5+UR10+0x2200] ;  /* 0x0022000a058e7984 */ /* 0x000fe80008000800 */
[----:B------:R-:W-:Y:S04]  /*59220*/  LDS R141, [R2+UR10+0x200] ;  /* 0x0002000a028d7984 */ /* 0x000fe80008000800 */
[----:B------:R-:W1:Y:S01]  /*59230*/  LDS R143, [R2+UR10+0x2200] ;  /* 0x0022000a028f7984 */ /* 0x000e620008000800 */
[C---:B------:R-:W-:Y:S08]  /*59240*/  HMMA.1688.F32.TF32 R172, R136.reuse, R24, R168 ;  /* 0x0000001888ac723c */ /* 0x040ff000000810a8 */
        /* <DEDUP_REMOVED lines=10> */
[----:B-1----:R-:W-:Y:S02]  /*592f0*/  HMMA.1688.F32.TF32 R164, R136, R12, R148 ;  /* 0x0000000c88a4723c */ /* 0x002fe40000081094 */
        /* <DEDUP_REMOVED lines=12> */
[----:B------:R1:W-:Y:S04]  /*593c0*/  STL.64 [R1+0x10b0], R164 ;  /* 0x0010b0a401007387 */ /* 0x0003e80000100a00 */
[----:B------:R1:W-:Y:S04]  /*593d0*/  STL.64 [R1+0x10b8], R166 ;  /* 0x0010b8a601007387 */ /* 0x0003e80000100a00 */
[----:B------:R-:W2:Y:S04]  /*593e0*/  LDL.LU.64 R176, [R1+0x1b50] ;  /* 0x001b500001b07983 */ /* 0x000ea80000300a00 */
[----:B------:R-:W2:Y:S01]  /*593f0*/  LDL.LU.64 R178, [R1+0x1b58] ;  /* 0x001b580001b27983 */ /* 0x000ea20000300a00 */
[----:B---3--:R-:W-:-:S15]  /*59400*/  HMMA.1688.F32.TF32 R156, R136, R96, R156 ;  /* 0x00000060889c723c */ /* 0x008fde000008109c */
[----:B------:R-:W-:-:S04]  /*59410*/  NOP ;  /* 0x0000000000007918 */ /* 0x000fc80000000000 */
[----:B------:R3:W-:Y:S04]  /*59420*/  STL.64 [R1+0x10a0], R156 ;  /* 0x0010a09c01007387 */ /* 0x0007e80000100a00 */
[----:B------:R1:W-:Y:S04]  /*59430*/  STL.64 [R1+0x10a8], R158 ;  /* 0x0010a89e01007387 */ /* 0x0003e80000100a00 */
[----:B------:R-:W2:Y:S04]  /*59440*/  LDL.LU.64 R172, [R1+0x1b60] ;  /* 0x001b600001ac7983 */ /* 0x000ea80000300a00 */
[----:B------:R-:W2:Y:S04]  /*59450*/  LDL.LU.64 R174, [R1+0x1b68] ;  /* 0x001b680001ae7983 */ /* 0x000ea80000300a00 */
[----:B------:R-:W2:Y:S04]  /*59460*/  LDL.LU.64 R168, [R1+0x1b70] ;  /* 0x001b700001a87983 */ /* 0x000ea80000300a00 */
[----:B------:R-:W2:Y:S04]  /*59470*/  LDL.LU.64 R170, [R1+0x1b78] ;  /* 0x001b780001aa7983 */ /* 0x000ea80000300a00 */
[----:B-1----:R-:W2:Y:S04]  /*59480*/  LDL.LU.64 R164, [R1+0x1b80] ;  /* 0x001b800001a47983 */ /* 0x002ea80000300a00 */
[----:B------:R-:W2:Y:S04]  /*59490*/  LDL.LU.64 R166, [R1+0x1b88] ;  /* 0x001b880001a67983 */ /* 0x000ea80000300a00 */
[----:B---3--:R-:W3:Y:S04]  /*594a0*/  LDL.LU.64 R156, [R1+0x1b90] ;  /* 0x001b9000019c7983 */ /* 0x008ee80000300a00 */
        /* <DEDUP_REMOVED lines=21> */
[----:B-1----:R-:W-:-:S15]  /*59600*/  HMMA.1688.F32.TF32 R180, R136, R116, R176 ;  /* 0x0000007488b4723c */ /* 0x002fde00000810b0 */
[----:B------:R-:W-:-:S04]  /*59610*/  NOP ;  /* 0x0000000000007918 */ /* 0x000fc80000000000 */
[----:B------:R-:W-:Y:S04]  /*59620*/  STL.64 [R1+0x1050], R180 ;  /* 0x001050b401007387 */ /* 0x000fe80000100a00 */
[----:B------:R-:W-:Y:S01]  /*59630*/  STL.64 [R1+0x1058], R182 ;  /* 0x001058b601007387 */ /* 0x000fe20000100a00 */
[C---:B------:R-:W-:Y:S08]  /*59640*/  HMMA.1688.F32.TF32 R176, R136.reuse, R112, R172 ;  /* 0x0000007088b0723c */ /* 0x040ff000000810ac */
[C---:B------:R-:W-:Y:S08]  /*59650*/  HMMA.1688.F32.TF32 R172, R136.reuse, R108, R168 ;  /* 0x0000006c88ac723c */ /* 0x040ff000000810a8 */
[C---:B------:R-:W-:Y:S03]  /*59660*/  HMMA.1688.F32.TF32 R168, R136.reuse, R104, R164 ;  /* 0x0000006888a8723c */ /* 0x040fe600000810a4 */
[----:B------:R-:W-:Y:S04]  /*59670*/  STL.64 [R1+0x1040], R176 ;  /* 0x001040b001007387 */ /* 0x000fe80000100a00 */
[----:B------:R-:W-:Y:S01]  /*59680*/  STL.64 [R1+0x1048], R178 ;  /* 0x001048b201007387 */ /* 0x000fe20000100a00 */
[C---:B---3--:R-:W-:Y:S03]  /*59690*/  HMMA.1688.F32.TF32 R164, R136.reuse, R100, R156 ;  /* 0x0000006488a4723c */ /* 0x048fe6000008109c */
[----:B------:R-:W-:Y:S04]  /*596a0*/  STL.64 [R1+0x1030], R172 ;  /* 0x001030ac01007387 */ /* 0x000fe80000100a00 */
[----:B------:R-:W-:Y:S04]  /*596b0*/  STL.64 [R1+0x1038], R174 ;  /* 0x001038ae01007387 */ /* 0x000fe80000100a00 */
        /* <DEDUP_REMOVED lines=27> */
[----:B------:R-:W2:Y:S04]  /*59870*/  LDL.LU.64 R170, [R1+0x1cc8] ;  /* 0x001cc80001aa7983 */ /* 0x000ea80000300a00 */
[----:B-1----:R-:W2:Y:S04]  /*59880*/  LDL.LU.64 R164, [R1+0x1ce0] ;  /* 0x001ce00001a47983 */ /* 0x002ea80000300a00 */
[----:B------:R-:W2:Y:S01]  /*59890*/  LDL.LU.64 R166, [R1+0x1ce8] ;  /* 0x001ce80001a67983 */ /* 0x000ea20000300a00 */
[----:B---3--:R-:W-:Y:S03]  /*598a0*/  HMMA.1688.F32.TF32 R172, R136, R72, R156 ;  /* 0x0000004888ac723c */ /* 0x008fe6000008109c */
        /* <DEDUP_REMOVED lines=46> */
[----:B------:R-:W-:Y:S01]  /*59b90*/  STL.64 [R1+0xf38], R170 ;  /* 0x000f38aa01007387 */ /* 0x000fe20000100a00 */
[----:B--2---:R-:W-:Y:S03]  /*59ba0*/  HMMA.1688.F32.TF32 R136, R136, R32, R144 ;  /* 0x000000208888723c */ /* 0x004fe60000081090 */
[----:B------:R-:W2:Y:S04]  /*59bb0*/  LDL.LU.64 R144, [R1+0x1c50] ;  /* 0x001c500001907983 */ /* 0x000ea80000300a00 */
[----:B------:R-:W2:-:S12]  /*59bc0*/  LDL.LU.64 R146, [R1+0x1c58] ;  /* 0x001c580001927983 */ /* 0x000e980000300a00 */
[----:B------:R-:W-:Y:S04]  /*59bd0*/  STL.64 [R1+0x220], R136 ;  /* 0x0002208801007387 */ /* 0x000fe80000100a00 */
[----:B------:R1:W-:Y:S02]  /*59be0*/  STL.64 [R1+0x228], R138 ;  /* 0x0002288a01007387 */ /* 0x0003e40000100a00 */
[----:B-1----:R-:W-:Y:S02]  /*59bf0*/  HMMA.1688.F32.TF32 R136, R140, R28, R160 ;  /* 0x0000001c8c88723c */ /* 0x002fe400000810a0 */
[----:B------:R-:W2:Y:S04]  /*59c00*/  LDL.LU.64 R160, [R1+0x1c70] ;  /* 0x001c700001a07983 */ /* 0x000ea80000300a00 */
[----:B------:R-:W2:-:S13]  /*59c10*/  LDL.LU.64 R162, [R1+0x1c78] ;  /* 0x001c780001a27983 */ /* 0x000e9a0000300a00 */
[----:B------:R-:W-:Y:S04]  /*59c20*/  STL.64 [R1+0x210], R136 ;  /* 0x0002108801007387 */ /* 0x000fe80000100a00 */
[----:B------:R-:W-:Y:S04]  /*59c30*/  STL.64 [R1+0x218], R138 ;  /* 0x0002188a01007387 */ /* 0x000fe80000100a00 */
[----:B------:R-:W-:Y:S04]  /*59c40*/  LDS R136, [R4+UR10+0x280] ;  /* 0x0002800a04887984 */ /* 0x000fe80008000800 */
[----:B------:R-:W-:Y:S04]  /*59c50*/  LDS R138, [R4+UR10+0x2280] ;  /* 0x0022800a048a7984 */ /* 0x000fe80008000800 */
[----:B------:R-:W-:Y:S04]  /*59c60*/  LDS R137, [R243+UR10+0x280] ;  /* 0x0002800af3897984 */ /* 0x000fe80008000800 */
[----:B------:R-:W1:Y:S01]  /*59c70*/  LDS R139, [R243+UR10+0x2280] ;  /* 0x0022800af38b7984 */ /* 0x000e620008000800 */
[C---:B------:R-:W-:Y:S08]  /*59c80*/  HMMA.1688.F32.TF32 R168, R140.reuse, R24, R164 ;  /* 0x000000188ca8723c */ /* 0x040ff000000810a4 */
[C---:B---3--:R-:W-:Y:S01]  /*59c90*/  HMMA.1688.F32.TF32 R164, R140.reuse, R20, R156 ;  /* 0x000000148ca4723c */ /* 0x048fe2000008109c */
[----:B------:R-:W3:Y:S10]  /*59ca0*/  LDL.LU.64 R156, [R1+0x1c90] ;  /* 0x001c9000019c7983 */ /* 0x000ef40000300a00 */
        /* <DEDUP_REMOVED lines=18> */
[----:B------:R1:W-:Y:S01]  /*59dd0*/  STL.64 [R1+0xee0], R164 ;  /* 0x000ee0a401007387 */ /* 0x0003e20000100a00 */
[C---:B------:R-:W-:Y:S03]  /*59de0*/  HMMA.1688.F32.TF32 R160, R140.reuse, R92, R160 ;  /* 0x0000005c8ca0723c */ /* 0x040fe600000810a0 */
[----:B------:R1:W-:Y:S04]  /*59df0*/  STL.64 [R1+0xee8], R166 ;  /* 0x000ee8a601007387 */ /* 0x0003e80000100a00 */
[----:B------:R-:W2:Y:S04]  /*59e00*/  LDL.LU.64 R176, [R1+0x1d10] ;  /* 0x001d100001b07983 */ /* 0x000ea80000300a00 */
[----:B------:R-:W2:Y:S08]  /*59e10*/  LDL.LU.64 R178, [R1+0x1d18] ;  /* 0x001d180001b27983 */ /* 0x000eb00000300a00 */
        /* <DEDUP_REMOVED lines=28> */
[----:B------:R-:W-:Y:S01]  /*59fe0*/  STL.64 [R1+0xe90], R180 ;  /* 0x000e90b401007387 */ /* 0x000fe20000100a00 */
[C---:B------:R-:W-:Y:S03]  /*59ff0*/  HMMA.1688.F32.TF32 R176, R140.reuse, R120, R176 ;  /* 0x000000788cb0723c */ /* 0x040fe600000810b0 */
[----:B------:R-:W-:Y:S05]  /*5a000*/  STL.64 [R1+0xe98], R182 ;  /* 0x000e98b601007387 */ /* 0x000fea0000100a00 */
[C---:B------:R-:W-:Y:S08]  /*5a010*/  HMMA.1688.F32.TF32 R172, R140.reuse, R116, R172 ;  /* 0x000000748cac723c */ /* 0x040ff000000810ac */
[C---:B------:R-:W-:Y:S08]  /*5a020*/  HMMA.1688.F32.TF32 R168, R140.reuse, R112, R168 ;  /* 0x000000708ca8723c */ /* 0x040ff000000810a8 */
[C---:B------:R-:W-:Y:S08]  /*5a030*/  HMMA.1688.F32.TF32 R164, R140.reuse, R108, R164 ;  /* 0x0000006c8ca4723c */ /* 0x040ff000000810a4 */
[C---:B------:R-:W-:Y:S01]  /*5a040*/  HMMA.1688.F32.TF32 R160, R140.reuse, R104, R160 ;  /* 0x000000688ca0723c */ /* 0x040fe200000810a0 */
[----:B------:R1:W-:Y:S04]  /*5a050*/  STL.64 [R1+0xe80], R176 ;  /* 0x000e80b001007387 */ /* 0x0003e80000100a00 */
[----:B------:R1:W-:Y:S04]  /*5a060*/  STL.64 [R1+0xe88], R178 ;  /* 0x000e88b201007387 */ /* 0x0003e80000100a00 */
[----:B------:R1:W-:Y:S04]  /*5a070*/  STL.64 [R1+0xe70], R172 ;  /* 0x000e70ac01007387 */ /* 0x0003e80000100a00 */
[----:B------:R1:W-:Y:S04]  /*5a080*/  STL.64 [R1+0xe78], R174 ;  /* 0x000e78ae01007387 */ /* 0x0003e80000100a00 */
[----:B------:R-:W-:Y:S04]  /*5a090*/  STL.64 [R1+0xe60], R168 ;  /* 0x000e60a801007387 */ /* 0x000fe80000100a00 */
[----:B------:R-:W-:Y:S04]  /*5a0a0*/  STL.64 [R1+0xe68], R170 ;  /* 0x000e68aa01007387 */ /* 0x000fe80000100a00 */
[----:B-1----:R-:W2:Y:S04]  /*5a0b0*/  LDL.LU.64 R176, [R1+0x1e00] ;  /* 0x001e000001b07983 */ /* 0x002ea80000300a00 */
[----:B------:R-:W-:Y:S04]  /*5a0c0*/  STL.64 [R1+0xe50], R164 ;  /* 0x000e50a401007387 */ /* 0x000fe80000100a00 */
[----:B------:R-:W-:Y:S04]  /*5a0d0*/  STL.64 [R1+0xe58], R166 ;  /* 0x000e58a601007387 */ /* 0x000fe80000100a00 */
[----:B------:R-:W2:Y:S04]  /*5a0e0*/  LDL.LU.64 R178, [R1+0x1e08] ;  /* 0x001e080001b27983 */ /* 0x000ea80000300a00 */
[----:B------:R-:W-:Y:S04]  /*5a0f0*/  STL.64 [R1+0xe40], R160 ;  /* 0x000e40a001007387 */ /* 0x000fe80000100a00 */
[----:B------:R-:W-:Y:S04]  /*5a100*/  STL.64 [R1+0xe48], R162 ;  /* 0x000e48a201007387 */ /* 0x000fe80000100a00 */
[----:B------:R-:W2:Y:S04]  /*5a110*/  LDL.LU.64 R172, [R1+0x1e20] ;  /* 0x001e200001ac7983 */ /* 0x000ea80000300a00 */
[----:B------:R-:W2:Y:S01]  /*5a120*/  LDL.LU.64 R174, [R1+0x1e28] ;  /* 0x001e280001ae7983 */ /* 0x000ea20000300a00 */
[----:B---3--:R-:W-:-:S15]  /*5a130*/  HMMA.1688.F32.TF32 R156, R140, R100, R156 ;  /* 0x000000648c9c723c */ /* 0x008fde000008109c */
[----:B------:R-:W-:-:S04]  /*5a140*/  NOP ;  /* 0x0000000000007918 */ /* 0x000fc80000000000 */
[----:B------:R-:W-:Y:S04]  /*5a150*/  STL.64 [R1+0xe30], R156 ;  /* 0x000e309c01007387 */ /* 0x000fe80000100a00 */
[----:B------:R4:W-:Y:S02]  /*5a160*/  STL.64 [R1+0xe38], R158 ;  /* 0x000e389e01007387 */ /* 0x0009e40000100a00 */
[----:B----4-:R-:W-:Y:S02]  /*5a170*/  HMMA.1688.F32.TF32 R156, R140, R88, R152 ;  /* 0x000000588c9c723c */ /* 0x010fe40000081098 */
[----:B------:R-:W3:Y:S04]  /*5a180*/  LDL.LU.64 R152, [R1+0x1e40] ;  /* 0x001e400001987983 */ /* 0x000ee80000300a00 */
[----:B------:R-:W3:-:S13]  /*5a190*/  LDL.LU.64 R154, [R1+0x1e48] ;  /* 0x001e4800019a7983 */ /* 0x000eda0000300a00 */
        /* <DEDUP_REMOVED lines=13> */
[----:B------:R-:W2:Y:S04]  /*5a270*/  LDL.LU.64 R158, [R1+0x1ea8] ;  /* 0x001ea800019e7983 */ /* 0x000ea80000300a00 */
[----:B------:R-:W2:Y:S04]  /*5a280*/  LDL.LU.64 R168, [R1+0x1ec0] ;  /* 0x001ec00001a87983 */ /* 0x000ea80000300a00 */
[----:B------:R-:W2:Y:S04]  /*5a290*/  LDL.LU.64 R170, [R1+0x1ec8] ;  /* 0x001ec80001aa7983 */ /* 0x000ea80000300a00 */
[----:B------:R-:W2:Y:S04]  /*5a2a0*/  LDL.LU.64 R164, [R1+0x1ee0] ;  /* 0x001ee00001a47983 */ /* 0x000ea80000300a00 */
[----:B------:R-:W2:Y:S04]  /*5a2b0*/  LDL.LU.64 R166, [R1+0x1ee8] ;  /* 0x001ee80001a67983 */ /* 0x000ea80000300a00 */
[----:B------:R-:W2:Y:S04]  /*5a2c0*/  LDL.LU.64 R160, [R1+0x1f00] ;  /* 0x001f000001a07983 */ /* 0x000ea80000300a00 */
[----:B------:R-:W2:Y:S01]  /*5a2d0*/  LDL.LU.64 R162, [R1+0x1f08] ;  /* 0x001f080001a27983 */ /* 0x000ea20000300a00 */
[C---:B------:R-:W-:Y:S08]  /*5a2e0*/  HMMA.1688.F32.TF32 R180, R140.reuse, R76, R176 ;  /* 0x0000004c8cb4723c */ /* 0x040ff000000810b0 */
[C---:B------:R-:W-:Y:S11]  /*5a2f0*/  HMMA.1688.F32.TF32 R176, R140.reuse, R72, R172 ;  /* 0x000000488cb0723c */ /* 0x040ff600000810ac */
[----:B------:R-:W-:Y:S04]  /*5a300*/  STL.64 [R1+0xdf0], R180 ;  /* 0x000df0b401007387 */ /* 0x000fe80000100a00 */
[----:B------:R-:W-:Y:S01]  /*5a310*/  STL.64 [R1+0xdf8], R182 ;  /* 0x000df8b601007387 */ /* 0x000fe20000100a00 */
[C---:B---3--:R-:W-:Y:S03]  /*5a320*/  HMMA.1688.F32.TF32 R172, R140.reuse, R68, R152 ;  /* 0x000000448cac723c */ /* 0x048fe60000081098 */
        /* <DEDUP_REMOVED lines=16> */
[C---:B-1----:R-:W-:Y:S02]  /*5a430*/  HMMA.1688.F32.TF32 R172, R140.reuse, R56, R156 ;  /* 0x000000388cac723c */ /* 0x042fe4000008109c */
[----:B------:R-:W2:Y:S04]  /*5a440*/  LDL.LU.64 R156, [R1+0x1da0] ;  /* 0x001da000019c7983 */ /* 0x000ea80000300a00 */
[----:B------:R-:W2:Y:S02]  /*5a450*/  LDL.LU.64 R158, [R1+0x1da8] ;  /* 0x001da800019e7983 */ /* 0x000ea40000300a00 */
[C---:B------:R-:W-:Y:S08]  /*5a460*/  HMMA.1688.F32.TF32 R168, R140.reuse, R52, R168 ;  /* 0x000000348ca8723c */ /* 0x040ff000000810a8 */
[C---:B------:R-:W-:Y:S08]  /*5a470*/  HMMA.1688.F32.TF32 R164, R140.reuse, R48, R164 ;  /* 0x000000308ca4723c */ /* 0x040ff000000810a4 */
[C---:B------:R-:W-:Y:S01]  /*5a480*/  HMMA.1688.F32.TF32 R160, R140.reuse, R44, R160 ;  /* 0x0000002c8ca0723c */ /* 0x040fe200000810a0 */
[----:B------:R-:W-:Y:S04]  /*5a490*/  STL.64 [R1+0xda0], R172 ;  /* 0x000da0ac01007387 */ /* 0x000fe80000100a00 */
[----:B------:R-:W-:Y:S04]  /*5a4a0*/  STL.64 [R1+0xda8], R174 ;  /* 0x000da8ae01007387 */ /* 0x000fe80000100a00 */
[----:B------:R1:W-:Y:S04]  /*5a4b0*/  STL.64 [R1+0xd90], R168 ;  /* 0x000d90a801007387 */ /* 0x0003e80000100a00 */
[----:B------:R1:W-:Y:S04]  /*5a4c0*/  STL.64 [R1+0xd98], R170 ;  /* 0x000d98aa01007387 */ /* 0x0003e80000100a00 */
[----:B-1----:R-:W2:Y:S04]  /*5a4d0*/  LDL.LU.64 R168, [R1+0x1dd0] ;  /* 0x001dd00001a87983 */ /* 0x002ea80000300a00 */
[----:B------:R1:W-:Y:S04]  /*5a4e0*/  STL.64 [R1+0xd80], R164 ;  /* 0x000d80a401007387 */ /* 0x0003e80000100a00 */
[----:B------:R1:W-:Y:S04]  /*5a4f0*/  STL.64 [R1+0xd88], R166 ;  /* 0x000d88a601007387 */ /* 0x0003e80000100a00 */
[----:B------:R-:W2:Y:S04]  /*5a500*/  LDL.LU.64 R170, [R1+0x1dd8] ;  /* 0x001dd80001aa7983 */ /* 0x000ea80000300a00 */
[----:B------:R-:W-:Y:S04]  /*5a510*/  STL.64 [R1+0xd70], R160 ;  /* 0x000d70a001007387 */ /* 0x000fe80000100a00 */
        /* <DEDUP_REMOVED lines=20> */
[----:B------:R-:W-:-:S15]  /*5a660*/  HMMA.1688.F32.TF32 R140, R136, R28, R156 ;  /* 0x0000001c888c723c */ /* 0x000fde000008109c */
        /* <DEDUP_REMOVED lines=33> */
[C---:B------:R-:W-:Y:S11]  /*5a880*/  HMMA.1688.F32.TF32 R156, R136.reuse, R96, R156 ;  /* 0x00000060889c723c */ /* 0x040ff6000008109c */
[----:B------:R1:W-:Y:S04]  /*5a890*/  STL.64 [R1+0xcf0], R164 ;  /* 0x000cf0a401007387 */ /* 0x0003e80000100a00 */
[----:B------:R1:W-:Y:S04]  /*5a8a0*/  STL.64 [R1+0xcf8], R166 ;  /* 0x000cf8a601007387 */ /* 0x0003e80000100a00 */
[----:B------:R-:W2:Y:S04]  /*5a8b0*/  LDL.LU.64 R176, [R1+0x1f50] ;  /* 0x001f500001b07983 */ /* 0x000ea80000300a00 */
[----:B------:R-:W2:Y:S04]  /*5a8c0*/  LDL.LU.64 R178, [R1+0x1f58] ;  /* 0x001f580001b27983 */ /* 0x000ea80000300a00 */
        /* <DEDUP_REMOVED lines=31> */
[C---:B------:R-:W-:Y:S08]  /*5aac0*/  HMMA.1688.F32.TF32 R176, R136.reuse, R112, R172 ;  /* 0x0000007088b0723c */ /* 0x040ff000000810ac */
[C---:B------:R-:W-:Y:S08]  /*5aad0*/  HMMA.1688.F32.TF32 R172, R136.reuse, R108, R168 ;  /* 0x0000006c88ac723c */ /* 0x040ff000000810a8 */
[C---:B------:R-:W-:Y:S01]  /*5aae0*/  HMMA.1688.F32.TF32 R168, R136.reuse, R104, R164 ;  /* 0x0000006888a8723c */ /* 0x040fe200000810a4 */
[----:B------:R-:W-:Y:S04]  /*5aaf0*/  STL.64 [R1+0xc90], R180 ;  /* 0x000c90b401007387 */ /* 0x000fe80000100a00 */
[----:B------:R-:W-:Y:S04]  /*5ab00*/  STL.64 [R1+0xc98], R182 ;  /* 0x000c98b601007387 */ /* 0x000fe80000100a00 */
[----:B------:R-:W-:Y:S01]  /*5ab10*/  STL.64 [R1+0xc80], R176 ;  /* 0x000c80b001007387 */ /* 0x000fe20000100a00 */
[C---:B------:R-:W-:Y:S03]  /*5ab20*/  HMMA.1688.F32.TF32 R164, R136.reuse, R100, R156 ;  /* 0x0000006488a4723c */ /* 0x040fe6000008109c */
[----:B------:R-:W-:Y:S04]  /*5ab30*/  STL.64 [R1+0xc88], R178 ;  /* 0x000c88b201007387 */ /* 0x000fe80000100a00 */
[----:B------:R-:W-:Y:S04]  /*5ab40*/  STL.64 [R1+0xc70], R172 ;  /* 0x000c70ac01007387 */ /* 0x000fe80000100a00 */
[----:B------:R-:W-:Y:S04]  /*5ab50*/  STL.64 [R1+0xc78], R174 ;  /* 0x000c78ae01007387 */ /* 0x000fe80000100a00 */
[----:B------:R-:W2:Y:S04]  /*5ab60*/  LDL.LU.64 R156, [R1+0x2020] ;  /* 0x00202000019c7983 */ /* 0x000ea80000300a00 */
        /* <DEDUP_REMOVED lines=164> */
[----:B------:R-:W2:Y:S01]  /*5b5b0*/  LDL.LU.64 R172, [R1+0x2220] ;  /* 0x0022200001ac7983 */ /* 0x000ea20000300a00 */
[----:B------:R-:W-:Y:S03]  /*5b5c0*/  HMMA.1688.F32.TF32 R156, R140, R100, R156 ;  /* 0x000000648c9c723c */ /* 0x000fe6000008109c */
[----:B------:R-:W2:-:S15]  /*5b5d0*/  LDL.LU.64 R174, [R1+0x2228] ;  /* 0x0022280001ae7983 */ /* 0x000e9e0000300a00 */
[----:B------:R-:W-:Y:S01]  /*5b5e0*/  NOP ;  /* 0x0000000000007918 */ /* 0x000fe20000000000 */
[----:B------:R1:W-:Y:S04]  /*5b5f0*/  STL.64 [R1+0xa70], R156 ;  /* 0x000a709c01007387 */ /* 0x0003e80000100a00 */
[----:B------:R1:W-:Y:S04]  /*5b600*/  STL.64 [R1+0xa78], R158 ;  /* 0x000a789e01007387 */ /* 0x0003e80000100a00 */
[----:B-1----:R-:W2:Y:S04]  /*5b610*/  LDL.LU.64 R156, [R1+0x2240] ;  /* 0x00224000019c7983 */ /* 0x002ea80000300a00 */
[----:B------:R-:W2:Y:S01]  /*5b620*/  LDL.LU.64 R158, [R1+0x2248] ;  /* 0x00224800019e7983 */ /* 0x000ea20000300a00 */
[----:B---3--:R-:W-:-:S15]  /*5b630*/  HMMA.1688.F32.TF32 R152, R140, R88, R152 ;  /* 0x000000588c98723c */ /* 0x008fde0000081098 */
[----:B------:R-:W-:-:S04]  /*5b640*/  NOP ;  /* 0x0000000000007918 */ /* 0x000fc80000000000 */
[----:B------:R1:W-:Y:S04]  /*5b650*/  STL.64 [R1+0xa60], R152 ;  /* 0x000a609801007387 */ /* 0x0003e80000100a00 */
[----:B------:R3:W-:Y:S04]  /*5b660*/  STL.64 [R1+0xa68], R154 ;  /* 0x000a689a01007387 */ /* 0x0007e80000100a00 */
[----:B-1----:R-:W2:Y:S04]  /*5b670*/  LDL.LU.64 R152, [R1+0x2260] ;  /* 0x0022600001987983 */ /* 0x002ea80000300a00 */
[----:B---3--:R-:W3:Y:S01]  /*5b680*/  LDL.LU.64 R154, [R1+0x2268] ;  /* 0x00226800019a7983 */ /* 0x008ee20000300a00 */
        /* <DEDUP_REMOVED lines=10> */
[----:B-1----:R-:W4:Y:S04]  /*5b730*/  LDL.LU.64 R144, [R1+0x22a0] ;  /* 0x0022a00001907983 */ /* 0x002f280000300a00 */
[----:B--2---:R-:W2:Y:S04]  /*5b740*/  LDL.LU.64 R146, [R1+0x22a8] ;  /* 0x0022a80001927983 */ /* 0x004ea80000300a00 */
        /* <DEDUP_REMOVED lines=27> */
[C---:B--2---:R-:W-:Y:S02]  /*5b900*/  HMMA.1688.F32.TF32 R172, R140.reuse, R56, R144 ;  /* 0x000000388cac723c */ /* 0x044fe40000081090 */
        /* <DEDUP_REMOVED lines=13> */
[----:B------:R1:W-:Y:S04]  /*5b9e0*/  STL.64 [R1+0x9b0], R160 ;  /* 0x0009b0a001007387 */ /* 0x0003e80000100a00 */
[----:B------:R1:W-:Y:S04]  /*5b9f0*/  STL.64 [R1+0x9b8], R162 ;  /* 0x0009b8a201007387 */ /* 0x0003e80000100a00 */
[----:B-1----:R-:W2:Y:S04]  /*5ba00*/  LDL.LU.64 R164, [R1+0x21f0] ;  /* 0x0021f00001a47983 */ /* 0x002ea80000300a00 */
[----:B------:R-:W2:Y:S04]  /*5ba10*/  LDL.LU.64 R166, [R1+0x21f8] ;  /* 0x0021f80001a67983 */ /* 0x000ea80000300a00 */
[----:B------:R-:W2:Y:S04]  /*5ba20*/  LDL.LU.64 R160, [R1+0x2210] ;  /* 0x0022100001a07983 */ /* 0x000ea80000300a00 */
[----:B------:R-:W2:Y:S01]  /*5ba30*/  LDL.LU.64 R162, [R1+0x2218] ;  /* 0x0022180001a27983 */ /* 0x000ea20000300a00 */
[----:B------:R-:W-:-:S15]  /*5ba40*/  HMMA.1688.F32.TF32 R156, R140, R40, R156 ;  /* 0x000000288c9c723c */ /* 0x000fde000008109c */
[----:B------:R-:W-:-:S04]  /*5ba50*/  NOP ;  /* 0x0000000000007918 */ /* 0x000fc80000000000 */
[----:B------:R-:W-:Y:S04]  /*5ba60*/  STL.64 [R1+0x9a0], R156 ;  /* 0x0009a09c01007387 */ /* 0x000fe80000100a00 */
[----:B------:R3:W-:Y:S02]  /*5ba70*/  STL.64 [R1+0x9a8], R158 ;  /* 0x0009a89e01007387 */ /* 0x0007e40000100a00 */
[----:B---3--:R-:W-:Y:S02]  /*5ba80*/  HMMA.1688.F32.TF32 R156, R140, R36, R152 ;  /* 0x000000248c9c723c */ /* 0x008fe40000081098 */
[----:B------:R-:W3:Y:S04]  /*5ba90*/  LDL.LU.64 R152, [R1+0x2230] ;  /* 0x0022300001987983 */ /* 0x000ee80000300a00 */
[----:B------:R-:W3:-:S13]  /*5baa0*/  LDL.LU.64 R154, [R1+0x2238] ;  /* 0x00223800019a7983 */ /* 0x000eda0000300a00 */
[----:B------:R1:W-:Y:S04]  /*5bab0*/  STL.64 [R1+0x990], R156 ;  /* 0x0009909c01007387 */ /* 0x0003e80000100a00 */
[----:B------:R4:W-:Y:S04]  /*5bac0*/  STL.64 [R1+0x998], R158 ;  /* 0x0009989e01007387 */ /* 0x0009e80000100a00 */
[----:B-1----:R-:W3:Y:S04]  /*5bad0*/  LDL.LU.64 R156, [R1+0x2250] ;  /* 0x00225000019c7983 */ /* 0x002ee80000300a00 */
[----:B----4-:R-:W4:Y:S01]  /*5bae0*/  LDL.LU.64 R158, [R1+0x2258] ;  /* 0x00225800019e7983 */ /* 0x010f220000300a00 */
[----:B------:R-:W-:-:S15]  /*5baf0*/  HMMA.1688.F32.TF32 R140, R140, R32, R148 ;  /* 0x000000208c8c723c */ /* 0x000fde0000081094 */
        /* <DEDUP_REMOVED lines=36> */
[C---:B-1----:R-:W-:Y:S02]  /*5bd40*/  HMMA.1688.F32.TF32 R164, R136.reuse, R92, R148 ;  /* 0x0000005c88a4723c */ /* 0x042fe40000081094 */
[----:B------:R-:W4:Y:S04]  /*5bd50*/  LDL.LU.64 R148, [R1+0x2310] ;  /* 0x0023100001947983 */ /* 0x000f280000300a00 */
[----:B------:R-:W4:Y:S02]  /*5bd60*/  LDL.LU.64 R150, [R1+0x2318] ;  /* 0x0023180001967983 */ /* 0x000f240000300a00 */
[C---:B--2---:R-:W-:Y:S11]  /*5bd70*/  HMMA.1688.F32.TF32 R144, R136.reuse, R96, R144 ;  /* 0x000000608890723c */ /* 0x044ff60000081090 */
        /* <DEDUP_REMOVED lines=10> */
[----:B-1----:R-:W4:Y:S04]  /*5be20*/  LDL.LU.64 R164, [R1+0x2420] ;  /* 0x0024200001a47983 */ /* 0x002f280000300a00 */
[----:B--2---:R-:W2:Y:S04]  /*5be30*/  LDL.LU.64 R166, [R1+0x2428] ;  /* 0x0024280001a67983 */ /* 0x004ea80000300a00 */
        /* <DEDUP_REMOVED lines=22> */
[C---:B-1----:R-:W-:Y:S08]  /*5bfa0*/  HMMA.1688.F32.TF32 R180, R136.reuse, R116, R176 ;  /* 0x0000007488b4723c */ /* 0x042ff000000810b0 */
[C---:B------:R-:W-:Y:S08]  /*5bfb0*/  HMMA.1688.F32.TF32 R176, R136.reuse, R112, R172 ;  /* 0x0000007088b0723c */ /* 0x040ff000000810ac */
[C---:B------:R-:W-:Y:S08]  /*5bfc0*/  HMMA.1688.F32.TF32 R172, R136.reuse, R108, R168 ;  /* 0x0000006c88ac723c */ /* 0x040ff000000810a8 */
[C---:B--2---:R-:W-:Y:S01]  /*5bfd0*/  HMMA.1688.F32.TF32 R168, R136.reuse, R104, R164 ;  /* 0x0000006888a8723c */ /* 0x044fe200000810a4 */
        /* <DEDUP_REMOVED lines=31> */
[----:B------:R1:W-:Y:S04]  /*5c1d0*/  STL.64 [R1+0x850], R164 ;  /* 0x000850a401007387 */ /* 0x0003e80000100a00 */
[----:B------:R1:W-:Y:S04]  /*5c1e0*/  STL.64 [R1+0x858], R166 ;  /* 0x000858a601007387 */ /* 0x0003e80000100a00 */
[----:B------:R-:W4:Y:S04]  /*5c1f0*/  LDL.LU.64 R168, [R1+0x25e0] ;  /* 0x0025e00001a87983 */ /* 0x000f280000300a00 */
[----:B------:R-:W4:Y:S04]  /*5c200*/  LDL.LU.64 R170, [R1+0x25e8] ;  /* 0x0025e80001aa7983 */ /* 0x000f280000300a00 */
[----:B-1----:R-:W4:Y:S04]  /*5c210*/  LDL.LU.64 R164, [R1+0x2600] ;  /* 0x0026000001a47983 */ /* 0x002f280000300a00 */
[----:B------:R-:W4:Y:S01]  /*5c220*/  LDL.LU.64 R166, [R1+0x2608] ;  /* 0x0026080001a67983 */ /* 0x000f220000300a00 */
        /* <DEDUP_REMOVED lines=26> */
[C---:B------:R-:W-:Y:S01]  /*5c3d0*/  HMMA.1688.F32.TF32 R168, R136.reuse, R48, R164 ;  /* 0x0000003088a8723c */ /* 0x040fe200000810a4 */
        /* <DEDUP_REMOVED lines=19> */
[----:B------:R-:W-:Y:S01]  /*5c510*/  STL.64 [R1+0x7b0], R168 ;  /* 0x0007b0a801007387 */ /* 0x000fe20000100a00 */
[----:B----4-:R-:W-:Y:S03]  /*5c520*/  HMMA.1688.F32.TF32 R136, R136, R32, R156 ;  /* 0x000000208888723c */ /* 0x010fe6000008109c */
[----:B------:R-:W-:Y:S04]  /*5c530*/  STL.64 [R1+0x7b8], R170 ;  /* 0x0007b8aa01007387 */ /* 0x000fe80000100a00 */
[----:B------:R-:W4:Y:S04]  /*5c540*/  LDL.LU.64 R156, [R1+0x2570] ;  /* 0x00257000019c7983 */ /* 0x000f280000300a00 */
[----:B------:R-:W4:Y:S08]  /*5c550*/  LDL.LU.64 R158, [R1+0x2578] ;  /* 0x00257800019e7983 */ /* 0x000f300000300a00 */
[----:B------:R-:W-:Y:S04]  /*5c560*/  STL.64 [R1+0x1a0], R136 ;  /* 0x0001a08801007387 */ /* 0x000fe80000100a00 */
[----:B------:R1:W-:Y:S02]  /*5c570*/  STL.64 [R1+0x1a8], R138 ;  /* 0x0001a88a01007387 */ /* 0x0003e40000100a00 */
[----:B-1----:R-:W-:Y:S02]  /*5c580*/  HMMA.1688.F32.TF32 R136, R140, R28, R148 ;  /* 0x0000001c8c88723c */ /* 0x002fe40000081094 */
[----:B------:R-:W4:Y:S04]  /*5c590*/  LDL.LU.64 R148, [R1+0x2590] ;  /* 0x0025900001947983 */ /* 0x000f280000300a00 */
[----:B------:R-:W4:-:S13]  /*5c5a0*/  LDL.LU.64 R150, [R1+0x2598] ;  /* 0x0025980001967983 */ /* 0x000f1a0000300a00 */
[----:B------:R-:W-:Y:S04]  /*5c5b0*/  STL.64 [R1+0x190], R136 ;  /* 0x0001908801007387 */ /* 0x000fe80000100a00 */
[----:B------:R-:W-:Y:S04]  /*5c5c0*/  STL.64 [R1+0x198], R138 ;  /* 0x0001988a01007387 */ /* 0x000fe80000100a00 */
[----:B------:R-:W-:Y:S04]  /*5c5d0*/  LDS R136, [R4+UR10+0x380] ;  /* 0x0003800a04887984 */ /* 0x000fe80008000800 */
[----:B------:R-:W-:Y:S04]  /*5c5e0*/  LDS R138, [R4+UR10+0x2380] ;  /* 0x0023800a048a7984 */ /* 0x000fe80008000800 */
[----:B------:R-:W-:Y:S04]  /*5c5f0*/  LDS R137, [R243+UR10+0x380] ;  /* 0x0003800af3897984 */ /* 0x000fe80008000800 */
[----:B------:R-:W1:Y:S01]  /*5c600*/  LDS R139, [R243+UR10+0x2380] ;  /* 0x0023800af38b7984 */ /* 0x000e620008000800 */
[C---:B------:R-:W-:Y:S08]  /*5c610*/  HMMA.1688.F32.TF32 R168, R140.reuse, R24, R164 ;  /* 0x000000188ca8723c */ /* 0x040ff000000810a4 */
[C---:B--2---:R-:W-:Y:S01]  /*5c620*/  HMMA.1688.F32.TF32 R164, R140.reuse, R20, R144 ;  /* 0x000000148ca4723c */ /* 0x044fe20000081090 */
        /* <DEDUP_REMOVED lines=88> */
[----:B------:R-:W3:Y:S01]  /*5cbb0*/  LDL.LU.64 R178, [R1+0x2868] ;  /* 0x0028680001b27983 */ /* 0x000ee20000300a00 */
[----:B----4-:R-:W-:-:S15]  /*5cbc0*/  HMMA.1688.F32.TF32 R156, R140, R80, R156 ;  /* 0x000000508c9c723c */ /* 0x010fde000008109c */
[----:B------:R-:W-:-:S04]  /*5cbd0*/  NOP ;  /* 0x0000000000007918 */ /* 0x000fc80000000000 */
[----:B------:R4:W-:Y:S04]  /*5cbe0*/  STL.64 [R1+0x680], R156 ;  /* 0x0006809c01007387 */ /* 0x0009e80000100a00 */
[----:B------:R1:W-:Y:S04]  /*5cbf0*/  STL.64 [R1+0x688], R158 ;  /* 0x0006889e01007387 */ /* 0x0003e80000100a00 */
[----:B------:R-:W3:Y:S04]  /*5cc00*/  LDL.LU.64 R172, [R1+0x2880] ;  /* 0x0028800001ac7983 */ /* 0x000ee80000300a00 */
[----:B------:R-:W3:Y:S04]  /*5cc10*/  LDL.LU.64 R174, [R1+0x2888] ;  /* 0x0028880001ae7983 */ /* 0x000ee80000300a00 */
[----:B------:R-:W3:Y:S04]  /*5cc20*/  LDL.LU.64 R168, [R1+0x28a0] ;  /* 0x0028a00001a87983 */ /* 0x000ee80000300a00 */
[----:B------:R-:W3:Y:S04]  /*5cc30*/  LDL.LU.64 R170, [R1+0x28a8] ;  /* 0x0028a80001aa7983 */ /* 0x000ee80000300a00 */
[----:B-1----:R-:W3:Y:S04]  /*5cc40*/  LDL.LU.64 R160, [R1+0x28c0] ;  /* 0x0028c00001a07983 */ /* 0x002ee80000300a00 */
[----:B------:R-:W3:Y:S04]  /*5cc50*/  LDL.LU.64 R162, [R1+0x28c8] ;  /* 0x0028c80001a27983 */ /* 0x000ee80000300a00 */
[----:B----4-:R-:W4:Y:S04]  /*5cc60*/  LDL.LU.64 R156, [R1+0x28e0] ;  /* 0x0028e000019c7983 */ /* 0x010f280000300a00 */
        /* <DEDUP_REMOVED lines=13> */
[----:B------:R-:W-:Y:S03]  /*5cd40*/  HMMA.1688.F32.TF32 R180, R140, R68, R164 ;  /* 0x000000448cb4723c */ /* 0x000fe600000810a4 */
[----:B------:R-:W2:-:S15]  /*5cd50*/  LDL.LU.64 R164, [R1+0x2910] ;  /* 0x0029100001a47983 */ /* 0x000e9e0000300a00 */
[----:B------:R-:W-:Y:S01]  /*5cd60*/  NOP ;  /* 0x0000000000007918 */ /* 0x000fe20000000000 */
[----:B------:R-:W-:Y:S04]  /*5cd70*/  STL.64 [R1+0x650], R180 ;  /* 0x000650b401007387 */ /* 0x000fe80000100a00 */
[----:B------:R-:W-:Y:S04]  /*5cd80*/  STL.64 [R1+0x658], R182 ;  /* 0x000658b601007387 */ /* 0x000fe80000100a00 */
[----:B------:R-:W2:Y:S01]  /*5cd90*/  LDL.LU.64 R166, [R1+0x2918] ;  /* 0x0029180001a67983 */ /* 0x000ea20000300a00 */
[----:B---3--:R-:W-:-:S15]  /*5cda0*/  HMMA.1688.F32.TF32 R152, R140, R64, R152 ;  /* 0x000000408c98723c */ /* 0x008fde0000081098 */
[----:B------:R-:W-:-:S04]  /*5cdb0*/  NOP ;  /* 0x0000000000007918 */ /* 0x000fc80000000000 */
[----:B------:R1:W-:Y:S04]  /*5cdc0*/  STL.64 [R1+0x640], R152 ;  /* 0x0006409801007387 */ /* 0x0003e80000100a00 */
[----:B------:R3:W-:Y:S04]  /*5cdd0*/  STL.64 [R1+0x648], R154 ;  /* 0x0006489a01007387 */ /* 0x0007e80000100a00 */
[----:B-1----:R-:W2:Y:S04]  /*5cde0*/  LDL.LU.64 R152, [R1+0x2730] ;  /* 0x0027300001987983 */ /* 0x002ea80000300a00 */
[----:B---3--:R-:W3:Y:S01]  /*5cdf0*/  LDL.LU.64 R154, [R1+0x2738] ;  /* 0x00273800019a7983 */ /* 0x008ee20000300a00 */
[C---:B------:R-:W-:Y:S08]  /*5ce00*/  HMMA.1688.F32.TF32 R180, R140.reuse, R60, R176 ;  /* 0x0000003c8cb4723c */ /* 0x040ff000000810b0 */
[C---:B------:R-:W-:Y:S08]  /*5ce10*/  HMMA.1688.F32.TF32 R176, R140.reuse, R56, R172 ;  /* 0x000000388cb0723c */ /* 0x040ff000000810ac */
[C---:B------:R-:W-:Y:S08]  /*5ce20*/  HMMA.1688.F32.TF32 R172, R140.reuse, R52, R168 ;  /* 0x000000348cac723c */ /* 0x040ff000000810a8 */
[C---:B------:R-:W-:Y:S01]  /*5ce30*/  HMMA.1688.F32.TF32 R168, R140.reuse, R48, R160 ;  /* 0x000000308ca8723c */ /* 0x040fe200000810a0 */
[----:B------:R-:W-:Y:S04]  /*5ce40*/  STL.64 [R1+0x630], R180 ;  /* 0x000630b401007387 */ /* 0x000fe80000100a00 */
[----:B------:R-:W-:Y:S04]  /*5ce50*/  STL.64 [R1+0x638], R182 ;  /* 0x000638b601007387 */ /* 0x000fe80000100a00 */
[----:B------:R-:W-:Y:S04]  /*5ce60*/  STL.64 [R1+0x620], R176 ;  /* 0x000620b001007387 */ /* 0x000fe80000100a00 */
[----:B------:R-:W-:Y:S04]  /*5ce70*/  STL.64 [R1+0x628], R178 ;  /* 0x000628b201007387 */ /* 0x000fe80000100a00 */
[----:B------:R-:W-:Y:S01]  /*5ce80*/  STL.64 [R1+0x610], R172 ;  /* 0x000610ac01007387 */ /* 0x000fe20000100a00 */
[C---:B----4-:R-:W-:Y:S03]  /*5ce90*/  HMMA.1688.F32.TF32 R156, R140.reuse, R44, R156 ;  /* 0x0000002c8c9c723c */ /* 0x050fe6000008109c */
[----:B------:R-:W-:Y:S04]  /*5cea0*/  STL.64 [R1+0x618], R174 ;  /* 0x000618ae01007387 */ /* 0x000fe80000100a00 */
[----:B------:R-:W4:Y:S04]  /*5ceb0*/  LDL.LU.64 R160, [R1+0x2780] ;  /* 0x0027800001a07983 */ /* 0x000f280000300a00 */
        /* <DEDUP_REMOVED lines=22> */
[----:B------:R1:W-:Y:S04]  /*5d020*/  STL.64 [R1+0x180], R164 ;  /* 0x000180a401007387 */ /* 0x0003e80000100a00 */
[----:B------:R1:W-:Y:S04]  /*5d030*/  STL.64 [R1+0x188], R166 ;  /* 0x000188a601007387 */ /* 0x0003e80000100a00 */
[----:B------:R-:W2:Y:S01]  /*5d040*/  LDL.LU.64 R170, [R1+0x2838] ;  /* 0x0028380001aa7983 */ /* 0x000ea20000300a00 */
[C---:B---3--:R-:W-:Y:S03]  /*5d050*/  HMMA.1688.F32.TF32 R140, R136.reuse, R28, R152 ;  /* 0x0000001c888c723c */ /* 0x048fe60000081098 */
[----:B------:R-:W-:Y:S04]  /*5d060*/  LDS R153, [R2+UR10+0x380] ;  /* 0x0003800a02997984 */ /* 0x000fe80008000800 */
[----:B------:R-:W-:Y:S04]  /*5d070*/  LDS R155, [R2+UR10+0x2380] ;  /* 0x0023800a029b7984 */ /* 0x000fe80008000800 */
[----:B------:R-:W-:Y:S04]  /*5d080*/  LDS R152, [R5+UR10+0x380] ;  /* 0x0003800a05987984 */ /* 0x000fe80008000800 */
[----:B------:R-:W3:Y:S04]  /*5d090*/  LDS R154, [R5+UR10+0x2380] ;  /* 0x0023800a059a7984 */ /* 0x000ee80008000800 */
[----:B------:R1:W-:Y:S04]  /*5d0a0*/  STL.64 [R1+0x170], R140 ;  /* 0x0001708c01007387 */ /* 0x0003e80000100a00 */
[----:B------:R1:W-:Y:S04]  /*5d0b0*/  STL.64 [R1+0x178], R142 ;  /* 0x0001788e01007387 */ /* 0x0003e80000100a00 */
[----:B-1----:R-:W3:Y:S04]  /*5d0c0*/  LDL.LU.64 R164, [R1+0x2850] ;  /* 0x0028500001a47983 */ /* 0x002ee80000300a00 */
[----:B------:R-:W3:Y:S04]  /*5d0d0*/  LDL.LU.64 R166, [R1+0x2858] ;  /* 0x0028580001a67983 */ /* 0x000ee80000300a00 */
[----:B------:R-:W3:Y:S04]  /*5d0e0*/  LDL.LU.64 R140, [R1+0x2870] ;  /* 0x00287000018c7983 */ /* 0x000ee80000300a00 */
[----:B------:R-:W3:Y:S01]  /*5d0f0*/  LDL.LU.64 R142, [R1+0x2878] ;  /* 0x00287800018e7983 */ /* 0x000ee20000300a00 */
[----:B----4-:R-:W-:-:S15]  /*5d100*/  HMMA.1688.F32.TF32 R160, R136, R24, R160 ;  /* 0x0000001888a0723c */ /* 0x010fde00000810a0 */
[----:B------:R-:W-:-:S04]  /*5d110*/  NOP ;  /* 0x0000000000007918 */ /* 0x000fc80000000000 */
[----:B------:R-:W-:Y:S02]  /*5d120*/  IMAD.MOV.U32 R252, RZ, RZ, R160 ;  /* 0x000000fffffc7224 */ /* 0x000fe400078e00a0 */
[----:B------:R-:W-:Y:S01]  /*5d130*/  IMAD.MOV.U32 R3, RZ, RZ, R161 ;  /* 0x000000ffff037224 */ /* 0x000fe200078e00a1 */
[----:B------:R-:W-:Y:S01]  /*5d140*/  HMMA.1688.F32.TF32 R156, R136, R20, R156 ;  /* 0x00000014889c723c */ /* 0x000fe2000008109c */
[----:B------:R-:W-:Y:S01]  /*5d150*/  IMAD.MOV.U32 R2, RZ, RZ, R162 ;  /* 0x000000ffff027224 */ /* 0x000fe200078e00a2 */
[----:B------:R-:W4:Y:S01]  /*5d160*/  LDL.LU.64 R160, [R1+0x2890] ;  /* 0x0028900001a07983 */ /* 0x000f220000300a00 */
[----:B------:R-:W-:-:S03]  /*5d170*/  IMAD.MOV.U32 R0, RZ, RZ, R163 ;  /* 0x000000ffff007224 */ /* 0x000fc600078e00a3 */
[----:B------:R-:W4:-:S13]  /*5d180*/  LDL.LU.64 R162, [R1+0x2898] ;  /* 0x0028980001a27983 */ /* 0x000f1a0000300a00 */
[----:B------:R1:W-:Y:S04]  /*5d190*/  STL.64 [R1+0x5b0], R156 ;  /* 0x0005b09c01007387 */ /* 0x0003e80000100a00 */
[----:B------:R1:W-:Y:S04]  /*5d1a0*/  STL.64 [R1+0x5b8], R158 ;  /* 0x0005b89e01007387 */ /* 0x0003e80000100a00 */
[----:B-1----:R-:W4:Y:S04]  /*5d1b0*/  LDL.LU.64 R156, [R1+0x28b0] ;  /* 0x0028b000019c7983 */ /* 0x002f280000300a00 */
[----:B------:R-:W4:Y:S01]  /*5d1c0*/  LDL.LU.64 R158, [R1+0x28b8] ;  /* 0x0028b800019e7983 */ /* 0x000f220000300a00 */
[----:B------:R-:W-:-:S15]  /*5d1d0*/  HMMA.1688.F32.TF32 R148, R136, R16, R148 ;  /* 0x000000108894723c */ /* 0x000fde0000081094 */
[----:B------:R-:W-:-:S04]  /*5d1e0*/  NOP ;  /* 0x0000000000007918 */ /* 0x000fc80000000000 */
[----:B------:R-:W-:Y:S01]  /*5d1f0*/  IMAD.MOV.U32 R7, RZ, RZ, R151 ;  /* 0x000000ffff077224 */ /* 0x000fe200078e0097 */
[----:B------:R1:W-:Y:S04]  /*5d200*/  STL.64 [R1+0x5a0], R148 ;  /* 0x0005a09401007387 */ /* 0x0003e80000100a00 */
[----:B------:R1:W-:Y:S04]  /*5d210*/  STL [R1+0x5a8], R150 ;  /* 0x0005a89601007387 */ /* 0x0003e80000100800 */
[----:B------:R-:W-:Y:S04]  /*5d220*/  STL [R1+0x82c8], R7 ;  /* 0x0082c80701007387 */ /* 0x000fe80000100800 */
        /* <DEDUP_REMOVED lines=10> */
[----:B------:R-:W-:Y:S01]  /*5d2d0*/  STL [R1+0x580], R168 ;  /* 0x000580a801007387 */ /* 0x000fe20000100800 */
[----:B------:R-:W-:-:S03]  /*5d2e0*/  IMAD.MOV.U32 R7, RZ, RZ, R169 ;  /* 0x000000ffff077224 */ /* 0x000fc600078e00a9 */
[----:B------:R3:W-:Y:S04]  /*5d2f0*/  STL.64 [R1+0x588], R170 ;  /* 0x000588aa01007387 */ /* 0x0007e80000100a00 */
[----:B------:R-:W-:Y:S01]  /*5d300*/  STL [R1+0x82cc], R7 ;  /* 0x0082cc0701007387 */ /* 0x000fe20000100800 */
[C---:B---3--:R-:W-:Y:S03]  /*5d310*/  HMMA.1688.F32.TF32 R168, R136.reuse, R92, R164 ;  /* 0x0000005c88a8723c */ /* 0x048fe600000810a4 */
[----:B------:R-:W3:Y:S05]  /*5d320*/  LDL.LU.64 R164, [R1+0x2ad0] ;  /* 0x002ad00001a47983 */ /* 0x000eea0000300a00 */
        /* <DEDUP_REMOVED lines=10> */
[----:B------:R-:W-:Y:S01]  /*5d3d0*/  IMAD.MOV.U32 R7, RZ, RZ, R163 ;  /* 0x000000ffff077224 */ /* 0x000fe200078e00a3 */
[----:B------:R-:W-:Y:S04]  /*5d3e0*/  STL.64 [R1+0x550], R160 ;  /* 0x000550a001007387 */ /* 0x000fe80000100a00 */
[----:B------:R-:W-:Y:S01]  /*5d3f0*/  STL [R1+0x558], R162 ;  /* 0x000558a201007387 */ /* 0x000fe20000100800 */
[C---:B------:R-:W-:Y:S03]  /*5d400*/  HMMA.1688.F32.TF32 R156, R136.reuse, R128, R156 ;  /* 0x00000080889c723c */ /* 0x040fe6000008109c */
[----:B------:R-:W-:Y:S04]  /*5d410*/  STL [R1+0x82d0], R7 ;  /* 0x0082d00701007387 */ /* 0x000fe80000100800 */
[----:B------:R-:W4:Y:S04]  /*5d420*/  LDL.LU.64 R168, [R1+0x2b00] ;  /* 0x002b000001a87983 */ /* 0x000f280000300a00 */
[----:B------:R-:W4:Y:S08]  /*5d430*/  LDL.LU.64 R170, [R1+0x2b08] ;  /* 0x002b080001aa7983 */ /* 0x000f300000300a00 */
[----:B------:R1:W-:Y:S04]  /*5d440*/  STL.64 [R1+0x540], R156 ;  /* 0x0005409c01007387 */ /* 0x0003e80000100a00 */
[----:B------:R1:W-:Y:S04]  /*5d450*/  STL.64 [R1+0x548], R158 ;  /* 0x0005489e01007387 */ /* 0x0003e80000100a00 */
[----:B-1----:R-:W4:Y:S04]  /*5d460*/  LDL.LU.64 R156, [R1+0x2b10] ;  /* 0x002b1000019c7983 */ /* 0x002f280000300a00 */
[----:B------:R-:W4:Y:S04]  /*5d470*/  LDL.LU.64 R158, [R1+0x2b18] ;  /* 0x002b1800019e7983 */ /* 0x000f280000300a00 */
[----:B------:R-:W4:Y:S04]  /*5d480*/  LDL.LU.64 R160, [R1+0x2b50] ;  /* 0x002b500001a07983 */ /* 0x000f280000300a00 */
[----:B------:R-:W4:Y:S01]  /*5d490*/  LDL.LU.64 R162, [R1+0x2b58] ;  /* 0x002b580001a27983 */ /* 0x000f220000300a00 */
[----:B------:R-:W-:-:S15]  /*5d4a0*/  HMMA.1688.F32.TF32 R148, R136, R124, R148 ;  /* 0x0000007c8894723c */ /* 0x000fde0000081094 */
[----:B------:R-:W-:-:S04]  /*5d4b0*/  NOP ;  /* 0x0000000000007918 */ /* 0x000fc80000000000 */
[----:B------:R-:W-:Y:S01]  /*5d4c0*/  IMAD.MOV.U32 R7, RZ, RZ, R151 ;  /* 0x000000ffff077224 */ /* 0x000fe200078e0097 */
[----:B------:R-:W-:Y:S04]  /*5d4d0*/  STL.64 [R1+0x530], R148 ;  /* 0x0005309401007387 */ /* 0x000fe80000100a00 */
[----:B------:R2:W-:Y:S04]  /*5d4e0*/  STL [R1+0x538], R150 ;  /* 0x0005389601007387 */ /* 0x0005e80000100800 */
[----:B------:R-:W-:Y:S01]  /*5d4f0*/  STL [R1+0x82d4], R7 ;  /* 0x0082d40701007387 */ /* 0x000fe20000100800 */
[----:B--2---:R-:W-:Y:S03]  /*5d500*/  HMMA.1688.F32.TF32 R148, R136, R120, R144 ;  /* 0x000000788894723c */ /* 0x004fe60000081090 */
[----:B------:R-:W2:Y:S04]  /*5d510*/  LDL.LU.64 R144, [R1+0x2b60] ;  /* 0x002b600001907983 */ /* 0x000ea80000300a00 */
[----:B------:R-:W2:-:S12]  /*5d520*/  LDL.LU.64 R146, [R1+0x2b68] ;  /* 0x002b680001927983 */ /* 0x000e980000300a00 */
[----:B------:R1:W-:Y:S04]  /*5d530*/  STL.64 [R1+0x520], R148 ;  /* 0x0005209401007387 */ /* 0x0003e80000100a00 */
[----:B------:R1:W-:Y:S04]  /*5d540*/  STL.64 [R1+0x528], R150 ;  /* 0x0005289601007387 */ /* 0x0003e80000100a00 */
[----:B-1----:R-:W2:Y:S04]  /*5d550*/  LDL.LU.64 R148, [R1+0x2b80] ;  /* 0x002b800001947983 */ /* 0x002ea80000300a00 */
[----:B------:R-:W2:Y:S01]  /*5d560*/  LDL.LU.64 R150, [R1+0x2b88] ;  /* 0x002b880001967983 */ /* 0x000ea20000300a00 */
[----:B---3--:R-:W-:-:S15]  /*5d570*/  HMMA.1688.F32.TF32 R164, R136, R116, R164 ;  /* 0x0000007488a4723c */ /* 0x008fde00000810a4 */
[----:B------:R-:W-:-:S04]  /*5d580*/  NOP ;  /* 0x0000000000007918 */ /* 0x000fc80000000000 */
[----:B------:R-:W-:Y:S01]  /*5d590*/  IMAD.MOV.U32 R7, RZ, RZ, R165 ;  /* 0x000000ffff077224 */ /* 0x000fe200078e00a5 */
[----:B------:R-:W-:Y:S04]  /*5d5a0*/  STL [R1+0x510], R164 ;  /* 0x000510a401007387 */ /* 0x000fe80000100800 */
[----:B------:R1:W-:Y:S04]  /*5d5b0*/  STL.64 [R1+0x518], R166 ;  /* 0x000518a601007387 */ /* 0x0003e80000100a00 */
[----:B------:R-:W-:Y:S01]  /*5d5c0*/  STL [R1+0x82d8], R7 ;  /* 0x0082d80701007387 */ /* 0x000fe20000100800 */
[----:B-1----:R-:W-:Y:S03]  /*5d5d0*/  HMMA.1688.F32.TF32 R164, R136, R112, R140 ;  /* 0x0000007088a4723c */ /* 0x002fe6000008108c */
        /* <DEDUP_REMOVED lines=8> */
[----:B------:R-:W-:Y:S01]  /*5d660*/  STL.64 [R1+0x4f0], R168 ;  /* 0x0004f0a801007387 */ /* 0x000fe20000100a00 */
[----:B------:R-:W-:-:S03]  /*5d670*/  IMAD.MOV.U32 R7, RZ, RZ, R171 ;  /* 0x000000ffff077224 */ /* 0x000fc600078e00ab */
[----:B------:R1:W-:Y:S04]  /*5d680*/  STL [R1+0x4f8], R170 ;  /* 0x0004f8aa01007387 */ /* 0x0003e80000100800 */
[----:B------:R4:W-:Y:S01]  /*5d690*/  STL [R1+0x82dc], R7 ;  /* 0x0082dc0701007387 */ /* 0x0009e20000100800 */
[C---:B-1----:R-:W-:Y:S03]  /*5d6a0*/  HMMA.1688.F32.TF32 R168, R136.reuse, R104, R156 ;  /* 0x0000006888a8723c */ /* 0x042fe6000008109c */
[----:B------:R-:W3:Y:S04]  /*5d6b0*/  LDL.LU.64 R156, [R1+0x2c70] ;  /* 0x002c7000019c7983 */ /* 0x000ee80000300a00 */
[----:B------:R-:W3:Y:S01]  /*5d6c0*/  LDL.LU.64 R158, [R1+0x2c78] ;  /* 0x002c7800019e7983 */ /* 0x000ee20000300a00 */
[C---:B------:R-:W-:Y:S11]  /*5d6d0*/  HMMA.1688.F32.TF32 R160, R136.reuse, R100, R160 ;  /* 0x0000006488a0723c */ /* 0x040ff600000810a0 */
[----:B------:R-:W-:Y:S04]  /*5d6e0*/  STL.64 [R1+0x4e0], R168 ;  /* 0x0004e0a801007387 */ /* 0x000fe80000100a00 */
[----:B------:R-:W-:Y:S04]  /*5d6f0*/  STL.64 [R1+0x4e8], R170 ;  /* 0x0004e8aa01007387 */ /* 0x000fe80000100a00 */
[----:B----4-:R-:W-:Y:S01]  /*5d700*/  IMAD.MOV.U32 R7, RZ, RZ, R161 ;  /* 0x000000ffff077224 */ /* 0x010fe200078e00a1 */
[----:B------:R1:W-:Y:S04]  /*5d710*/  STL [R1+0x4d0], R160 ;  /* 0x0004d0a001007387 */ /* 0x0003e80000100800 */
[----:B------:R4:W-:Y:S04]  /*5d720*/  STL.64 [R1+0x4d8], R162 ;  /* 0x0004d8a201007387 */ /* 0x0009e80000100a00 */
[----:B------:R-:W-:Y:S04]  /*5d730*/  STL [R1+0x82e0], R7 ;  /* 0x0082e00701007387 */ /* 0x000fe80000100800 */
[----:B-1----:R-:W3:Y:S04]  /*5d740*/  LDL.LU.64 R160, [R1+0x2c90] ;  /* 0x002c900001a07983 */ /* 0x002ee80000300a00 */
[----:B----4-:R-:W4:Y:S01]  /*5d750*/  LDL.LU.64 R162, [R1+0x2c98] ;  /* 0x002c980001a27983 */ /* 0x010f220000300a00 */
        /* <DEDUP_REMOVED lines=8> */
[----:B------:R-:W-:Y:S01]  /*5d7e0*/  IMAD.MOV.U32 R7, RZ, RZ, R151 ;  /* 0x000000ffff077224 */ /* 0x000fe200078e0097 */
[----:B------:R1:W-:Y:S04]  /*5d7f0*/  STL.64 [R1+0x4b0], R148 ;  /* 0x0004b09401007387 */ /* 0x0003e80000100a00 */
[----:B------:R1:W-:Y:S04]  /*5d800*/  STL [R1+0x4b8], R150 ;  /* 0x0004b89601007387 */ /* 0x0003e80000100800 */
[----:B------:R-:W-:Y:S04]  /*5d810*/  STL [R1+0x82e4], R7 ;  /* 0x0082e40701007387 */ /* 0x000fe80000100800 */
        /* <DEDUP_REMOVED lines=8> */
[----:B------:R-:W-:-:S15]  /*5d8a0*/  HMMA.1688.F32.TF32 R164, R136, R76, R164 ;  /* 0x0000004c88a4723c */ /* 0x000fde00000810a4 */
[----:B------:R-:W-:-:S04]  /*5d8b0*/  NOP ;  /* 0x0000000000007918 */ /* 0x000fc80000000000 */
[----:B------:R-:W-:Y:S01]  /*5d8c0*/  IMAD.MOV.U32 R7, RZ, RZ, R165 ;  /* 0x000000ffff077224 */ /* 0x000fe200078e00a5 */
[----:B------:R1:W-:Y:S04]  /*5d8d0*/  STL [R1+0x490], R164 ;  /* 0x000490a401007387 */ /* 0x0003e80000100800 */
[----:B------:R1:W-:Y:S04]  /*5d8e0*/  STL.64 [R1+0x498], R166 ;  /* 0x000498a601007387 */ /* 0x0003e80000100a00 */
[----:B------:R-:W-:Y:S04]  /*5d8f0*/  STL [R1+0x82e8], R7 ;  /* 0x0082e80701007387 */ /* 0x000fe80000100800 */
[----:B------:R-:W3:Y:S04]  /*5d900*/  LDL.LU.64 R168, [R1+0x2ce0] ;  /* 0x002ce00001a87983 */ /* 0x000ee80000300a00 */
[----:B------:R-:W3:Y:S01]  /*5d910*/  LDL.LU.64 R170, [R1+0x2ce8] ;  /* 0x002ce80001aa7983 */ /* 0x000ee20000300a00 */
[----:B------:R-:W-:-:S15]  /*5d920*/  HMMA.1688.F32.TF32 R156, R136, R72, R156 ;  /* 0x00000048889c723c */ /* 0x000fde000008109c */
[----:B------:R-:W-:-:S04]  /*5d930*/  NOP ;  /* 0x0000000000007918 */ /* 0x000fc80000000000 */
[----:B------:R4:W-:Y:S04]  /*5d940*/  STL.64 [R1+0x480], R156 ;  /* 0x0004809c01007387 */ /* 0x0009e80000100a00 */
[----:B------:R4:W-:Y:S04]  /*5d950*/  STL.64 [R1+0x488], R158 ;  /* 0x0004889e01007387 */ /* 0x0009e80000100a00 */
[----:B-1----:R-:W3:Y:S04]  /*5d960*/  LDL.LU.64 R164, [R1+0x2cf0] ;  /* 0x002cf00001a47983 */ /* 0x002ee80000300a00 */
[----:B------:R-:W3:Y:S04]  /*5d970*/  LDL.LU.64 R166, [R1+0x2cf8] ;  /* 0x002cf80001a67983 */ /* 0x000ee80000300a00 */
[----:B----4-:R-:W4:Y:S01]  /*5d980*/  LDL.LU.64 R156, [R1+0x2d00] ;  /* 0x002d0000019c7983 */ /* 0x010f220000300a00 */
[----:B------:R-:W-:Y:S03]  /*5d990*/  HMMA.1688.F32.TF32 R160, R136, R68, R160 ;  /* 0x0000004488a0723c */ /* 0x000fe600000810a0 */
[----:B------:R-:W4:-:S15]  /*5d9a0*/  LDL.LU.64 R158, [R1+0x2d08] ;  /* 0x002d0800019e7983 */ /* 0x000f1e0000300a00 */
[----:B------:R-:W-:Y:S01]  /*5d9b0*/  NOP ;  /* 0x0000000000007918 */ /* 0x000fe20000000000 */
[----:B------:R-:W-:Y:S01]  /*5d9c0*/  IMAD.MOV.U32 R7, RZ, RZ, R163 ;  /* 0x000000ffff077224 */ /* 0x000fe200078e00a3 */
[----:B------:R-:W-:Y:S04]  /*5d9d0*/  STL.64 [R1+0x470], R160 ;  /* 0x000470a001007387 */ /* 0x000fe80000100a00 */
[----:B------:R2:W-:Y:S04]  /*5d9e0*/  STL [R1+0x478], R162 ;  /* 0x000478a201007387 */ /* 0x0005e80000100800 */
[----:B------:R-:W-:Y:S01]  /*5d9f0*/  STL [R1+0x82ec], R7 ;  /* 0x0082ec0701007387 */ /* 0x000fe20000100800 */
[----:B--2---:R-:W-:Y:S03]  /*5da00*/  HMMA.1688.F32.TF32 R160, R136, R64, R144 ;  /* 0x0000004088a0723c */ /* 0x004fe60000081090 */
[----:B------:R-:W2:Y:S04]  /*5da10*/  LDL.LU.64 R144, [R1+0x2d10] ;  /* 0x002d100001907983 */ /* 0x000ea80000300a00 */
[----:B------:R-:W2:-:S12]  /*5da20*/  LDL.LU.64 R146, [R1+0x2d18] ;  /* 0x002d180001927983 */ /* 0x000e980000300a00 */
[----:B------:R1:W-:Y:S01]  /*5da30*/  STL.64 [R1+0x460], R160 ;  /* 0x000460a001007387 */ /* 0x0003e20000100a00 */
[C---:B------:R-:W-:Y:S03]  /*5da40*/  HMMA.1688.F32.TF32 R148, R136.reuse, R60, R148 ;  /* 0x0000003c8894723c */ /* 0x040fe60000081094 */
[----:B------:R1:W-:Y:S04]  /*5da50*/  STL.64 [R1+0x468], R162 ;  /* 0x000468a201007387 */ /* 0x0003e80000100a00 */
[----:B-1----:R-:W2:Y:S04]  /*5da60*/  LDL.LU.64 R160, [R1+0x2d30] ;  /* 0x002d300001a07983 */ /* 0x002ea80000300a00 */
[----:B------:R-:W2:Y:S08]  /*5da70*/  LDL.LU.64 R162, [R1+0x2d38] ;  /* 0x002d380001a27983 */ /* 0x000eb00000300a00 */
[----:B------:R-:W-:Y:S01]  /*5da80*/  IMAD.MOV.U32 R7, RZ, RZ, R149 ;  /* 0x000000ffff077224 */ /* 0x000fe200078e0095 */
[----:B------:R1:W-:Y:S04]  /*5da90*/  STL [R1+0x450], R148 ;  /* 0x0004509401007387 */ /* 0x0003e80000100800 */
[----:B------:R1:W-:Y:S04]  /*5daa0*/  STL.64 [R1+0x458], R150 ;  /* 0x0004589601007387 */ /* 0x0003e80000100a00 */
        /* <DEDUP_REMOVED lines=12> */
[----:B------:R1:W-:Y:S04]  /*5db70*/  STL.64 [R1+0x430], R168 ;  /* 0x000430a801007387 */ /* 0x0003e80000100a00 */
[----:B------:R1:W-:Y:S04]  /*5db80*/  STL [R1+0x438], R170 ;  /* 0x000438aa01007387 */ /* 0x0003e80000100800 */
[----:B------:R4:W-:Y:S04]  /*5db90*/  STL [R1+0x82f4], R7 ;  /* 0x0082f40701007387 */ /* 0x0009e80000100800 */
[----:B-1----:R-:W3:Y:S04]  /*5dba0*/  LDL.LU.64 R168, [R1+0x250] ;  /* 0x0002500001a87983 */ /* 0x002ee80000300a00 */
[----:B------:R-:W3:Y:S01]  /*5dbb0*/  LDL.LU.64 R170, [R1+0x258] ;  /* 0x0002580001aa7983 */ /* 0x000ee20000300a00 */
[C---:B------:R-:W-:Y:S08]  /*5dbc0*/  HMMA.1688.F32.TF32 R164, R136.reuse, R48, R164 ;  /* 0x0000003088a4723c */ /* 0x040ff000000810a4 */
[C---:B----4-:R-:W-:Y:S11]  /*5dbd0*/  HMMA.1688.F32.TF32 R156, R136.reuse, R44, R156 ;  /* 0x0000002c889c723c */ /* 0x050ff6000008109c */
[----:B------:R-:W-:Y:S04]  /*5dbe0*/  STL.64 [R1+0x420], R164 ;  /* 0x000420a401007387 */ /* 0x000fe80000100a00 */
[----:B------:R-:W-:Y:S04]  /*5dbf0*/  STL.64 [R1+0x428], R166 ;  /* 0x000428a601007387 */ /* 0x000fe80000100a00 */
[----:B------:R-:W-:Y:S01]  /*5dc00*/  IMAD.MOV.U32 R7, RZ, RZ, R157 ;  /* 0x000000ffff077224 */ /* 0x000fe200078e009d */
        /* <DEDUP_REMOVED lines=11> */
[C---:B------:R-:W-:Y:S08]  /*5dcc0*/  HMMA.1688.F32.TF32 R160, R136.reuse, R36, R160 ;  /* 0x0000002488a0723c */ /* 0x040ff000000810a0 */
[----:B------:R-:W-:Y:S11]  /*5dcd0*/  HMMA.1688.F32.TF32 R136, R136, R32, R148 ;  /* 0x000000208888723c */ /* 0x000ff60000081094 */
[----:B------:R1:W-:Y:S04]  /*5dce0*/  STL.64 [R1+0x3f0], R160 ;  /* 0x0003f0a001007387 */ /* 0x0003e80000100a00 */
[----:B------:R1:W-:Y:S04]  /*5dcf0*/  STL [R1+0x3f8], R162 ;  /* 0x0003f8a201007387 */ /* 0x0003e80000100800 */
[----:B------:R-:W2:Y:S01]  /*5dd00*/  LDL.LU.64 R164, [R1+0x280] ;  /* 0x0002800001a47983 */ /* 0x000ea20000300a00 */
[----:B------:R-:W-:-:S03]  /*5dd10*/  IMAD.MOV.U32 R7, RZ, RZ, R163 ;  /* 0x000000ffff077224 */ /* 0x000fc600078e00a3 */
[----:B------:R-:W2:Y:S04]  /*5dd20*/  LDL.LU.64 R166, [R1+0x288] ;  /* 0x0002880001a67983 */ /* 0x000ea80000300a00 */
[----:B------:R1:W-:Y:S04]  /*5dd30*/  STL.64 [R1+0x160], R136 ;  /* 0x0001608801007387 */ /* 0x0003e80000100a00 */
[----:B------:R1:W-:Y:S04]  /*5dd40*/  STL.64 [R1+0x168], R138 ;  /* 0x0001688a01007387 */ /* 0x0003e80000100a00 */
[----:B-1----:R-:W2:Y:S04]  /*5dd50*/  LDL.LU.64 R160, [R1+0x290] ;  /* 0x0002900001a07983 */ /* 0x002ea80000300a00 */
[----:B------:R-:W2:Y:S04]  /*5dd60*/  LDL.LU.64 R162, [R1+0x298] ;  /* 0x0002980001a27983 */ /* 0x000ea80000300a00 */
        /* <DEDUP_REMOVED lines=8> */
[----:B-1----:R-:W2:Y:S04]  /*5ddf0*/  LDL.LU.64 R140, [R1+0x2c0] ;  /* 0x0002c000018c7983 */ /* 0x002ea80000300a00 */
[----:B---3--:R-:W3:Y:S01]  /*5de00*/  LDL.LU.64 R142, [R1+0x2c8] ;  /* 0x0002c800018e7983 */ /* 0x008ee20000300a00 */
[----:B------:R-:W-:-:S15]  /*5de10*/  HMMA.1688.F32.TF32 R172, R152, R24, R168 ;  /* 0x0000001898ac723c */ /* 0x000fde00000810a8 */
[----:B------:R-:W-:-:S04]  /*5de20*/  NOP ;  /* 0x0000000000007918 */ /* 0x000fc80000000000 */
[----:B------:R-:W-:Y:S04]  /*5de30*/  STL.64 [R1+0x3e0], R172 ;  /* 0x0003e0ac01007387 */ /* 0x000fe80000100a00 */
[----:B------:R-:W-:Y:S01]  /*5de40*/  STL.64 [R1+0x3e8], R174 ;  /* 0x0003e8ae01007387 */ /* 0x000fe20000100a00 */
[----:B----4-:R-:W-:Y:S03]  /*5de50*/  HMMA.1688.F32.TF32 R168, R152, R20, R156 ;  /* 0x0000001498a8723c */ /* 0x010fe6000008109c */
        /* <DEDUP_REMOVED lines=13> */
[----:B------:R1:W-:Y:S04]  /*5df30*/  STL.64 [R1+0x3b0], R168 ;  /* 0x0003b0a801007387 */ /* 0x0003e80000100a00 */
[----:B------:R1:W-:Y:S01]  /*5df40*/  STL.64 [R1+0x3b8], R170 ;  /* 0x0003b8aa01007387 */ /* 0x0003e20000100a00 */
[C---:B------:R-:W-:Y:S03]  /*5df50*/  HMMA.1688.F32.TF32 R160, R152.reuse, R92, R136 ;  /* 0x0000005c98a0723c */ /* 0x040fe60000081088 */
[----:B------:R-:W2:Y:S04]  /*5df60*/  LDL.LU.64 R136, [R1+0x2f0] ;  /* 0x0002f00001887983 */ /* 0x000ea80000300a00 */
[----:B------:R-:W-:Y:S04]  /*5df70*/  STL.64 [R1+0x3a0], R164 ;  /* 0x0003a0a401007387 */ /* 0x000fe80000100a00 */
[----:B------:R-:W-:Y:S04]  /*5df80*/  STL.64 [R1+0x3a8], R166 ;  /* 0x0003a8a601007387 */ /* 0x000fe80000100a00 */
[----:B------:R-:W2:Y:S04]  /*5df90*/  LDL.LU.64 R138, [R1+0x2f8] ;  /* 0x0002f800018a7983 */ /* 0x000ea80000300a00 */
[----:B------:R-:W-:Y:S04]  /*5dfa0*/  STL.64 [R1+0x390], R160 ;  /* 0x000390a001007387 */ /* 0x000fe80000100a00 */
[----:B------:R-:W-:Y:S04]  /*5dfb0*/  STL.64 [R1+0x398], R162 ;  /* 0x000398a201007387 */ /* 0x000fe80000100a00 */
[----:B------:R-:W2:Y:S04]  /*5dfc0*/  LDL.LU.64 R172, [R1+0x300] ;  /* 0x0003000001ac7983 */ /* 0x000ea80000300a00 */
[----:B------:R-:W2:Y:S01]  /*5dfd0*/  LDL.LU.64 R174, [R1+0x308] ;  /* 0x0003080001ae7983 */ /* 0x000ea20000300a00 */
[C---:B------:R-:W-:Y:S08]  /*5dfe0*/  HMMA.1688.F32.TF32 R148, R152.reuse, R96, R148 ;  /* 0x000000609894723c */ /* 0x040ff00000081094 */
[C---:B---3--:R-:W-:Y:S11]  /*5dff0*/  HMMA.1688.F32.TF32 R140, R152.reuse, R132, R140 ;  /* 0x00000084988c723c */ /* 0x048ff6000008108c */
[----:B------:R3:W-:Y:S04]  /*5e000*/  STL.64 [R1+0x380], R148 ;  /* 0x0003809401007387 */ /* 0x0007e80000100a00 */
[----:B------:R3:W-:Y:S04]  /*5e010*/  STL.64 [R1+0x388], R150 ;  /* 0x0003889601007387 */ /* 0x0007e80000100a00 */
[----:B-1----:R-:W2:Y:S04]  /*5e020*/  LDL.LU.64 R168, [R1+0x310] ;  /* 0x0003100001a87983 */ /* 0x002ea80000300a00 */
[----:B------:R-:W2:Y:S04]  /*5e030*/  LDL.LU.64 R170, [R1+0x318] ;  /* 0x0003180001aa7983 */ /* 0x000ea80000300a00 */
[----:B------:R1:W-:Y:S04]  /*5e040*/  STL.64 [R1+0x370], R140 ;  /* 0x0003708c01007387 */ /* 0x0003e80000100a00 */
[----:B------:R1:W-:Y:S04]  /*5e050*/  STL.64 [R1+0x378], R142 ;  /* 0x0003788e01007387 */ /* 0x0003e80000100a00 */
[----:B---3--:R-:W3:Y:S04]  /*5e060*/  LDL.LU.64 R148, [R1+0x2350] ;  /* 0x0023500001947983 */ /* 0x008ee80000300a00 */
[----:B------:R-:W3:Y:S04]  /*5e070*/  LDL.LU.64 R150, [R1+0x2358] ;  /* 0x0023580001967983 */ /* 0x000ee80000300a00 */
[----:B-1----:R-:W3:Y:S04]  /*5e080*/  LDL.LU.64 R140, [R1+0x2360] ;  /* 0x00236000018c7983 */ /* 0x002ee80000300a00 */
[----:B------:R-:W3:Y:S01]  /*5e090*/  LDL.LU.64 R142, [R1+0x2368] ;  /* 0x00236800018e7983 */ /* 0x000ee20000300a00 */
[C---:B----4-:R-:W-:Y:S08]  /*5e0a0*/  HMMA.1688.F32.TF32 R160, R152.reuse, R128, R156 ;  /* 0x0000008098a0723c */ /* 0x050ff0000008109c */
[C---:B--2---:R-:W-:Y:S01]  /*5e0b0*/  HMMA.1688.F32.TF32 R156, R152.reuse, R124, R144 ;  /* 0x0000007c989c723c */ /* 0x044fe20000081090 */
[----:B------:R-:W2:Y:S10]  /*5e0c0*/  LDL.LU.64 R144, [R1+0x2370] ;  /* 0x0023700001907983 */ /* 0x000eb40000300a00 */
[----:B------:R1:W-:Y:S04]  /*5e0d0*/  STL.64 [R1+0x360], R160 ;  /* 0x000360a001007387 */ /* 0x0003e80000100a00 */
[----:B------:R4:W-:Y:S04]  /*5e0e0*/  STL.64 [R1+0x368], R162 ;  /* 0x000368a201007387 */ /* 0x0009e80000100a00 */
[----:B------:R-:W2:Y:S04]  /*5e0f0*/  LDL.LU.64 R146, [R1+0x2378] ;  /* 0x0023780001927983 */ /* 0x000ea80000300a00 */
[----:B------:R1:W-:Y:S04]  /*5e100*/  STL.64 [R1+0x350], R156 ;  /* 0x0003509c01007387 */ /* 0x0003e80000100a00 */
[----:B------:R1:W-:Y:S04]  /*5e110*/  STL.64 [R1+0x358], R158 ;  /* 0x0003589e01007387 */ /* 0x0003e80000100a00 */
[----:B------:R-:W2:Y:S04]  /*5e120*/  LDL.LU.64 R164, [R1+0x2380] ;  /* 0x0023800001a47983 */ /* 0x000ea80000300a00 */
[----:B------:R-:W2:Y:S04]  /*5e130*/  LDL.LU.64 R166, [R1+0x2388] ;  /* 0x0023880001a67983 */ /* 0x000ea80000300a00 */
[----:B-1----:R-:W2:Y:S04]  /*5e140*/  LDL.LU.64 R160, [R1+0x2390] ;  /* 0x0023900001a07983 */ /* 0x002ea80000300a00 */
[----:B----4-:R-:W4:Y:S04]  /*5e150*/  LDL.LU.64 R162, [R1+0x2398] ;  /* 0x0023980001a27983 */ /* 0x010f280000300a00 */
[----:B------:R-:W4:Y:S04]  /*5e160*/  LDL.LU.64 R156, [R1+0x23a0] ;  /* 0x0023a000019c7983 */ /* 0x000f280000300a00 */
[----:B------:R-:W4:Y:S01]  /*5e170*/  LDL.LU.64 R158, [R1+0x23a8] ;  /* 0x0023a800019e7983 */ /* 0x000f220000300a00 */
[----:B------:R-:W-:Y:S03]  /*5e180*/  HMMA.1688.F32.TF32 R176, R152, R120, R136 ;  /* 0x0000007898b0723c */ /* 0x000fe60000081088 */
[----:B------:R-:W4:Y:S04]  /*5e190*/  LDL.LU.64 R136, [R1+0x23b0] ;  /* 0x0023b00001887983 */ /* 0x000f280000300a00 */
[----:B------:R-:W4:-:S12]  /*5e1a0*/  LDL.LU.64 R138, [R1+0x23b8] ;  /* 0x0023b800018a7983 */ /* 0x000f180000300a00 */
[----:B------:R-:W-:Y:S04]  /*5e1b0*/  STL.64 [R1+0x340], R176 ;  /* 0x000340b001007387 */ /* 0x000fe80000100a00 */
[----:B------:R1:W-:Y:S02]  /*5e1c0*/  STL.64 [R1+0x348], R178 ;  /* 0x000348b201007387 */ /* 0x0003e40000100a00 */
[----:B-1----:R-:W-:-:S15]  /*5e1d0*/  HMMA.1688.F32.TF32 R176, R152, R116, R172 ;  /* 0x0000007498b0723c */ /* 0x002fde00000810ac */
[----:B------:R-:W-:-:S04]  /*5e1e0*/  NOP ;  /* 0x0000000000007918 */ /* 0x000fc80000000000 */
[----:B------:R-:W-:Y:S04]  /*5e1f0*/  STL.64 [R1+0x330], R176 ;  /* 0x000330b001007387 */ /* 0x000fe80000100a00 */
[----:B------:R-:W-:Y:S01]  /*5e200*/  STL.64 [R1+0x338], R178 ;  /* 0x000338b201007387 */ /* 0x000fe20000100a00 */
[C---:B------:R-:W-:Y:S08]  /*5e210*/  HMMA.1688.F32.TF32 R172, R152.reuse, R112, R168 ;  /* 0x0000007098ac723c */ /* 0x040ff000000810a8 */
[C---:B---3--:R-:W-:Y:S11]  /*5e220*/  HMMA.1688.F32.TF32 R168, R152.reuse, R108, R148 ;  /* 0x0000006c98a8723c */ /* 0x048ff60000081094 */
[----:B------:R-:W-:Y:S04]  /*5e230*/  STL.64 [R1+0x320], R172 ;  /* 0x000320ac01007387 */ /* 0x000fe80000100a00 */
[----:B------:R-:W-:Y:S01]  /*5e240*/  STL.64 [R1+0x328], R174 ;  /* 0x000328ae01007387 */ /* 0x000fe20000100a00 */
[C---:B------:R-:W-:Y:S03]  /*5e250*/  HMMA.1688.F32.TF32 R140, R152.reuse, R104, R140 ;  /* 0x00000068988c723c */ /* 0x040fe6000008108c */
[----:B------:R-:W3:Y:S04]  /*5e260*/  LDL.LU.64 R148, [R1+0x23d0] ;  /* 0x0023d00001947983 */ /* 0x000ee80000300a00 */
[----:B------:R-:W-:Y:S04]  /*5e270*/  STL.64 [R1+0x310], R168 ;  /* 0x000310a801007387 */ /* 0x000fe80000100a00 */
[----:B------:R-:W-:Y:S04]  /*5e280*/  STL.64 [R1+0x318], R170 ;  /* 0x000318aa01007387 */ /* 0x000fe80000100a00 */
[----:B------:R-:W3:Y:S04]  /*5e290*/  LDL.LU.64 R150, [R1+0x23d8] ;  /* 0x0023d80001967983 */ /* 0x000ee80000300a00 */
[----:B------:R1:W-:Y:S04]  /*5e2a0*/  STL.64 [R1+0x300], R140 ;  /* 0x0003008c01007387 */ /* 0x0003e80000100a00 */
[----:B------:R1:W-:Y:S04]  /*5e2b0*/  STL.64 [R1+0x308], R142 ;  /* 0x0003088e01007387 */ /* 0x0003e80000100a00 */
[----:B-1----:R-:W3:Y:S04]  /*5e2c0*/  LDL.LU.64 R140, [R1+0x23f0] ;  /* 0x0023f000018c7983 */ /* 0x002ee80000300a00 */
[----:B------:R-:W3:Y:S01]  /*5e2d0*/  LDL.LU.64 R142, [R1+0x23f8] ;  /* 0x0023f800018e7983 */ /* 0x000ee20000300a00 */
[----:B--2---:R-:W-:Y:S03]  /*5e2e0*/  HMMA.1688.F32.TF32 R168, R152, R100, R144 ;  /* 0x0000006498a8723c */ /* 0x004fe60000081090 */
[----:B------:R-:W2:Y:S04]  /*5e2f0*/  LDL.LU.64 R144, [R1+0x2410] ;  /* 0x0024100001907983 */ /* 0x000ea80000300a00 */
[----:B------:R-:W2:-:S12]  /*5e300*/  LDL.LU.64 R146, [R1+0x2418] ;  /* 0x0024180001927983 */ /* 0x000e980000300a00 */
[----:B------:R-:W-:Y:S04]  /*5e310*/  STL.64 [R1+0x2f0], R168 ;  /* 0x0002f0a801007387 */ /* 0x000fe80000100a00 */
[----:B------:R1:W-:Y:S02]  /*5e320*/  STL.64 [R1+0x2f8], R170 ;  /* 0x0002f8aa01007387 */ /* 0x0003e40000100a00 */
[C---:B-1----:R-:W-:Y:S08]  /*5e330*/  HMMA.1688.F32.TF32 R168, R152.reuse, R88, R164 ;  /* 0x0000005898a8723c */ /* 0x042ff000000810a4 */
[C---:B----4-:R-:W-:Y:S08]  /*5e340*/  HMMA.1688.F32.TF32 R164, R152.reuse, R84, R160 ;  /* 0x0000005498a4723c */ /* 0x050ff000000810a0 */
[C---:B------:R-:W-:Y:S08]  /*5e350*/  HMMA.1688.F32.TF32 R160, R152.reuse, R80, R156 ;  /* 0x0000005098a0723c */ /* 0x040ff0000008109c */
[C---:B------:R-:W-:Y:S01]  /*5e360*/  HMMA.1688.F32.TF32 R136, R152.reuse, R76, R136 ;  /* 0x0000004c9888723c */ /* 0x040fe20000081088 */
[----:B------:R1:W-:Y:S04]  /*5e370*/  STL.64 [R1+0x2e0], R168 ;  /* 0x0002e0a801007387 */ /* 0x0003e80000100a00 */
[----:B------:R4:W-:Y:S04]  /*5e380*/  STL.64 [R1+0x2e8], R170 ;  /* 0x0002e8aa01007387 */ /* 0x0009e80000100a00 */
[----:B------:R-:W2:Y:S04]  /*5e390*/  LDL.LU.64 R156, [R1+0x2430] ;  /* 0x00243000019c7983 */ /* 0x000ea80000300a00 */
[----:B------:R1:W-:Y:S04]  /*5e3a0*/  STL.64 [R1+0x2d0], R164 ;  /* 0x0002d0a401007387 */ /* 0x0003e80000100a00 */
[----:B------:R1:W-:Y:S04]  /*5e3b0*/  STL.64 [R1+0x2d8], R166 ;  /* 0x0002d8a601007387 */ /* 0x0003e80000100a00 */
[----:B------:R-:W2:Y:S04]  /*5e3c0*/  LDL.LU.64 R158, [R1+0x2438] ;  /* 0x00243800019e7983 */ /* 0x000ea80000300a00 */
[----:B------:R-:W-:Y:S04]  /*5e3d0*/  STL.64 [R1+0x2c0], R160 ;  /* 0x0002c0a001007387 */ /* 0x000fe80000100a00 */
[----:B------:R-:W-:Y:S04]  /*5e3e0*/  STL.64 [R1+0x2c8], R162 ;  /* 0x0002c8a201007387 */ /* 0x000fe80000100a00 */
[----:B-1----:R-:W2:Y:S04]  /*5e3f0*/  LDL.LU.64 R168, [R1+0x2450] ;  /* 0x0024500001a87983 */ /* 0x002ea80000300a00 */
[----:B----4-:R-:W4:Y:S04]  /*5e400*/  LDL.LU.64 R170, [R1+0x2458] ;  /* 0x0024580001aa7983 */ /* 0x010f280000300a00 */
[----:B------:R1:W-:Y:S04]  /*5e410*/  STL.64 [R1+0x2b0], R136 ;  /* 0x0002b08801007387 */ /* 0x0003e80000100a00 */
[----:B------:R1:W-:Y:S04]  /*5e420*/  STL.64 [R1+0x2b8], R138 ;  /* 0x0002b88a01007387 */ /* 0x0003e80000100a00 */
[----:B------:R-:W4:Y:S04]  /*5e430*/  LDL.LU.64 R164, [R1+0x2480] ;  /* 0x0024800001a47983 */ /* 0x000f280000300a00 */
[----:B------:R-:W4:Y:S04]  /*5e440*/  LDL.LU.64 R166, [R1+0x2488] ;  /* 0x0024880001a67983 */ /* 0x000f280000300a00 */
[----:B-1----:R-:W4:Y:S04]  /*5e450*/  LDL.LU.64 R136, [R1+0x24a0] ;  /* 0x0024a00001887983 */ /* 0x002f280000300a00 */
[----:B------:R-:W4:Y:S01]  /*5e460*/  LDL.LU.64 R138, [R1+0x24a8] ;  /* 0x0024a800018a7983 */ /* 0x000f220000300a00 */
        /* <DEDUP_REMOVED lines=16> */
[----:B------:R-:W2:Y:S01]  /*5e570*/  LDL.LU.64 R162, [R1+0x2538] ;  /* 0x0025380001a27983 */ /* 0x000ea20000300a00 */
[C---:B------:R-:W-:Y:S08]  /*5e580*/  HMMA.1688.F32.TF32 R156, R152.reuse, R60, R156 ;  /* 0x0000003c989c723c */ /* 0x040ff0000008109c */
[C---:B----4-:R-:W-:Y:S11]  /*5e590*/  HMMA.1688.F32.TF32 R172, R152.reuse, R56, R168 ;  /* 0x0000003898ac723c */ /* 0x050ff600000810a8 */
[----:B------:R1:W-:Y:S01]  /*5e5a0*/  STL.64 [R1+0x270], R156 ;  /* 0x0002709c01007387 */ /* 0x0003e20000100a00 */
[C---:B------:R-:W-:Y:S03]  /*5e5b0*/  HMMA.1688.F32.TF32 R168, R152.reuse, R52, R164 ;  /* 0x0000003498a8723c */ /* 0x040fe600000810a4 */
[----:B------:R4:W-:Y:S04]  /*5e5c0*/  STL.64 [R1+0x278], R158 ;  /* 0x0002789e01007387 */ /* 0x0009e80000100a00 */
[----:B-1----:R-:W2:Y:S04]  /*5e5d0*/  LDL.LU.64 R156, [R1+0x3280] ;  /* 0x00328000019c7983 */ /* 0x002ea80000300a00 */
[----:B----4-:R-:W4:Y:S04]  /*5e5e0*/  LDL.LU.64 R158, [R1+0x3288] ;  /* 0x00328800019e7983 */ /* 0x010f280000300a00 */
[----:B------:R-:W-:Y:S04]  /*5e5f0*/  STL.64 [R1+0x260], R172 ;  /* 0x000260ac01007387 */ /* 0x000fe80000100a00 */
[----:B------:R-:W-:Y:S04]  /*5e600*/  STL.64 [R1+0x268], R174 ;  /* 0x000268ae01007387 */ /* 0x000fe80000100a00 */
[----:B------:R-:W4:Y:S04]  /*5e610*/  LDL.LU.64 R164, [R1+0x32b0] ;  /* 0x0032b00001a47983 */ /* 0x000f280000300a00 */
[----:B------:R-:W-:Y:S04]  /*5e620*/  STL.64 [R1+0x250], R168 ;  /* 0x000250a801007387 */ /* 0x000fe80000100a00 */
[----:B------:R-:W-:Y:S04]  /*5e630*/  STL.64 [R1+0x258], R170 ;  /* 0x000258aa01007387 */ /* 0x000fe80000100a00 */
[----:B------:R-:W4:Y:S01]  /*5e640*/  LDL.LU.64 R166, [R1+0x32b8] ;  /* 0x0032b80001a67983 */ /* 0x000f220000300a00 */
[----:B------:R-:W-:-:S15]  /*5e650*/  HMMA.1688.F32.TF32 R136, R152, R48, R136 ;  /* 0x000000309888723c */ /* 0x000fde0000081088 */
[----:B------:R-:W-:-:S04]  /*5e660*/  NOP ;  /* 0x0000000000007918 */ /* 0x000fc80000000000 */
[----:B------:R-:W-:Y:S04]  /*5e670*/  STL.64 [R1+0x8118], R138 ;  /* 0x0081188a01007387 */ /* 0x000fe80000100a00 */
[----:B------:R1:W-:Y:S01]  /*5e680*/  STL.64 [R1+0x8110], R136 ;  /* 0x0081108801007387 */ /* 0x0003e20000100a00 */
[----:B---3--:R-:W-:-:S15]  /*5e690*/  HMMA.1688.F32.TF32 R140, R152, R44, R140 ;  /* 0x0000002c988c723c */ /* 0x008fde000008108c */
[----:B------:R-:W-:-:S04]  /*5e6a0*/  NOP ;  /* 0x0000000000007918 */ /* 0x000fc80000000000 */
[----:B------:R-:W-:Y:S04]  /*5e6b0*/  STL.64 [R1+0x8128], R142 ;  /* 0x0081288e01007387 */ /* 0x000fe80000100a00 */
[----:B------:R-:W-:Y:S04]  /*5e6c0*/  STL.64 [R1+0x8120], R140 ;  /* 0x0081208c01007387 */ /* 0x000fe80000100a00 */
[----:B-1----:R-:W3:Y:S04]  /*5e6d0*/  LDL.LU.64 R136, [R1+0x32d0] ;  /* 0x0032d00001887983 */ /* 0x002ee80000300a00 */
[----:B------:R-:W3:Y:S01]  /*5e6e0*/  LDL.LU.64 R138, [R1+0x32d8] ;  /* 0x0032d800018a7983 */ /* 0x000ee20000300a00 */
[C---:B--2---:R-:W-:Y:S08]  /*5e6f0*/  HMMA.1688.F32.TF32 R144, R152.reuse, R40, R144 ;  /* 0x000000289890723c */ /* 0x044ff00000081090 */
[C---:B------:R-:W-:Y:S11]  /*5e700*/  HMMA.1688.F32.TF32 R148, R152.reuse, R36, R148 ;  /* 0x000000249894723c */ /* 0x040ff60000081094 */
[----:B------:R-:W-:Y:S04]  /*5e710*/  STL.64 [R1+0x8138], R146 ;  /* 0x0081389201007387 */ /* 0x000fe80000100a00 */
[----:B------:R-:W-:Y:S01]  /*5e720*/  STL.64 [R1+0x8130], R144 ;  /* 0x0081309001007387 */ /* 0x000fe20000100a00 */
[----:B------:R-:W-:Y:S03]  /*5e730*/  HMMA.1688.F32.TF32 R152, R152, R32, R160 ;  /* 0x000000209898723c */ /* 0x000fe600000810a0 */
[----:B------:R-:W-:Y:S04]  /*5e740*/  STL.64 [R1+0x8148], R150 ;  /* 0x0081489601007387 */ /* 0x000fe80000100a00 */
[----:B------:R1:W-:Y:S04]  /*5e750*/  STL.64 [R1+0x8140], R148 ;  /* 0x0081409401007387 */ /* 0x0003e80000100a00 */
[----:B------:R-:W2:Y:S04]  /*5e760*/  LDL.LU.64 R160, [R1+0x32f0] ;  /* 0x0032f00001a07983 */ /* 0x000ea80000300a00 */
[----:B------:R-:W2:Y:S04]  /*5e770*/  LDL.LU.64 R162, [R1+0x32f8] ;  /* 0x0032f80001a27983 */ /* 0x000ea80000300a00 */
[----:B------:R-:W-:Y:S04]  /*5e780*/  STL.64 [R1+0x8158], R154 ;  /* 0x0081589a01007387 */ /* 0x000fe80000100a00 */
[----:B------:R-:W-:Y:S04]  /*5e790*/  STL.64 [R1+0x8150], R152 ;  /* 0x0081509801007387 */ /* 0x000fe80000100a00 */
[----:B-1----:R-:W2:Y:S04]  /*5e7a0*/  LDL.LU.64 R148, [R1+0x3310] ;  /* 0x0033100001947983 */ /* 0x002ea80000300a00 */
[----:B------:R-:W2:Y:S04]  /*5e7b0*/  LDL.LU.64 R150, [R1+0x3318] ;  /* 0x0033180001967983 */ /* 0x000ea80000300a00 */
[----:B------:R-:W2:Y:S04]  /*5e7c0*/  LDL.LU.64 R144, [R1+0x3330] ;  /* 0x0033300001907983 */ /* 0x000ea80000300a00 */
[----:B------:R-:W2:Y:S01]  /*5e7d0*/  LDL.LU.64 R146, [R1+0x3338] ;  /* 0x0033380001927983 */ /* 0x000ea20000300a00 */
[C---:B----4-:R-:W-:Y:S08]  /*5e7e0*/  HMMA.1688.F32.TF32 R156, R236.reuse, R28, R156 ;  /* 0x0000001cec9c723c */ /* 0x050ff0000008109c */
[C---:B------:R-:W-:Y:S11]  /*5e7f0*/  HMMA.1688.F32.TF32 R224, R236.reuse, R24, R164 ;  /* 0x00000018ece0723c */ /* 0x040ff600000810a4 */
[----:B------:R-:W-:Y:S04]  /*5e800*/  STL.64 [R1+0x8168], R158 ;  /* 0x0081689e01007387 */ /* 0x000fe80000100a00 */
        /* <DEDUP_REMOVED lines=9> */
[----:B------:R-:W4:Y:S04]  /*5e8a0*/  LDL.LU.64 R184, [R1+0x35b0] ;  /* 0x0035b00001b87983 */ /* 0x000f280000300a00 */
[----:B------:R-:W4:Y:S01]  /*5e8b0*/  LDL.LU.64 R186, [R1+0x35b8] ;  /* 0x0035b80001ba7983 */ /* 0x000f220000300a00 */
[----:B---3--:R-:W-:Y:S03]  /*5e8c0*/  HMMA.1688.F32.TF32 R228, R236, R20, R136 ;  /* 0x00000014ece4723c */ /* 0x008fe60000081088 */
[----:B------:R-:W3:Y:S04]  /*5e8d0*/  LDL.LU.64 R136, [R1+0x35c0] ;  /* 0x0035c00001887983 */ /* 0x000ee80000300a00 */
[----:B------:R-:W3:-:S12]  /*5e8e0*/  LDL.LU.64 R138, [R1+0x35c8] ;  /* 0x0035c800018a7983 */ /* 0x000ed80000300a00 */
[----:B------:R-:W-:Y:S04]  /*5e8f0*/  STL.64 [R1+0x8188], R230 ;  /* 0x008188e601007387 */ /* 0x000fe80000100a00 */
[----:B------:R-:W-:Y:S04]  /*5e900*/  STL.64 [R1+0x8180], R228 ;  /* 0x008180e401007387 */ /* 0x000fe80000100a00 */
[----:B-1----:R-:W3:Y:S04]  /*5e910*/  LDL.LU.64 R156, [R1+0x35d0] ;  /* 0x0035d000019c7983 */ /* 0x002ee80000300a00 */
[----:B------:R-:W3:Y:S04]  /*5e920*/  LDL.LU.64 R158, [R1+0x35d8] ;  /* 0x0035d800019e7983 */ /* 0x000ee80000300a00 */
[----:B------:R-:W3:Y:S04]  /*5e930*/  LDL.LU.64 R152, [R1+0x3600] ;  /* 0x0036000001987983 */ /* 0x000ee80000300a00 */
[----:B------:R-:W3:Y:S01]  /*5e940*/  LDL.LU.64 R154, [R1+0x3608] ;  /* 0x00360800019a7983 */ /* 0x000ee20000300a00 */
[C---:B--2---:R-:W-:Y:S08]  /*5e950*/  HMMA.1688.F32.TF32 R160, R236.reuse, R16, R160 ;  /* 0x00000010eca0723c */ /* 0x044ff000000810a0 */
[C---:B------:R-:W-:Y:S11]  /*5e960*/  HMMA.1688.F32.TF32 R164, R236.reuse, R12, R148 ;  /* 0x0000000ceca4723c */ /* 0x040ff60000081094 */
[----:B------:R-:W-:Y:S04]  /*5e970*/  STL.64 [R1+0x8198], R162 ;  /* 0x008198a201007387 */ /* 0x000fe80000100a00 */
[----:B------:R-:W-:Y:S04]  /*5e980*/  STL.64 [R1+0x8190], R160 ;  /* 0x008190a001007387 */ /* 0x000fe80000100a00 */
[----:B------:R-:W2:Y:S04]  /*5e990*/  LDL.LU.64 R148, [R1+0x3620] ;  /* 0x0036200001947983 */ /* 0x000ea80000300a00 */
[----:B------:R-:W2:Y:S01]  /*5e9a0*/  LDL.LU.64 R150, [R1+0x3628] ;  /* 0x0036280001967983 */ /* 0x000ea20000300a00 */
[C---:B------:R-:W-:Y:S03]  /*5e9b0*/  HMMA.1688.F32.TF32 R168, R236.reuse, R8, R144 ;  /* 0x00000008eca8723c */ /* 0x040fe60000081090 */
[----:B------:R-:W-:Y:S04]  /*5e9c0*/  STL.64 [R1+0x81a8], R166 ;  /* 0x0081a8a601007387 */ /* 0x000fe80000100a00 */
[----:B------:R-:W-:Y:S04]  /*5e9d0*/  STL.64 [R1+0x81a0], R164 ;  /* 0x0081a0a401007387 */ /* 0x000fe80000100a00 */
[----:B------:R-:W2:Y:S04]  /*5e9e0*/  LDL.LU.64 R144, [R1+0x3680] ;  /* 0x0036800001907983 */ /* 0x000ea80000300a00 */
[----:B------:R-:W2:Y:S04]  /*5e9f0*/  LDL.LU.64 R146, [R1+0x3688] ;  /* 0x0036880001927983 */ /* 0x000ea80000300a00 */
[----:B------:R-:W-:Y:S04]  /*5ea00*/  STL.64 [R1+0x81b8], R170 ;  /* 0x0081b8aa01007387 */ /* 0x000fe80000100a00 */
[----:B------:R-:W-:Y:S01]  /*5ea10*/  STL.64 [R1+0x81b0], R168 ;  /* 0x0081b0a801007387 */ /* 0x000fe20000100a00 */
[C---:B----4-:R-:W-:Y:S08]  /*5ea20*/  HMMA.1688.F32.TF32 R172, R236.reuse, R92, R172 ;  /* 0x0000005cecac723c */ /* 0x050ff000000810ac */
[C---:B------:R-:W-:Y:S08]  /*5ea30*/  HMMA.1688.F32.TF32 R176, R236.reuse, R96, R176 ;  /* 0x00000060ecb0723c */ /* 0x040ff000000810b0 */
[C---:B------:R-:W-:Y:S03]  /*5ea40*/  HMMA.1688.F32.TF32 R180, R236.reuse, R132, R180 ;  /* 0x00000084ecb4723c */ /* 0x040fe600000810b4 */
[----:B------:R-:W-:Y:S05]  /*5ea50*/  STL.64 [R1+0x81c8], R174 ;  /* 0x0081c8ae01007387 */ /* 0x000fea0000100a00 */
[C---:B------:R-:W-:Y:S01]  /*5ea60*/  HMMA.1688.F32.TF32 R184, R236.reuse, R128, R184 ;  /* 0x00000080ecb8723c */ /* 0x040fe200000810b8 */
[----:B------:R-:W-:Y:S04]  /*5ea70*/  STL.64 [R1+0x81c0], R172 ;  /* 0x0081c0ac01007387 */ /* 0x000fe80000100a00 */
[----:B------:R-:W-:Y:S04]  /*5ea80*/  STL.64 [R1+0x81d8], R178 ;  /* 0x0081d8b201007387 */ /* 0x000fe80000100a00 */
[----:B------:R-:W-:Y:S04]  /*5ea90*/  STL.64 [R1+0x81d0], R176 ;  /* 0x0081d0b001007387 */ /* 0x000fe80000100a00 */
[----:B------:R-:W-:Y:S04]  /*5eaa0*/  STL.64 [R1+0x81e8], R182 ;  /* 0x0081e8b601007387 */ /* 0x000fe80000100a00 */
[----:B------:R1:W-:Y:S04]  /*5eab0*/  STL.64 [R1+0x81e0], R180 ;  /* 0x0081e0b401007387 */ /* 0x0003e80000100a00 */
[----:B------:R-:W-:Y:S04]  /*5eac0*/  STL.64 [R1+0x81f8], R186 ;  /* 0x0081f8ba01007387 */ /* 0x000fe80000100a00 */
[----:B------:R-:W-:Y:S01]  /*5ead0*/  STL.64 [R1+0x81f0], R184 ;  /* 0x0081f0b801007387 */ /* 0x000fe20000100a00 */
[C---:B---3--:R-:W-:Y:S03]  /*5eae0*/  HMMA.1688.F32.TF32 R188, R236.reuse, R124, R136 ;  /* 0x0000007cecbc723c */ /* 0x048fe60000081088 */
[----:B------:R-:W3:Y:S04]  /*5eaf0*/  LDL.LU.64 R136, [R1+0x36c0] ;  /* 0x0036c00001887983 */ /* 0x000ee80000300a00 */
[----:B------:R-:W3:Y:S01]  /*5eb00*/  LDL.LU.64 R138, [R1+0x36c8] ;  /* 0x0036c800018a7983 */ /* 0x000ee20000300a00 */
[C---:B------:R-:W-:Y:S08]  /*5eb10*/  HMMA.1688.F32.TF32 R192, R236.reuse, R120, R156 ;  /* 0x00000078ecc0723c */ /* 0x040ff0000008109c */
[C---:B------:R-:W-:Y:S03]  /*5eb20*/  HMMA.1688.F32.TF32 R196, R236.reuse, R116, R152 ;  /* 0x00000074ecc4723c */ /* 0x040fe60000081098 */
[----:B------:R-:W-:Y:S04]  /*5eb30*/  STL.64 [R1+0x8208], R190 ;  /* 0x008208be01007387 */ /* 0x000fe80000100a00 */
[----:B------:R-:W-:Y:S04]  /*5eb40*/  STL.64 [R1+0x8200], R188 ;  /* 0x008200bc01007387 */ /* 0x000fe80000100a00 */
[----:B------:R-:W-:Y:S04]  /*5eb50*/  STL.64 [R1+0x8218], R194 ;  /* 0x008218c201007387 */ /* 0x000fe80000100a00 */
[----:B------:R-:W-:Y:S04]  /*5eb60*/  STL.64 [R1+0x8210], R192 ;  /* 0x008210c001007387 */ /* 0x000fe80000100a00 */
[----:B-1----:R-:W4:Y:S04]  /*5eb70*/  LDL.LU.64 R180, [R1+0x37d0] ;  /* 0x0037d00001b47983 */ /* 0x002f280000300a00 */
[----:B------:R-:W4:Y:S04]  /*5eb80*/  LDL.LU.64 R182, [R1+0x37d8] ;  /* 0x0037d80001b67983 */ /* 0x000f280000300a00 */
[----:B------:R-:W-:Y:S04]  /*5eb90*/  STL.64 [R1+0x8228], R198 ;  /* 0x008228c601007387 */ /* 0x000fe80000100a00 */
[----:B------:R-:W-:Y:S04]  /*5eba0*/  STL.64 [R1+0x8220], R196 ;  /* 0x008220c401007387 */ /* 0x000fe80000100a00 */
        /* <DEDUP_REMOVED lines=16> */
[----:B------:R-:W-:Y:S03]  /*5ecb0*/  HMMA.1688.F32.TF32 R204, R236, R108, R144 ;  /* 0x0000006ceccc723c */ /* 0x000fe60000081090 */
[----:B------:R-:W2:Y:S04]  /*5ecc0*/  LDL.LU.64 R148, [R1+0x3880] ;  /* 0x0038800001947983 */ /* 0x000ea80000300a00 */
[----:B------:R-:W2:-:S12]  /*5ecd0*/  LDL.LU.64 R150, [R1+0x3888] ;  /* 0x0038880001967983 */ /* 0x000e980000300a00 */
[----:B------:R-:W-:Y:S04]  /*5ece0*/  STL.64 [R1+0x8248], R206 ;  /* 0x008248ce01007387 */ /* 0x000fe80000100a00 */
[----:B------:R-:W-:Y:S04]  /*5ecf0*/  STL.64 [R1+0x8240], R204 ;  /* 0x008240cc01007387 */ /* 0x000fe80000100a00 */
[----:B------:R-:W2:Y:S04]  /*5ed00*/  LDL.LU.64 R144, [R1+0x3930] ;  /* 0x0039300001907983 */ /* 0x000ea80000300a00 */
[----:B------:R-:W2:Y:S01]  /*5ed10*/  LDL.LU.64 R146, [R1+0x3938] ;  /* 0x0039380001927983 */ /* 0x000ea20000300a00 */
[C---:B---3--:R-:W-:Y:S03]  /*5ed20*/  HMMA.1688.F32.TF32 R208, R236.reuse, R104, R136 ;  /* 0x00000068ecd0723c */ /* 0x048fe60000081088 */
[----:B------:R-:W3:Y:S04]  /*5ed30*/  LDL.LU.64 R136, [R1+0x39c0] ;  /* 0x0039c00001887983 */ /* 0x000ee80000300a00 */
[----:B------:R-:W3:Y:S04]  /*5ed40*/  LDL.LU.64 R138, [R1+0x39c8] ;  /* 0x0039c800018a7983 */ /* 0x000ee80000300a00 */
[----:B------:R-:W3:Y:S04]  /*5ed50*/  LDL.LU.64 R156, [R1+0x39d0] ;  /* 0x0039d000019c7983 */ /* 0x000ee80000300a00 */
[----:B------:R-:W3:Y:S04]  /*5ed60*/  LDL.LU.64 R158, [R1+0x39d8] ;  /* 0x0039d800019e7983 */ /* 0x000ee80000300a00 */
[----:B------:R-:W-:Y:S04]  /*5ed70*/  STL.64 [R1+0x8258], R210 ;  /* 0x008258d201007387 */ /* 0x000fe80000100a00 */
[----:B------:R-:W-:Y:S01]  /*5ed80*/  STL.64 [R1+0x8250], R208 ;  /* 0x008250d001007387 */ /* 0x000fe20000100a00 */
[C---:B----4-:R-:W-:Y:S08]  /*5ed90*/  HMMA.1688.F32.TF32 R212, R236.reuse, R100, R180 ;  /* 0x00000064ecd4723c */ /* 0x050ff000000810b4 */
[C---:B------:R-:W-:Y:S11]  /*5eda0*/  HMMA.1688.F32.TF32 R216, R236.reuse, R88, R176 ;  /* 0x00000058ecd8723c */ /* 0x040ff600000810b0 */
[----:B------:R-:W-:Y:S04]  /*5edb0*/  STL [R1+0x80e0], R212 ;  /* 0x0080e0d401007387 */ /* 0x000fe80000100800 */
[----:B------:R-:W-:Y:S04]  /*5edc0*/  STL [R1+0x80dc], R213 ;  /* 0x0080dcd501007387 */ /* 0x000fe80000100800 */
[----:B------:R-:W-:Y:S04]  /*5edd0*/  STL [R1+0x80d8], R214 ;  /* 0x0080d8d601007387 */ /* 0x000fe80000100800 */
[----:B------:R-:W-:Y:S04]  /*5ede0*/  STL [R1+0x80d4], R215 ;  /* 0x0080d4d701007387 */ /* 0x000fe80000100800 */
[----:B------:R-:W-:Y:S04]  /*5edf0*/  STL [R1+0x80f0], R216 ;  /* 0x0080f0d801007387 */ /* 0x000fe80000100800 */
[----:B------:R-:W-:Y:S04]  /*5ee00*/  STL [R1+0x80ec], R217 ;  /* 0x0080ecd901007387 */ /* 0x000fe80000100800 */
[----:B------:R-:W-:Y:S04]  /*5ee10*/  STL [R1+0x80e8], R218 ;  /* 0x0080e8da01007387 */ /* 0x000fe80000100800 */
[----:B------:R-:W-:Y:S01]  /*5ee20*/  STL [R1+0x80e4], R219 ;  /* 0x0080e4db01007387 */ /* 0x000fe20000100800 */
[C---:B--2---:R-:W-:Y:S08]  /*5ee30*/  HMMA.1688.F32.TF32 R220, R236.reuse, R84, R172 ;  /* 0x00000054ecdc723c */ /* 0x044ff000000810ac */
[C---:B------:R-:W-:Y:S08]  /*5ee40*/  HMMA.1688.F32.TF32 R172, R236.reuse, R80, R168 ;  /* 0x00000050ecac723c */ /* 0x040ff000000810a8 */
[C---:B------:R-:W-:Y:S08]  /*5ee50*/  HMMA.1688.F32.TF32 R168, R236.reuse, R76, R164 ;  /* 0x0000004ceca8723c */ /* 0x040ff000000810a4 */
[C---:B------:R-:W-:Y:S01]  /*5ee60*/  HMMA.1688.F32.TF32 R164, R236.reuse, R72, R160 ;  /* 0x00000048eca4723c */ /* 0x040fe200000810a0 */
[----:B------:R-:W-:Y:S04]  /*5ee70*/  STL [R1+0x80fc], R220 ;  /* 0x0080fcdc01007387 */ /* 0x000fe80000100800 */
[----:B------:R-:W-:Y:S04]  /*5ee80*/  STL [R1+0x80f8], R221 ;  /* 0x0080f8dd01007387 */ /* 0x000fe80000100800 */
[----:B------:R-:W-:Y:S04]  /*5ee90*/  STL [R1+0x80f4], R222 ;  /* 0x0080f4de01007387 */ /* 0x000fe80000100800 */
[----:B------:R-:W-:Y:S01]  /*5eea0*/  STL [R1+0x80d0], R223 ;  /* 0x0080d0df01007387 */ /* 0x000fe20000100800 */
[C---:B------:R-:W-:Y:S03]  /*5eeb0*/  HMMA.1688.F32.TF32 R160, R236.reuse, R68, R152 ;  /* 0x00000044eca0723c */ /* 0x040fe60000081098 */
[----:B------:R-:W-:Y:S04]  /*5eec0*/  STL.64 [R1+0x1550], R172 ;  /* 0x001550ac01007387 */ /* 0x000fe80000100a00 */
        /* <DEDUP_REMOVED lines=19> */
[C---:B---3--:R-:W-:Y:S02]  /*5f000*/  HMMA.1688.F32.TF32 R160, R236.reuse, R56, R136 ;  /* 0x00000038eca0723c */ /* 0x048fe40000081088 */
[----:B------:R-:W3:Y:S04]  /*5f010*/  LDL.LU.64 R136, [R1+0x3a20] ;  /* 0x003a200001887983 */ /* 0x000ee80000300a00 */
[----:B------:R-:W3:Y:S02]  /*5f020*/  LDL.LU.64 R138, [R1+0x3a28] ;  /* 0x003a2800018a7983 */ /* 0x000ee40000300a00 */
[----:B------:R-:W-:Y:S11]  /*5f030*/  HMMA.1688.F32.TF32 R156, R236, R52, R156 ;  /* 0x00000034ec9c723c */ /* 0x000ff6000008109c */
[----:B------:R1:W-:Y:S04]  /*5f040*/  STL.64 [R1+0x15b0], R160 ;  /* 0x0015b0a001007387 */ /* 0x0003e80000100a00 */
[----:B------:R1:W-:Y:S04]  /*5f050*/  STL.64 [R1+0x15b8], R162 ;  /* 0x0015b8a201007387 */ /* 0x0003e80000100a00 */
[----:B------:R-:W-:-:S02]  /*5f060*/  IMAD.MOV.U32 R216, RZ, RZ, R159 ;  /* 0x000000ffffd87224 */ /* 0x000fc400078e009f */
[----:B------:R-:W-:Y:S02]  /*5f070*/  IMAD.MOV.U32 R222, RZ, RZ, R158 ;  /* 0x000000ffffde7224 */ /* 0x000fe400078e009e */
[----:B------:R-:W-:Y:S02]  /*5f080*/  IMAD.MOV.U32 R221, RZ, RZ, R157 ;  /* 0x000000ffffdd7224 */ /* 0x000fe400078e009d */
[----:B------:R-:W-:Y:S01]  /*5f090*/  IMAD.MOV.U32 R220, RZ, RZ, R156 ;  /* 0x000000ffffdc7224 */ /* 0x000fe200078e009c */
[----:B------:R-:W-:Y:S04]  /*5f0a0*/  STL [R1+0x810c], R216 ;  /* 0x00810cd801007387 */ /* 0x000fe80000100800 */
[----:B------:R-:W-:Y:S04]  /*5f0b0*/  STL [R1+0x8108], R222 ;  /* 0x008108de01007387 */ /* 0x000fe80000100800 */
[----:B------:R-:W-:Y:S04]  /*5f0c0*/  STL [R1+0x8104], R221 ;  /* 0x008104dd01007387 */ /* 0x000fe80000100800 */
        /* <DEDUP_REMOVED lines=9> */
[----:B-1----:R-:W3:Y:S04]  /*5f160*/  LDL.LU.64 R160, [R1+0x2680] ;  /* 0x0026800001a07983 */ /* 0x002ee80000300a00 */
[----:B------:R-:W3:Y:S01]  /*5f170*/  LDL.LU.64 R162, [R1+0x2688] ;  /* 0x0026880001a27983 */ /* 0x000ee20000300a00 */
[C---:B----4-:R-:W-:Y:S08]  /*5f180*/  HMMA.1688.F32.TF32 R144, R236.reuse, R40, R144 ;  /* 0x00000028ec90723c */ /* 0x050ff00000081090 */
[----:B------:R-:W-:Y:S11]  /*5f190*/  HMMA.1688.F32.TF32 R148, R236, R44, R148 ;  /* 0x0000002cec94723c */ /* 0x000ff60000081094 */
[----:B------:R1:W-:Y:S04]  /*5f1a0*/  STL.64 [R1+0x15f0], R144 ;  /* 0x0015f09001007387 */ /* 0x0003e80000100a00 */
[----:B------:R4:W-:Y:S04]  /*5f1b0*/  STL.64 [R1+0x15f8], R146 ;  /* 0x0015f89201007387 */ /* 0x0009e80000100a00 */
[----:B--2---:R-:W2:Y:S04]  /*5f1c0*/  LDL.LU.64 R152, [R1+0x26a0] ;  /* 0x0026a00001987983 */ /* 0x004ea80000300a00 */
[----:B------:R-:W2:Y:S01]  /*5f1d0*/  LDL.LU.64 R154, [R1+0x26a8] ;  /* 0x0026a800019a7983 */ /* 0x000ea20000300a00 */
[----:B------:R-:W-:-:S02]  /*5f1e0*/  IMAD.MOV.U32 R216, RZ, RZ, R148 ;  /* 0x000000ffffd87224 */ /* 0x000fc400078e0094 */
[----:B------:R-:W-:Y:S02]  /*5f1f0*/  IMAD.MOV.U32 R222, RZ, RZ, R149 ;  /* 0x000000ffffde7224 */ /* 0x000fe400078e0095 */
[----:B------:R-:W-:Y:S01]  /*5f200*/  IMAD.MOV.U32 R221, RZ, RZ, R150 ;  /* 0x000000ffffdd7224 */ /* 0x000fe200078e0096 */
[----:B------:R-:W2:Y:S01]  /*5f210*/  LDL.LU.64 R148, [R1+0x26c0] ;  /* 0x0026c00001947983 */ /* 0x000ea20000300a00 */
[----:B------:R-:W-:-:S03]  /*5f220*/  IMAD.MOV.U32 R220, RZ, RZ, R151 ;  /* 0x000000ffffdc7224 */ /* 0x000fc600078e0097 */
[----:B------:R-:W2:Y:S04]  /*5f230*/  LDL.LU.64 R150, [R1+0x26c8] ;  /* 0x0026c80001967983 */ /* 0x000ea80000300a00 */
[----:B-1----:R-:W2:Y:S04]  /*5f240*/  LDL.LU.64 R144, [R1+0x26e0] ;  /* 0x0026e00001907983 */ /* 0x002ea80000300a00 */
[----:B----4-:R-:W4:Y:S01]  /*5f250*/  LDL.LU.64 R146, [R1+0x26e8] ;  /* 0x0026e80001927983 */ /* 0x010f220000300a00 */
        /* <DEDUP_REMOVED lines=8> */
[C---:B------:R-:W-:Y:S02]  /*5f2e0*/  LOP3.LUT R142, R4.reuse, 0x40, RZ, 0x3c, !PT ;  /* 0x00000040048e7812 */ /* 0x040fe400078e3cff */
[----:B------:R-:W-:-:S03]  /*5f2f0*/  LOP3.LUT R143, R4, 0x60, RZ, 0x3c, !PT ;  /* 0x00000060048f7812 */ /* 0x000fc600078e3cff */
[----:B------:R-:W-:Y:S04]  /*5f300*/  LDS R232, [R142+UR10+0x400] ;  /* 0x0004000a8ee87984 */ /* 0x000fe80008000800 */
[----:B------:R-:W-:Y:S04]  /*5f310*/  LDS R234, [R142+UR10+0x2400] ;  /* 0x0024000a8eea7984 */ /* 0x000fe80008000800 */
[----:B------:R-:W-:Y:S04]  /*5f320*/  LDS R233, [R143+UR10+0x400] ;  /* 0x0004000a8fe97984 */ /* 0x000fe80008000800 */
[----:B------:R-:W1:Y:S01]  /*5f330*/  LDS R235, [R143+UR10+0x2400] ;  /* 0x0024000a8feb7984 */ /* 0x000e620008000800 */
[----:B------:R-:W-:Y:S03]  /*5f340*/  HMMA.1688.F32.TF32 R164, R236, R32, R164 ;  /* 0x00000020eca4723c */ /* 0x000fe600000810a4 */
[----:B------:R-:W-:Y:S04]  /*5f350*/  STL.64 [R1+0x8268], R222 ;  /* 0x008268de01007387 */ /* 0x000fe80000100a00 */
[----:B------:R-:W-:Y:S04]  /*5f360*/  STL.64 [R1+0x8260], R220 ;  /* 0x008260dc01007387 */ /* 0x000fe80000100a00 */
[----:B------:R-:W-:Y:S04]  /*5f370*/  STL.64 [R1+0x8288], R214 ;  /* 0x008288d601007387 */ /* 0x000fe80000100a00 */
[----:B------:R-:W-:Y:S04]  /*5f380*/  LDS R236, [R4+UR10+0x480] ;  /* 0x0004800a04ec7984 */ /* 0x000fe80008000800 */
[----:B------:R-:W-:Y:S01]  /*5f390*/  IMAD.MOV.U32 R212, RZ, RZ, R167 ;  /* 0x000000ffffd47224 */ /* 0x000fe200078e00a7 */
[----:B------:R-:W-:Y:S01]  /*5f3a0*/  LDS R238, [R4+UR10+0x2480] ;  /* 0x0024800a04ee7984 */ /* 0x000fe20008000800 */
[----:B------:R-:W-:-:S02]  /*5f3b0*/  IMAD.MOV.U32 R218, RZ, RZ, R165 ;  /* 0x000000ffffda7224 */ /* 0x000fc400078e00a5 */
[----:B------:R-:W-:Y:S01]  /*5f3c0*/  IMAD.MOV.U32 R219, RZ, RZ, R166 ;  /* 0x000000ffffdb7224 */ /* 0x000fe200078e00a6 */
[----:B------:R-:W-:Y:S01]  /*5f3d0*/  LDS R237, [R243+UR10+0x480] ;  /* 0x0004800af3ed7984 */ /* 0x000fe20008000800 */
[----:B------:R-:W-:-:S03]  /*5f3e0*/  IMAD.MOV.U32 R217, RZ, RZ, R164 ;  /* 0x000000ffffd97224 */ /* 0x000fc600078e00a4 */
[----:B------:R-:W-:Y:S04]  /*5f3f0*/  STL.64 [R1+0x8280], R212 ;  /* 0x008280d401007387 */ /* 0x000fe80000100a00 */
[----:B------:R-:W-:Y:S04]  /*5f400*/  STL.64 [R1+0x8278], R218 ;  /* 0x008278da01007387 */ /* 0x000fe80000100a00 */
[----:B------:R-:W-:Y:S04]  /*5f410*/  STL.64 [R1+0x8270], R216 ;  /* 0x008270d801007387 */ /* 0x000fe80000100a00 */
[----:B------:R-:W1:Y:S02]  /*5f420*/  LDS R239, [R243+UR10+0x2480] ;  /* 0x0024800af3ef7984 */ /* 0x000e640008000800 */
[----:B-1----:R-:W-:Y:S02]  /*5f430*/  HMMA.1688.F32.TF32 R164, R232, R28, R156 ;  /* 0x0000001ce8a4723c */ /* 0x002fe4000008109c */
[----:B------:R-:W3:Y:S04]  /*5f440*/  LDL.LU.64 R156, [R1+0x2720] ;  /* 0x00272000019c7983 */ /* 0x000ee80000300a00 */
[----:B------:R-:W3:-:S13]  /*5f450*/  LDL.LU.64 R158, [R1+0x2728] ;  /* 0x00272800019e7983 */ /* 0x000eda0000300a00 */
        /* <DEDUP_REMOVED lines=15> */
[----:B----4-:R-:W-:Y:S02]  /*5f550*/  HMMA.1688.F32.TF32 R160, R232, R12, R144 ;  /* 0x0000000ce8a0723c */ /* 0x010fe40000081090 */
[----:B------:R-:W4:Y:S04]  /*5f560*/  LDL.LU.64 R144, [R1+0x27a0] ;  /* 0x0027a00001907983 */ /* 0x000f280000300a00 */
[----:B------:R-:W4:-:S13]  /*5f570*/  LDL.LU.64 R146, [R1+0x27a8] ;  /* 0x0027a80001927983 */ /* 0x000f1a0000300a00 */
        /* <DEDUP_REMOVED lines=9> */
[----:B------:R-:W-:-:S15]  /*5f610*/  HMMA.1688.F32.TF32 R156, R232, R92, R156 ;  /* 0x0000005ce89c723c */ /* 0x000fde000008109c */
        /* <DEDUP_REMOVED lines=9> */
[----:B------:R-:W3:Y:S04]  /*5f6b0*/  LDL.LU.64 R156, [R1+0x2960] ;  /* 0x00296000019c7983 */ /* 0x000ee80000300a00 */
[----:B------:R-:W3:Y:S01]  /*5f6c0*/  LDL.LU.64 R158, [R1+0x2968] ;  /* 0x00296800019e7983 */ /* 0x000ee20000300a00 */
        /* <DEDUP_REMOVED lines=22> */
[----:B------:R1:W-:Y:S01]  /*5f830*/  STL.64 [R1+0x16d8], R174 ;  /* 0x0016d8ae01007387 */ /* 0x0003e20000100a00 */
[C---:B------:R-:W-:Y:S08]  /*5f840*/  HMMA.1688.F32.TF32 R168, R232.reuse, R116, R168 ;  /* 0x00000074e8a8723c */ /* 0x040ff000000810a8 */
[C---:B------:R-:W-:Y:S08]  /*5f850*/  HMMA.1688.F32.TF32 R164, R232.reuse, R112, R164 ;  /* 0x00000070e8a4723c */ /* 0x040ff000000810a4 */
[C---:B------:R-:W-:Y:S08]  /*5f860*/  HMMA.1688.F32.TF32 R160, R232.reuse, R108, R160 ;  /* 0x0000006ce8a0723c */ /* 0x040ff000000810a0 */
[C---:B------:R-:W-:Y:S01]  /*5f870*/  HMMA.1688.F32.TF32 R156, R232.reuse, R104, R156 ;  /* 0x00000068e89c723c */ /* 0x040fe2000008109c */
[----:B------:R1:W-:Y:S04]  /*5f880*/  STL.64 [R1+0x16e0], R168 ;  /* 0x0016e0a801007387 */ /* 0x0003e80000100a00 */
[----:B------:R1:W-:Y:S04]  /*5f890*/  STL.64 [R1+0x16e8], R170 ;  /* 0x0016e8aa01007387 */ /* 0x0003e80000100a00 */
[----:B------:R-:W-:Y:S04]  /*5f8a0*/  STL.64 [R1+0x16f0], R164 ;  /* 0x0016f0a401007387 */ /* 0x000fe80000100a00 */
[----:B------:R-:W-:Y:S04]  /*5f8b0*/  STL.64 [R1+0x16f8], R166 ;  /* 0x0016f8a601007387 */ /* 0x000fe80000100a00 */
[----:B-1----:R-:W3:Y:S01]  /*5f8c0*/  LDL.LU.64 R172, [R1+0x29b0] ;  /* 0x0029b00001ac7983 */ /* 0x002ee20000300a00 */
[C---:B--2---:R-:W-:Y:S03]  /*5f8d0*/  HMMA.1688.F32.TF32 R152, R232.reuse, R100, R152 ;  /* 0x00000064e898723c */ /* 0x044fe60000081098 */
[----:B------:R-:W-:Y:S04]  /*5f8e0*/  STL.64 [R1+0x1700], R160 ;  /* 0x001700a001007387 */ /* 0x000fe80000100a00 */
[----:B------:R-:W-:Y:S04]  /*5f8f0*/  STL.64 [R1+0x1708], R162 ;  /* 0x001708a201007387 */ /* 0x000fe80000100a00 */
[----:B------:R-:W2:Y:S04]  /*5f900*/  LDL.LU.64 R174, [R1+0x29b8] ;  /* 0x0029b80001ae7983 */ /* 0x000ea80000300a00 */
[----:B------:R-:W-:Y:S04]  /*5f910*/  STL.64 [R1+0x1710], R156 ;  /* 0x0017109c01007387 */ /* 0x000fe80000100a00 */
[----:B------:R-:W-:Y:S04]  /*5f920*/  STL.64 [R1+0x1718], R158 ;  /* 0x0017189e01007387 */ /* 0x000fe80000100a00 */
[----:B------:R-:W2:Y:S04]  /*5f930*/  LDL.LU.64 R168, [R1+0x29c0] ;  /* 0x0029c00001a87983 */ /* 0x000ea80000300a00 */
        /* <DEDUP_REMOVED lines=22> */
[----:B------:R-:W3:Y:S04]  /*5faa0*/  LDL.LU.64 R160, [R1+0x2a20] ;  /* 0x002a200001a07983 */ /* 0x000ee80000300a00 */
[----:B------:R-:W3:Y:S04]  /*5fab0*/  LDL.LU.64 R162, [R1+0x2a28] ;  /* 0x002a280001a27983 */ /* 0x000ee80000300a00 */
[----:B-1----:R-:W3:Y:S04]  /*5fac0*/  LDL.LU.64 R152, [R1+0x2a30] ;  /* 0x002a300001987983 */ /* 0x002ee80000300a00 */
[----:B------:R-:W3:Y:S01]  /*5fad0*/  LDL.LU.64 R154, [R1+0x2a38] ;  /* 0x002a3800019a7983 */ /* 0x000ee20000300a00 */
[C---:B--2---:R-:W-:Y:S08]  /*5fae0*/  HMMA.1688.F32.TF32 R176, R232.reuse, R76, R172 ;  /* 0x0000004ce8b0723c */ /* 0x044ff000000810ac */
        /* <DEDUP_REMOVED lines=26> */
[C---:B------:R-:W-:Y:S08]  /*5fc90*/  HMMA.1688.F32.TF32 R164, R232.reuse, R48, R160 ;  /* 0x00000030e8a4723c */ /* 0x040ff000000810a0 */
[C---:B------:R-:W-:Y:S03]  /*5fca0*/  HMMA.1688.F32.TF32 R152, R232.reuse, R44, R152 ;  /* 0x0000002ce898723c */ /* 0x040fe60000081098 */
[----:B------:R-:W-:Y:S04]  /*5fcb0*/  STL.64 [R1+0x17c0], R168 ;  /* 0x0017c0a801007387 */ /* 0x000fe80000100a00 */
[----:B------:R-:W-:Y:S04]  /*5fcc0*/  STL.64 [R1+0x17c8], R170 ;  /* 0x0017c8aa01007387 */ /* 0x000fe80000100a00 */
        /* <DEDUP_REMOVED lines=20> */
[----:B------:R-:W3:Y:S04]  /*5fe10*/  LDL.LU.64 R138, [R1+0x3b28] ;  /* 0x003b2800018a7983 */ /* 0x000ee80000300a00 */
[----:B------:R-:W-:Y:S04]  /*5fe20*/  LDS R232, [R142+UR10+0x480] ;  /* 0x0004800a8ee87984 */ /* 0x000fe80008000800 */
[----:B------:R-:W-:Y:S04]  /*5fe30*/  LDS R234, [R142+UR10+0x2480] ;  /* 0x0024800a8eea7984 */ /* 0x000fe80008000800 */
[----:B------:R-:W-:Y:S04]  /*5fe40*/  LDS R233, [R143+UR10+0x480] ;  /* 0x0004800a8fe97984 */ /* 0x000fe80008000800 */
[----:B------:R-:W-:Y:S04]  /*5fe50*/  STL.64 [R1+0x1800], R164 ;  /* 0x001800a401007387 */ /* 0x000fe80000100a00 */
[----:B------:R1:W-:Y:S04]  /*5fe60*/  STL.64 [R1+0x1808], R166 ;  /* 0x001808a601007387 */ /* 0x0003e80000100a00 */
[----:B------:R-:W2:Y:S01]  /*5fe70*/  LDS R235, [R143+UR10+0x2480] ;  /* 0x0024800a8feb7984 */ /* 0x000ea20008000800 */
[----:B-1----:R-:W-:Y:S03]  /*5fe80*/  HMMA.1688.F32.TF32 R164, R236, R28, R156 ;  /* 0x0000001ceca4723c */ /* 0x002fe6000008109c */
[----:B------:R-:W3:Y:S04]  /*5fe90*/  LDL.LU.64 R156, [R1+0x3b10] ;  /* 0x003b1000019c7983 */ /* 0x000ee80000300a00 */
[----:B------:R-:W3:-:S12]  /*5fea0*/  LDL.LU.64 R158, [R1+0x3b18] ;  /* 0x003b1800019e7983 */ /* 0x000ed80000300a00 */
[----:B------:R-:W-:Y:S04]  /*5feb0*/  STL.64 [R1+0x1820], R164 ;  /* 0x001820a401007387 */ /* 0x000fe80000100a00 */
[----:B------:R1:W-:Y:S02]  /*5fec0*/  STL.64 [R1+0x1828], R166 ;  /* 0x001828a601007387 */ /* 0x0003e40000100a00 */
[C---:B-1----:R-:W-:Y:S08]  /*5fed0*/  HMMA.1688.F32.TF32 R164, R236.reuse, R24, R160 ;  /* 0x00000018eca4723c */ /* 0x042ff000000810a0 */
        /* <DEDUP_REMOVED lines=20> */
[----:B------:R1:W-:Y:S01]  /*60020*/  STL.64 [R1+0x1870], R160 ;  /* 0x001870a001007387 */ /* 0x0003e20000100a00 */
[C---:B------:R-:W-:Y:S03]  /*60030*/  HMMA.1688.F32.TF32 R156, R236.reuse, R92, R156 ;  /* 0x0000005cec9c723c */ /* 0x040fe6000008109c */
[----:B------:R1:W-:Y:S04]  /*60040*/  STL.64 [R1+0x1878], R162 ;  /* 0x001878a201007387 */ /* 0x0003e80000100a00 */
[----:B------:R-:W3:Y:S04]  /*60050*/  LDL.LU.64 R172, [R1+0x3b70] ;  /* 0x003b700001ac7983 */ /* 0x000ee80000300a00 */
[----:B------:R-:W3:Y:S08]  /*60060*/  LDL.LU.64 R174, [R1+0x3b78] ;  /* 0x003b780001ae7983 */ /* 0x000ef00000300a00 */
        /* <DEDUP_REMOVED lines=10> */
[----:B------:R-:W-:Y:S03]  /*60110*/  HMMA.1688.F32.TF32 R176, R236, R96, R152 ;  /* 0x00000060ecb0723c */ /* 0x000fe60000081098 */
[----:B------:R-:W3:Y:S04]  /*60120*/  LDL.LU.64 R152, [R1+0x3db0] ;  /* 0x003db00001987983 */ /* 0x000ee80000300a00 */
[----:B------:R-:W3:-:S12]  /*60130*/  LDL.LU.64 R154, [R1+0x3db8] ;  /* 0x003db800019a7983 */ /* 0x000ed80000300a00 */
        /* <DEDUP_REMOVED lines=16> */
[----:B------:R-:W-:Y:S01]  /*60240*/  STL.64 [R1+0x18c8], R178 ;  /* 0x0018c8b201007387 */ /* 0x000fe20000100a00 */
[C---:B------:R-:W-:Y:S08]  /*60250*/  HMMA.1688.F32.TF32 R172, R236.reuse, R120, R172 ;  /* 0x00000078ecac723c */ /* 0x040ff000000810ac */
        /* <DEDUP_REMOVED lines=10> */
[----:B-1----:R-:W3:Y:S04]  /*60300*/  LDL.LU.64 R172, [R1+0x3d70] ;  /* 0x003d700001ac7983 */ /* 0x002ee80000300a00 */
[----:B------:R-:W-:Y:S04]  /*60310*/  STL.64 [R1+0x1900], R160 ;  /* 0x001900a001007387 */ /* 0x000fe80000100a00 */
[----:B------:R-:W-:Y:S01]  /*60320*/  STL.64 [R1+0x1908], R162 ;  /* 0x001908a201007387 */ /* 0x000fe20000100a00 */
[C---:B------:R-:W-:Y:S03]  /*60330*/  HMMA.1688.F32.TF32 R152, R236.reuse, R100, R152 ;  /* 0x00000064ec98723c */ /* 0x040fe60000081098 */
[----:B------:R-:W3:Y:S04]  /*60340*/  LDL.LU.64 R174, [R1+0x3d78] ;  /* 0x003d780001ae7983 */ /* 0x000ee80000300a00 */
[----:B------:R-:W-:Y:S04]  /*60350*/  STL.64 [R1+0x1910], R156 ;  /* 0x0019109c01007387 */ /* 0x000fe80000100a00 */
[----:B------:R-:W-:Y:S04]  /*60360*/  STL.64 [R1+0x1918], R158 ;  /* 0x0019189e01007387 */ /* 0x000fe80000100a00 */
[----:B------:R-:W3:Y:S04]  /*60370*/  LDL.LU.64 R168, [R1+0x3d60] ;  /* 0x003d600001a87983 */ /* 0x000ee80000300a00 */
        /* <DEDUP_REMOVED lines=30> */
[C---:B--2---:R-:W-:Y:S03]  /*60560*/  HMMA.1688.F32.TF32 R168, R236.reuse, R68, R148 ;  /* 0x00000044eca8723c */ /* 0x044fe60000081094 */
        /* <DEDUP_REMOVED lines=1784> */
[----:B------:R1:W-:Y:S01]  /*674f0*/  STL.64 [R1+0x3800], R160 ;  /* 0x003800a001007387 */ /* 0x0003e20000100a00 */
[C---:B---3--:R-:W-:Y:S03]  /*67500*/  HMMA.1688.F32.TF32 R136, R232.reuse, R80, R136 ;  /* 0x00000050e888723c */ /* 0x048fe60000081088 */
[----:B------:R3:W-:Y:S04]  /*67510*/  STL.64 [R1+0x3808], R162 ;  /* 0x003808a201007387 */ /* 0x0007e80000100a00 */
[----:B------:R-:W4:Y:S04]  /*67520*/  LDL.LU.64 R172, [R1+0x4550] ;  /* 0x0045500001ac7983 */ /* 0x000f280000300a00 */
[----:B------:R-:W4:Y:S08]  /*67530*/  LDL.LU.64 R174, [R1+0x4558] ;  /* 0x0045580001ae7983 */ /* 0x000f300000300a00 */
[----:B------:R1:W-:Y:S04]  /*67540*/  STL.64 [R1+0x3820], R136 ;  /* 0x0038208801007387 */ /* 0x0003e80000100a00 */
[----:B------:R1:W-:Y:S04]  /*67550*/  STL.64 [R1+0x3828], R138 ;  /* 0x0038288a01007387 */ /* 0x0003e80000100a00 */
[----:B------:R-:W4:Y:S04]  /*67560*/  LDL.LU.64 R168, [R1+0x4540] ;  /* 0x0045400001a87983 */ /* 0x000f280000300a00 */
[----:B------:R-:W4:Y:S04]  /*67570*/  LDL.LU.64 R170, [R1+0x4548] ;  /* 0x0045480001aa7983 */ /* 0x000f280000300a00 */
[----:B------:R-:W4:Y:S04]  /*67580*/  LDL.LU.64 R164, [R1+0x4530] ;  /* 0x0045300001a47983 */ /* 0x000f280000300a00 */
[----:B------:R-:W4:Y:S04]  /*67590*/  LDL.LU.64 R166, [R1+0x4538] ;  /* 0x0045380001a67983 */ /* 0x000f280000300a00 */
[----:B-1----:R-:W4:Y:S04]  /*675a0*/  LDL.LU.64 R160, [R1+0x4520] ;  /* 0x0045200001a07983 */ /* 0x002f280000300a00 */
[----:B---3--:R-:W3:Y:S04]  /*675b0*/  LDL.LU.64 R162, [R1+0x4528] ;  /* 0x0045280001a27983 */ /* 0x008ee80000300a00 */
[----:B------:R-:W3:Y:S04]  /*675c0*/  LDL.LU.64 R136, [R1+0x4510] ;  /* 0x0045100001887983 */ /* 0x000ee80000300a00 */
[----:B------:R-:W3:Y:S01]  /*675d0*/  LDL.LU.64 R138, [R1+0x4518] ;  /* 0x00451800018a7983 */ /* 0x000ee20000300a00 */
[----:B------:R-:W-:Y:S03]  /*675e0*/  HMMA.1688.F32.TF32 R176, R232, R76, R156 ;  /* 0x0000004ce8b0723c */ /* 0x000fe6000008109c */
        /* <DEDUP_REMOVED lines=22> */
[C---:B---3--:R-:W-:Y:S01]  /*67750*/  HMMA.1688.F32.TF32 R164, R232.reuse, R48, R160 ;  /* 0x00000030e8a4723c */ /* 0x048fe200000810a0 */
[----:B------:R-:W-:Y:S04]  /*67760*/  STL.64 [R1+0x3900], R176 ;  /* 0x003900b001007387 */ /* 0x000fe80000100a00 */
[----:B------:R-:W-:Y:S04]  /*67770*/  STL.64 [R1+0x3908], R178 ;  /* 0x003908b201007387 */ /* 0x000fe80000100a00 */
[----:B------:R1:W-:Y:S01]  /*67780*/  STL.64 [R1+0x3920], R172 ;  /* 0x003920ac01007387 */ /* 0x0003e20000100a00 */
[C---:B------:R-:W-:Y:S03]  /*67790*/  HMMA.1688.F32.TF32 R160, R232.reuse, R44, R136 ;  /* 0x0000002ce8a0723c */ /* 0x040fe60000081088 */
[----:B------:R3:W-:Y:S04]  /*677a0*/  STL.64 [R1+0x3928], R174 ;  /* 0x003928ae01007387 */ /* 0x0007e80000100a00 */
[----:B------:R1:W-:Y:S04]  /*677b0*/  STL.64 [R1+0x3950], R168 ;  /* 0x003950a801007387 */ /* 0x0003e80000100a00 */
[----:B------:R1:W-:Y:S04]  /*677c0*/  STL.64 [R1+0x3958], R170 ;  /* 0x003958aa01007387 */ /* 0x0003e80000100a00 */
[----:B------:R-:W4:Y:S04]  /*677d0*/  LDL.LU.64 R136, [R1+0x5460] ;  /* 0x0054600001887983 */ /* 0x000f280000300a00 */
[----:B------:R1:W-:Y:S04]  /*677e0*/  STL.64 [R1+0x3970], R164 ;  /* 0x003970a401007387 */ /* 0x0003e80000100a00 */
[----:B------:R1:W-:Y:S04]  /*677f0*/  STL.64 [R1+0x3978], R166 ;  /* 0x003978a601007387 */ /* 0x0003e80000100a00 */
[----:B------:R-:W4:Y:S04]  /*67800*/  LDL.LU.64 R138, [R1+0x5468] ;  /* 0x00546800018a7983 */ /* 0x000f280000300a00 */
[----:B------:R2:W-:Y:S04]  /*67810*/  STL.64 [R1+0x3990], R160 ;  /* 0x003990a001007387 */ /* 0x0005e80000100a00 */
[----:B------:R2:W-:Y:S04]  /*67820*/  STL.64 [R1+0x3998], R162 ;  /* 0x003998a201007387 */ /* 0x0005e80000100a00 */
[----:B-1----:R-:W4:Y:S04]  /*67830*/  LDL.LU.64 R172, [R1+0x5450] ;  /* 0x0054500001ac7983 */ /* 0x002f280000300a00 */
[----:B---3--:R-:W3:Y:S01]  /*67840*/  LDL.LU.64 R174, [R1+0x5458] ;  /* 0x0054580001ae7983 */ /* 0x008ee20000300a00 */
[----:B------:R-:W-:-:S15]  /*67850*/  HMMA.1688.F32.TF32 R156, R232, R40, R156 ;  /* 0x00000028e89c723c */ /* 0x000fde000008109c */
[----:B------:R-:W-:-:S04]  /*67860*/  NOP ;  /* 0x0000000000007918 */ /* 0x000fc80000000000 */
[----:B------:R-:W-:Y:S01]  /*67870*/  STL.64 [R1+0x39b0], R156 ;  /* 0x0039b09c01007387 */ /* 0x000fe20000100a00 */
[C---:B------:R-:W-:Y:S03]  /*67880*/  HMMA.1688.F32.TF32 R152, R232.reuse, R36, R152 ;  /* 0x00000024e898723c */ /* 0x040fe60000081098 */
[----:B------:R-:W-:Y:S04]  /*67890*/  STL.64 [R1+0x39b8], R158 ;  /* 0x0039b89e01007387 */ /* 0x000fe80000100a00 */
[----:B------:R-:W3:Y:S04]  /*678a0*/  LDL.LU.64 R168, [R1+0x5440] ;  /* 0x0054400001a87983 */ /* 0x000ee80000300a00 */
[----:B------:R-:W3:Y:S08]  /*678b0*/  LDL.LU.64 R170, [R1+0x5448] ;  /* 0x0054480001aa7983 */ /* 0x000ef00000300a00 */
[----:B------:R-:W-:Y:S04]  /*678c0*/  STL.64 [R1+0x39e0], R152 ;  /* 0x0039e09801007387 */ /* 0x000fe80000100a00 */
[----:B------:R-:W-:Y:S04]  /*678d0*/  STL.64 [R1+0x39e8], R154 ;  /* 0x0039e89a01007387 */ /* 0x000fe80000100a00 */
[----:B------:R-:W3:Y:S04]  /*678e0*/  LDL.LU.64 R164, [R1+0x5430] ;  /* 0x0054300001a47983 */ /* 0x000ee80000300a00 */
[----:B------:R-:W3:Y:S01]  /*678f0*/  LDL.LU.64 R166, [R1+0x5438] ;  /* 0x0054380001a67983 */ /* 0x000ee20000300a00 */
[----:B--2---:R-:W-:Y:S03]  /*67900*/  HMMA.1688.F32.TF32 R148, R232, R32, R148 ;  /* 0x00000020e894723c */ /* 0x004fe60000081094 */
[----:B------:R-:W-:Y:S04]  /*67910*/  LDS R232, [R142+UR10+0x780] ;  /* 0x0007800a8ee87984 */ /* 0x000fe80008000800 */
[----:B------:R-:W-:Y:S04]  /*67920*/  LDS R234, [R142+UR10+0x2780] ;  /* 0x0027800a8eea7984 */ /* 0x000fe80008000800 */
[----:B------:R-:W-:Y:S04]  /*67930*/  LDS R233, [R143+UR10+0x780] ;  /* 0x0007800a8fe97984 */ /* 0x000fe80008000800 */
[----:B------:R-:W1:Y:S04]  /*67940*/  LDS R235, [R143+UR10+0x2780] ;  /* 0x0027800a8feb7984 */ /* 0x000e680008000800 */
        /* <DEDUP_REMOVED lines=8> */
[----:B--2---:R-:W2:Y:S04]  /*679d0*/  LDL.LU.64 R148, [R1+0x5410] ;  /* 0x0054100001947983 */ /* 0x004ea80000300a00 */
[----:B-1----:R-:W2:Y:S04]  /*679e0*/  LDL.LU.64 R150, [R1+0x5418] ;  /* 0x0054180001967983 */ /* 0x002ea80000300a00 */
[----:B----4-:R-:W4:Y:S04]  /*679f0*/  LDL.LU.64 R144, [R1+0x5400] ;  /* 0x0054000001907983 */ /* 0x010f280000300a00 */
[----:B------:R-:W4:Y:S04]  /*67a00*/  LDL.LU.64 R146, [R1+0x5408] ;  /* 0x0054080001927983 */ /* 0x000f280000300a00 */
[----:B------:R-:W4:Y:S04]  /*67a10*/  LDL.LU.64 R156, [R1+0x53f0] ;  /* 0x0053f000019c7983 */ /* 0x000f280000300a00 */
[----:B------:R-:W4:Y:S04]  /*67a20*/  LDL.LU.64 R158, [R1+0x53f8] ;  /* 0x0053f800019e7983 */ /* 0x000f280000300a00 */
[----:B------:R-:W4:Y:S04]  /*67a30*/  LDL.LU.64 R152, [R1+0x53e0] ;  /* 0x0053e00001987983 */ /* 0x000f280000300a00 */
[----:B------:R-:W4:Y:S01]  /*67a40*/  LDL.LU.64 R154, [R1+0x53e8] ;  /* 0x0053e800019a7983 */ /* 0x000f220000300a00 */
[----:B------:R-:W-:Y:S03]  /*67a50*/  HMMA.1688.F32.TF32 R176, R236, R24, R136 ;  /* 0x00000018ecb0723c */ /* 0x000fe60000081088 */
[----:B------:R-:W4:Y:S04]  /*67a60*/  LDL.LU.64 R136, [R1+0x53d0] ;  /* 0x0053d00001887983 */ /* 0x000f280000300a00 */
[----:B------:R-:W4:-:S12]  /*67a70*/  LDL.LU.64 R138, [R1+0x53d8] ;  /* 0x0053d800018a7983 */ /* 0x000f180000300a00 */
[----:B------:R-:W-:Y:S04]  /*67a80*/  STL.64 [R1+0x3a30], R176 ;  /* 0x003a30b001007387 */ /* 0x000fe80000100a00 */
[----:B------:R3:W-:Y:S02]  /*67a90*/  STL.64 [R1+0x3a38], R178 ;  /* 0x003a38b201007387 */ /* 0x0007e40000100a00 */
[----:B---3--:R-:W-:-:S15]  /*67aa0*/  HMMA.1688.F32.TF32 R176, R236, R20, R172 ;  /* 0x00000014ecb0723c */ /* 0x008fde00000810ac */
[----:B------:R-:W-:-:S04]  /*67ab0*/  NOP ;  /* 0x0000000000007918 */ /* 0x000fc80000000000 */
[----:B------:R-:W-:Y:S04]  /*67ac0*/  STL.64 [R1+0x3a50], R176 ;  /* 0x003a50b001007387 */ /* 0x000fe80000100a00 */
[----:B------:R-:W-:Y:S01]  /*67ad0*/  STL.64 [R1+0x3a58], R178 ;  /* 0x003a58b201007387 */ /* 0x000fe20000100a00 */
[C---:B------:R-:W-:Y:S08]  /*67ae0*/  HMMA.1688.F32.TF32 R172, R236.reuse, R16, R168 ;  /* 0x00000010ecac723c */ /* 0x040ff000000810a8 */
[C---:B------:R-:W-:Y:S11]  /*67af0*/  HMMA.1688.F32.TF32 R168, R236.reuse, R12, R164 ;  /* 0x0000000ceca8723c */ /* 0x040ff600000810a4 */
[----:B------:R-:W-:Y:S04]  /*67b00*/  STL.64 [R1+0x3a70], R172 ;  /* 0x003a70ac01007387 */ /* 0x000fe80000100a00 */
[----:B------:R-:W-:Y:S04]  /*67b10*/  STL.64 [R1+0x3a78], R174 ;  /* 0x003a78ae01007387 */ /* 0x000fe80000100a00 */
[----:B------:R-:W-:Y:S04]  /*67b20*/  STL.64 [R1+0x3a90], R168 ;  /* 0x003a90a801007387 */ /* 0x000fe80000100a00 */
[----:B------:R-:W-:Y:S01]  /*67b30*/  STL.64 [R1+0x3a98], R170 ;  /* 0x003a98aa01007387 */ /* 0x000fe20000100a00 */
[C---:B------:R-:W-:Y:S08]  /*67b40*/  HMMA.1688.F32.TF32 R164, R236.reuse, R8, R160 ;  /* 0x00000008eca4723c */ /* 0x040ff000000810a0 */
[C---:B--2---:R-:W-:Y:S01]  /*67b50*/  HMMA.1688.F32.TF32 R160, R236.reuse, R92, R148 ;  /* 0x0000005ceca0723c */ /* 0x044fe20000081094 */
[----:B------:R-:W2:Y:S10]  /*67b60*/  LDL.LU.64 R148, [R1+0x5470] ;  /* 0x0054700001947983 */ /* 0x000eb40000300a00 */
[----:B------:R-:W-:Y:S04]  /*67b70*/  STL.64 [R1+0x3ab0], R164 ;  /* 0x003ab0a401007387 */ /* 0x000fe80000100a00 */
[----:B------:R-:W-:Y:S04]  /*67b80*/  STL.64 [R1+0x3ab8], R166 ;  /* 0x003ab8a601007387 */ /* 0x000fe80000100a00 */
[----:B------:R-:W2:Y:S04]  /*67b90*/  LDL.LU.64 R150, [R1+0x5478] ;  /* 0x0054780001967983 */ /* 0x000ea80000300a00 */
[----:B------:R-:W-:Y:S04]  /*67ba0*/  STL.64 [R1+0x3ac0], R160 ;  /* 0x003ac0a001007387 */ /* 0x000fe80000100a00 */
[----:B------:R1:W-:Y:S01]  /*67bb0*/  STL.64 [R1+0x3ac8], R162 ;  /* 0x003ac8a201007387 */ /* 0x0003e20000100a00 */
[C---:B----4-:R-:W-:Y:S08]  /*67bc0*/  HMMA.1688.F32.TF32 R156, R236.reuse, R132, R156 ;  /* 0x00000084ec9c723c */ /* 0x050ff0000008109c */
[C---:B-1----:R-:W-:Y:S01]  /*67bd0*/  HMMA.1688.F32.TF32 R160, R236.reuse, R96, R144 ;  /* 0x00000060eca0723c */ /* 0x042fe20000081090 */
[----:B------:R-:W3:Y:S04]  /*67be0*/  LDL.LU.64 R144, [R1+0x55a0] ;  /* 0x0055a00001907983 */ /* 0x000ee80000300a00 */
[----:B------:R-:W3:Y:S03]  /*67bf0*/  LDL.LU.64 R146, [R1+0x55a8] ;  /* 0x0055a80001927983 */ /* 0x000ee60000300a00 */
[C---:B------:R-:W-:Y:S11]  /*67c00*/  HMMA.1688.F32.TF32 R152, R236.reuse, R128, R152 ;  /* 0x00000080ec98723c */ /* 0x040ff60000081098 */
[----:B------:R-:W-:Y:S04]  /*67c10*/  STL.64 [R1+0x3ae0], R160 ;  /* 0x003ae0a001007387 */ /* 0x000fe80000100a00 */
[----:B------:R-:W-:Y:S04]  /*67c20*/  STL.64 [R1+0x3ae8], R162 ;  /* 0x003ae8a201007387 */ /* 0x000fe80000100a00 */
[----:B------:R-:W4:Y:S04]  /*67c30*/  LDL.LU.64 R172, [R1+0x5590] ;  /* 0x0055900001ac7983 */ /* 0x000f280000300a00 */
[----:B------:R-:W4:Y:S04]  /*67c40*/  LDL.LU.64 R174, [R1+0x5598] ;  /* 0x0055980001ae7983 */ /* 0x000f280000300a00 */
[----:B------:R1:W-:Y:S04]  /*67c50*/  STL.64 [R1+0x3af0], R156 ;  /* 0x003af09c01007387 */ /* 0x0003e80000100a00 */
[----:B------:R1:W-:Y:S04]  /*67c60*/  STL.64 [R1+0x3af8], R158 ;  /* 0x003af89e01007387 */ /* 0x0003e80000100a00 */
[----:B------:R-:W4:Y:S04]  /*67c70*/  LDL.LU.64 R168, [R1+0x5580] ;  /* 0x0055800001a87983 */ /* 0x000f280000300a00 */
[----:B------:R-:W4:Y:S01]  /*67c80*/  LDL.LU.64 R170, [R1+0x5588] ;  /* 0x0055880001aa7983 */ /* 0x000f220000300a00 */
[C---:B------:R-:W-:Y:S03]  /*67c90*/  HMMA.1688.F32.TF32 R136, R236.reuse, R124, R136 ;  /* 0x0000007cec88723c */ /* 0x040fe60000081088 */
[----:B------:R1:W-:Y:S04]  /*67ca0*/  STL.64 [R1+0x3b10], R152 ;  /* 0x003b109801007387 */ /* 0x0003e80000100a00 */
[----:B------:R1:W-:Y:S04]  /*67cb0*/  STL.64 [R1+0x3b18], R154 ;  /* 0x003b189a01007387 */ /* 0x0003e80000100a00 */
[----:B-1----:R-:W4:Y:S04]  /*67cc0*/  LDL.LU.64 R156, [R1+0x5570] ;  /* 0x00557000019c7983 */ /* 0x002f280000300a00 */
        /* <DEDUP_REMOVED lines=21> */
[C---:B----4-:R-:W-:Y:S08]  /*67e20*/  HMMA.1688.F32.TF32 R176, R236.reuse, R112, R172 ;  /* 0x00000070ecb0723c */ /* 0x050ff000000810ac */
[C---:B------:R-:W-:Y:S08]  /*67e30*/  HMMA.1688.F32.TF32 R172, R236.reuse, R108, R168 ;  /* 0x0000006cecac723c */ /* 0x040ff000000810a8 */
[C---:B------:R-:W-:Y:S03]  /*67e40*/  HMMA.1688.F32.TF32 R168, R236.reuse, R104, R156 ;  /* 0x00000068eca8723c */ /* 0x040fe6000008109c */
        /* <DEDUP_REMOVED lines=19> */
[----:B------:R1:W-:Y:S04]  /*67f80*/  STL.64 [R1+0x3c30], R164 ;  /* 0x003c30a401007387 */ /* 0x0003e80000100a00 */
[----:B------:R1:W-:Y:S04]  /*67f90*/  STL.64 [R1+0x3c38], R166 ;  /* 0x003c38a601007387 */ /* 0x0003e80000100a00 */
[----:B------:R-:W4:Y:S04]  /*67fa0*/  LDL.LU.64 R138, [R1+0x54e8] ;  /* 0x0054e800018a7983 */ /* 0x000f280000300a00 */
[----:B------:R-:W-:Y:S04]  /*67fb0*/  STL.64 [R1+0x3c50], R160 ;  /* 0x003c50a001007387 */ /* 0x000fe80000100a00 */
[----:B------:R-:W-:Y:S04]  /*67fc0*/  STL.64 [R1+0x3c58], R162 ;  /* 0x003c58a201007387 */ /* 0x000fe80000100a00 */
[----:B-1----:R-:W4:Y:S04]  /*67fd0*/  LDL.LU.64 R164, [R1+0x54d0] ;  /* 0x0054d00001a47983 */ /* 0x002f280000300a00 */
[----:B------:R-:W4:Y:S01]  /*67fe0*/  LDL.LU.64 R166, [R1+0x54d8] ;  /* 0x0054d80001a67983 */ /* 0x000f220000300a00 */
[----:B--2---:R-:W-:-:S15]  /*67ff0*/  HMMA.1688.F32.TF32 R148, R236, R76, R148 ;  /* 0x0000004cec94723c */ /* 0x004fde0000081094 */
[----:B------:R-:W-:-:S04]  /*68000*/  NOP ;  /* 0x0000000000007918 */ /* 0x000fc80000000000 */
[----:B------:R1:W-:Y:S01]  /*68010*/  STL.64 [R1+0x3c80], R148 ;  /* 0x003c809401007387 */ /* 0x0003e20000100a00 */
[C---:B---3--:R-:W-:Y:S03]  /*68020*/  HMMA.1688.F32.TF32 R144, R236.reuse, R72, R144 ;  /* 0x00000048ec90723c */ /* 0x048fe60000081090 */
[----:B------:R2:W-:Y:S04]  /*68030*/  STL.64 [R1+0x3c88], R150 ;  /* 0x003c889601007387 */ /* 0x0005e80000100a00 */
[----:B-1----:R-:W3:Y:S04]  /*68040*/  LDL.LU.64 R148, [R1+0x54c0] ;  /* 0x0054c00001947983 */ /* 0x002ee80000300a00 */
[----:B--2---:R-:W3:Y:S08]  /*68050*/  LDL.LU.64 R150, [R1+0x54c8] ;  /* 0x0054c80001967983 */ /* 0x004ef00000300a00 */
[----:B------:R1:W-:Y:S04]  /*68060*/  STL.64 [R1+0x3ca0], R144 ;  /* 0x003ca09001007387 */ /* 0x0003e80000100a00 */
[----:B------:R2:W-:Y:S04]  /*68070*/  STL.64 [R1+0x3ca8], R146 ;  /* 0x003ca89201007387 */ /* 0x0005e80000100a00 */
[----:B-1----:R-:W3:Y:S04]  /*68080*/  LDL.LU.64 R144, [R1+0x54b0] ;  /* 0x0054b00001907983 */ /* 0x002ee80000300a00 */
[----:B--2---:R-:W2:Y:S01]  /*68090*/  LDL.LU.64 R146, [R1+0x54b8] ;  /* 0x0054b80001927983 */ /* 0x004ea20000300a00 */
[----:B----4-:R-:W-:-:S15]  /*680a0*/  HMMA.1688.F32.TF32 R156, R236, R68, R156 ;  /* 0x00000044ec9c723c */ /* 0x010fde000008109c */
[----:B------:R-:W-:-:S04]  /*680b0*/  NOP ;  /* 0x0000000000007918 */ /* 0x000fc80000000000 */
[----:B------:R-:W-:Y:S02]  /*680c0*/  IMAD.MOV.U32 R6, RZ, RZ, R158 ;  /* 0x000000ffff067224 */ /* 0x000fe400078e009e */
[----:B------:R-:W-:Y:S01]  /*680d0*/  IMAD.MOV.U32 R5, RZ, RZ, R157 ;  /* 0x000000ffff057224 */ /* 0x000fe200078e009d */
[----:B------:R1:W-:Y:S04]  /*680e0*/  STL [R1+0x3cb0], R156 ;  /* 0x003cb09c01007387 */ /* 0x0003e80000100800 */
[----:B------:R4:W-:Y:S04]  /*680f0*/  STL [R1+0x3cbc], R159 ;  /* 0x003cbc9f01007387 */ /* 0x0009e80000100800 */
[----:B------:R-:W-:Y:S04]  /*68100*/  STL [R1+0x7ffc], R6 ;  /* 0x007ffc0601007387 */ /* 0x000fe80000100800 */
[----:B------:R-:W-:Y:S04]  /*68110*/  STL [R1+0x7ff8], R5 ;  /* 0x007ff80501007387 */ /* 0x000fe80000100800 */
[----:B-1----:R-:W2:Y:S04]  /*68120*/  LDL.LU.64 R156, [R1+0x54a0] ;  /* 0x0054a000019c7983 */ /* 0x002ea80000300a00 */
[----:B----4-:R-:W4:Y:S01]  /*68130*/  LDL.LU.64 R158, [R1+0x54a8] ;  /* 0x0054a800019e7983 */ /* 0x010f220000300a00 */
[----:B------:R-:W-:-:S15]  /*68140*/  HMMA.1688.F32.TF32 R152, R236, R64, R152 ;  /* 0x00000040ec98723c */ /* 0x000fde0000081098 */
[----:B------:R-:W-:-:S04]  /*68150*/  NOP ;  /* 0x0000000000007918 */ /* 0x000fc80000000000 */
        /* <DEDUP_REMOVED lines=8> */
[----:B------:R1:W-:Y:S04]  /*681e0*/  STL.64 [R1+0x3cf0], R136 ;  /* 0x003cf08801007387 */ /* 0x0003e80000100a00 */
[----:B------:R1:W-:Y:S04]  /*681f0*/  STL.64 [R1+0x3cf8], R138 ;  /* 0x003cf88a01007387 */ /* 0x0003e80000100a00 */
[----:B-1----:R-:W4:Y:S04]  /*68200*/  LDL.LU.64 R136, [R1+0x55b0] ;  /* 0x0055b00001887983 */ /* 0x002f280000300a00 */
[----:B------:R-:W4:Y:S01]  /*68210*/  LDL.LU.64 R138, [R1+0x55b8] ;  /* 0x0055b800018a7983 */ /* 0x000f220000300a00 */
[----:B------:R-:W-:-:S15]  /*68220*/  HMMA.1688.F32.TF32 R164, R236, R56, R164 ;  /* 0x00000038eca4723c */ /* 0x000fde00000810a4 */
[----:B------:R-:W-:-:S04]  /*68230*/  NOP ;  /* 0x0000000000007918 */ /* 0x000fc80000000000 */
[----:B------:R-:W-:Y:S01]  /*68240*/  IMAD.MOV.U32 R6, RZ, RZ, R166 ;  /* 0x000000ffff067224 */ /* 0x000fe200078e00a6 */
[----:B------:R3:W-:Y:S01]  /*68250*/  STL.64 [R1+0x3d10], R164 ;  /* 0x003d10a401007387 */ /* 0x0007e20000100a00 */
[----:B------:R-:W-:-:S05]  /*68260*/  IMAD.MOV.U32 R5, RZ, RZ, R167 ;  /* 0x000000ffff057224 */ /* 0x000fca00078e00a7 */
[----:B------:R-:W-:Y:S04]  /*68270*/  STL [R1+0x8004], R5 ;  /* 0x0080040501007387 */ /* 0x000fe80000100800 */
[----:B------:R-:W-:Y:S01]  /*68280*/  STL [R1+0x8000], R6 ;  /* 0x0080000601007387 */ /* 0x000fe20000100800 */
[C---:B---3--:R-:W-:Y:S03]  /*68290*/  HMMA.1688.F32.TF32 R164, R236.reuse, R52, R148 ;  /* 0x00000034eca4723c */ /* 0x048fe60000081094 */
[----:B------:R-:W3:Y:S05]  /*682a0*/  LDL.LU.64 R148, [R1+0x49d0] ;  /* 0x0049d00001947983 */ /* 0x000eea0000300a00 */
[C---:B--2---:R-:W-:Y:S11]  /*682b0*/  HMMA.1688.F32.TF32 R144, R236.reuse, R48, R144 ;  /* 0x00000030ec90723c */ /* 0x044ff60000081090 */
[----:B------:R-:W-:Y:S04]  /*682c0*/  STL.64 [R1+0x3d30], R164 ;  /* 0x003d30a401007387 */ /* 0x000fe80000100a00 */
[----:B------:R-:W-:Y:S04]  /*682d0*/  STL.64 [R1+0x3d38], R166 ;  /* 0x003d38a601007387 */ /* 0x000fe80000100a00 */
[----:B------:R-:W3:Y:S04]  /*682e0*/  LDL.LU.64 R150, [R1+0x49d8] ;  /* 0x0049d80001967983 */ /* 0x000ee80000300a00 */
        /* <DEDUP_REMOVED lines=8> */
[----:B------:R1:W-:Y:S04]  /*68370*/  STL.64 [R1+0x3d70], R156 ;  /* 0x003d709c01007387 */ /* 0x0003e80000100a00 */
[----:B------:R4:W-:Y:S04]  /*68380*/  STL [R1+0x800c], R6 ;  /* 0x00800c0601007387 */ /* 0x0009e80000100800 */
[----:B------:R4:W-:Y:S04]  /*68390*/  STL [R1+0x8008], R5 ;  /* 0x0080080501007387 */ /* 0x0009e80000100800 */
[----:B-1----:R-:W2:Y:S04]  /*683a0*/  LDL.LU.64 R156, [R1+0x4970] ;  /* 0x00497000019c7983 */ /* 0x002ea80000300a00 */
[----:B------:R-:W2:Y:S01]  /*683b0*/  LDL.LU.64 R158, [R1+0x4978] ;  /* 0x00497800019e7983 */ /* 0x000ea20000300a00 */
[C---:B------:R-:W-:Y:S08]  /*683c0*/  HMMA.1688.F32.TF32 R152, R236.reuse, R40, R152 ;  /* 0x00000028ec98723c */ /* 0x040ff00000081098 */
[----:B------:R-:W-:Y:S11]  /*683d0*/  HMMA.1688.F32.TF32 R160, R236, R36, R160 ;  /* 0x00000024eca0723c */ /* 0x000ff600000810a0 */
[----:B------:R1:W-:Y:S04]  /*683e0*/  STL.64 [R1+0x3d90], R152 ;  /* 0x003d909801007387 */ /* 0x0003e80000100a00 */
[----:B------:R4:W-:Y:S04]  /*683f0*/  STL.64 [R1+0x3d98], R154 ;  /* 0x003d989a01007387 */ /* 0x0009e80000100a00 */
[----:B----4-:R-:W-:-:S02]  /*68400*/  IMAD.MOV.U32 R6, RZ, RZ, R162 ;  /* 0x000000ffff067224 */ /* 0x010fc400078e00a2 */
[----:B------:R-:W-:Y:S01]  /*68410*/  IMAD.MOV.U32 R5, RZ, RZ, R163 ;  /* 0x000000ffff057224 */ /* 0x000fe200078e00a3 */
[----:B-1----:R-:W4:Y:S04]  /*68420*/  LDL.LU.64 R152, [R1+0x4940] ;  /* 0x0049400001987983 */ /* 0x002f280000300a00 */
[----:B------:R-:W4:Y:S04]  /*68430*/  LDL.LU.64 R154, [R1+0x4948] ;  /* 0x00494800019a7983 */ /* 0x000f280000300a00 */
[----:B------:R1:W-:Y:S04]  /*68440*/  STL.64 [R1+0x3dc0], R160 ;  /* 0x003dc0a001007387 */ /* 0x0003e80000100a00 */
[----:B------:R-:W-:Y:S04]  /*68450*/  STL [R1+0x8014], R6 ;  /* 0x0080140601007387 */ /* 0x000fe80000100800 */
[----:B------:R-:W-:Y:S04]  /*68460*/  STL [R1+0x8010], R5 ;  /* 0x0080100501007387 */ /* 0x000fe80000100800 */
[----:B-1----:R-:W4:Y:S01]  /*68470*/  LDL.LU.64 R160, [R1+0x4910] ;  /* 0x0049100001a07983 */ /* 0x002f220000300a00 */
[----:B------:R-:W-:Y:S03]  /*68480*/  HMMA.1688.F32.TF32 R136, R236, R32, R136 ;  /* 0x00000020ec88723c */ /* 0x000fe60000081088 */
[----:B------:R-:W4:Y:S04]  /*68490*/  LDL.LU.64 R162, [R1+0x4918] ;  /* 0x0049180001a27983 */ /* 0x000f280000300a00 */
[----:B------:R-:W-:Y:S04]  /*684a0*/  LDS R236, [R4+UR10+0x4000] ;  /* 0x0040000a04ec7984 */ /* 0x000fe80008000800 */
[----:B------:R-:W-:Y:S04]  /*684b0*/  LDS R238, [R4+UR10+0x6000] ;  /* 0x0060000a04ee7984 */ /* 0x000fe80008000800 */
[----:B------:R-:W-:Y:S04]  /*684c0*/  LDS R237, [R243+UR10+0x4000] ;  /* 0x0040000af3ed7984 */ /* 0x000fe80008000800 */
[----:B------:R1:W-:Y:S04]  /*684d0*/  STL.64 [R1+0x3db0], R136 ;  /* 0x003db08801007387 */ /* 0x0003e80000100a00 */
[----:B------:R1:W-:Y:S04]  /*684e0*/  STL.64 [R1+0x3db8], R138 ;  /* 0x003db88a01007387 */ /* 0x0003e80000100a00 */
[----:B------:R-:W2:Y:S04]  /*684f0*/  LDS R239, [R243+UR10+0x6000] ;  /* 0x0060000af3ef7984 */ /* 0x000ea80008000800 */
[----:B-1----:R-:W4:Y:S04]  /*68500*/  LDL.LU.64 R136, [R1+0x48f0] ;  /* 0x0048f00001887983 */ /* 0x002f280000300a00 */
[----:B------:R-:W4:Y:S01]  /*68510*/  LDL.LU.64 R138, [R1+0x48f8] ;  /* 0x0048f800018a7983 */ /* 0x000f220000300a00 */
[----:B---3--:R-:W-:-:S15]  /*68520*/  HMMA.1688.F32.TF32 R148, R232, R28, R148 ;  /* 0x0000001ce894723c */ /* 0x008fde0000081094 */
[----:B------:R-:W-:-:S04]  /*68530*/  NOP ;  /* 0x0000000000007918 */ /* 0x000fc80000000000 */
[----:B------:R-:W-:Y:S02]  /*68540*/  IMAD.MOV.U32 R6, RZ, RZ, R148 ;  /* 0x000000ffff067224 */ /* 0x000fe400078e0094 */
[----:B------:R-:W-:Y:S01]  /*68550*/  IMAD.MOV.U32 R5, RZ, RZ, R149 ;  /* 0x000000ffff057224 */ /* 0x000fe200078e0095 */
[C---:B--2---:R-:W-:Y:S01]  /*68560*/  HMMA.1688.F32.TF32 R144, R232.reuse, R24, R144 ;  /* 0x00000018e890723c */ /* 0x044fe20000081090 */
[----:B------:R1:W-:Y:S04]  /*68570*/  STL.64 [R1+0x3de8], R150 ;  /* 0x003de89601007387 */ /* 0x0003e80000100a00 */
[----:B------:R-:W-:Y:S04]  /*68580*/  STL [R1+0x801c], R6 ;  /* 0x00801c0601007387 */ /* 0x000fe80000100800 */
[----:B------:R-:W-:Y:S04]  /*68590*/  STL [R1+0x8018], R5 ;  /* 0x0080180501007387 */ /* 0x000fe80000100800 */
[----:B------:R-:W2:Y:S04]  /*685a0*/  LDL.LU.64 R148, [R1+0x48e0] ;  /* 0x0048e00001947983 */ /* 0x000ea80000300a00 */
[----:B-1----:R-:W2:Y:S04]  /*685b0*/  LDL.LU.64 R150, [R1+0x48e8] ;  /* 0x0048e80001967983 */ /* 0x002ea80000300a00 */
[----:B------:R1:W-:Y:S04]  /*685c0*/  STL.64 [R1+0x3e00], R144 ;  /* 0x003e009001007387 */ /* 0x0003e80000100a00 */
[----:B------:R3:W-:Y:S04]  /*685d0*/  STL.64 [R1+0x3e08], R146 ;  /* 0x003e089201007387 */ /* 0x0007e80000100a00 */
[----:B-1----:R-:W2:Y:S04]  /*685e0*/  LDL.LU.64 R144, [R1+0x48b0] ;  /* 0x0048b00001907983 */ /* 0x002ea80000300a00 */
[----:B---3--:R-:W3:Y:S01]  /*685f0*/  LDL.LU.64 R146, [R1+0x48b8] ;  /* 0x0048b80001927983 */ /* 0x008ee20000300a00 */
[----:B------:R-:W-:-:S15]  /*68600*/  HMMA.1688.F32.TF32 R156, R232, R20, R156 ;  /* 0x00000014e89c723c */ /* 0x000fde000008109c */
[----:B------:R-:W-:-:S04]  /*68610*/  NOP ;  /* 0x0000000000007918 */ /* 0x000fc80000000000 */
[----:B------:R-:W-:Y:S02]  /*68620*/  IMAD.MOV.U32 R6, RZ, RZ, R158 ;  /* 0x000000ffff067224 */ /* 0x000fe400078e009e */
[----:B------:R-:W-:Y:S01]  /*68630*/  IMAD.MOV.U32 R5, RZ, RZ, R159 ;  /* 0x000000ffff057224 */ /* 0x000fe200078e009f */
[----:B------:R1:W-:Y:S04]  /*68640*/  STL.64 [R1+0x3e20], R156 ;  /* 0x003e209c01007387 */ /* 0x0003e80000100a00 */
[----:B------:R-:W-:Y:S01]  /*68650*/  STL [R1+0x8024], R6 ;  /* 0x0080240601007387 */ /* 0x000fe20000100800 */
[C---:B----4-:R-:W-:Y:S03]  /*68660*/  HMMA.1688.F32.TF32 R152, R232.reuse, R16, R152 ;  /* 0x00000010e898723c */ /* 0x050fe60000081098 */
[----:B------:R-:W-:Y:S04]  /*68670*/  STL [R1+0x8020], R5 ;  /* 0x0080200501007387 */ /* 0x000fe80000100800 */
[----:B-1----:R-:W4:Y:S04]  /*68680*/  LDL.LU.64 R156, [R1+0x4880] ;  /* 0x00488000019c7983 */ /* 0x002f280000300a00 */
[----:B------:R-:W4:Y:S01]  /*68690*/  LDL.LU.64 R158, [R1+0x4888] ;  /* 0x00488800019e7983 */ /* 0x000f220000300a00 */
[----:B------:R-:W-:Y:S07]  /*686a0*/  HMMA.1688.F32.TF32 R160, R232, R12, R160 ;  /* 0x0000000ce8a0723c */ /* 0x000fee00000810a0 */
[----:B------:R1:W-:Y:S04]  /*686b0*/  STL.64 [R1+0x3e40], R152 ;  /* 0x003e409801007387 */ /* 0x0003e80000100a00 */
[----:B------:R1:W-:Y:S04]  /*686c0*/  STL.64 [R1+0x3e48], R154 ;  /* 0x003e489a01007387 */ /* 0x0003e80000100a00 */
[----:B-1----:R-:W4:Y:S04]  /*686d0*/  LDL.LU.64 R152, [R1+0x4850] ;  /* 0x0048500001987983 */ /* 0x002f280000300a00 */
[----:B------:R-:W4:Y:S01]  /*686e0*/  LDL.LU.64 R154, [R1+0x4858] ;  /* 0x00485800019a7983 */ /* 0x000f220000300a00 */
[----:B------:R-:W-:-:S02]  /*686f0*/  IMAD.MOV.U32 R6, RZ, RZ, R160 ;  /* 0x000000ffff067224 */ /* 0x000fc400078e00a0 */
[----:B------:R-:W-:Y:S01]  /*68700*/  IMAD.MOV.U32 R5, RZ, RZ, R161 ;  /* 0x000000ffff057224 */ /* 0x000fe200078e00a1 */
[----:B------:R1:W-:Y:S04]  /*68710*/  STL.64 [R1+0x3e68], R162 ;  /* 0x003e68a201007387 */ /* 0x0003e80000100a00 */
[----:B------:R2:W-:Y:S04]  /*68720*/  STL [R1+0x802c], R6 ;  /* 0x00802c0601007387 */ /* 0x0005e80000100800 */
[----:B------:R2:W-:Y:S01]  /*68730*/  STL [R1+0x8028], R5 ;  /* 0x0080280501007387 */ /* 0x0005e20000100800 */
[----:B-1----:R-:W-:Y:S03]  /*68740*/  HMMA.1688.F32.TF32 R160, R232, R8, R136 ;  /* 0x00000008e8a0723c */ /* 0x002fe60000081088 */
[----:B------:R-:W4:Y:S04]  /*68750*/  LDL.LU.64 R136, [R1+0x4820] ;  /* 0x0048200001887983 */ /* 0x000f280000300a00 */
[----:B------:R-:W4:-:S12]  /*68760*/  LDL.LU.64 R138, [R1+0x4828] ;  /* 0x00482800018a7983 */ /* 0x000f180000300a00 */
[----:B------:R-:W-:Y:S04]  /*68770*/  STL.64 [R1+0x3e80], R160 ;  /* 0x003e80a001007387 */ /* 0x000fe80000100a00 */
[----:B------:R-:W-:Y:S04]  /*68780*/  STL.64 [R1+0x3e88], R162 ;  /* 0x003e88a201007387 */ /* 0x000fe80000100a00 */
[----:B------:R-:W4:Y:S04]  /*68790*/  LDL.LU.64 R164, [R1+0x4930] ;  /* 0x0049300001a47983 */ /* 0x000f280000300a00 */
[----:B------:R-:W4:Y:S01]  /*687a0*/  LDL.LU.64 R166, [R1+0x4938] ;  /* 0x0049380001a67983 */ /* 0x000f220000300a00 */
[C---:B--2---:R-:W-:Y:S08]  /*687b0*/  HMMA.1688.F32.TF32 R148, R232.reuse, R92, R148 ;  /* 0x0000005ce894723c */ /* 0x044ff00000081094 */
[----:B---3--:R-:W-:Y:S11]  /*687c0*/  HMMA.1688.F32.TF32 R144, R232, R96, R144 ;  /* 0x00000060e890723c */ /* 0x008ff60000081090 */
[----:B------:R-:W-:-:S02]  /*687d0*/  IMAD.MOV.U32 R6, RZ, RZ, R150 ;  /* 0x000000ffff067224 */ /* 0x000fc400078e0096 */
[----:B------:R-:W-:Y:S01]  /*687e0*/  IMAD.MOV.U32 R5, RZ, RZ, R151 ;  /* 0x000000ffff057224 */ /* 0x000fe200078e0097 */
[----:B------:R1:W-:Y:S04]  /*687f0*/  STL.64 [R1+0x3ea0], R148 ;  /* 0x003ea09401007387 */ /* 0x0003e80000100a00 */
[----:B------:R-:W-:Y:S04]  /*68800*/  STL [R1+0x8034], R6 ;  /* 0x0080340601007387 */ /* 0x000fe80000100800 */
[----:B------:R-:W-:Y:S04]  /*68810*/  STL [R1+0x8030], R5 ;  /* 0x0080300501007387 */ /* 0x000fe80000100800 */
[----:B-1----:R-:W2:Y:S04]  /*68820*/  LDL.LU.64 R148, [R1+0x4a10] ;  /* 0x004a100001947983 */ /* 0x002ea80000300a00 */
[----:B------:R-:W2:Y:S04]  /*68830*/  LDL.LU.64 R150, [R1+0x4a18] ;  /* 0x004a180001967983 */ /* 0x000ea80000300a00 */
[----:B------:R1:W-:Y:S04]  /*68840*/  STL.64 [R1+0x3ec0], R144 ;  /* 0x003ec09001007387 */ /* 0x0003e80000100a00 */
[----:B------:R3:W-:Y:S04]  /*68850*/  STL.64 [R1+0x3ec8], R146 ;  /* 0x003ec89201007387 */ /* 0x0007e80000100a00 */
[----:B-1----:R-:W2:Y:S04]  /*68860*/  LDL.LU.64 R144, [R1+0x4a00] ;  /* 0x004a000001907983 */ /* 0x002ea80000300a00 */
[----:B---3--:R-:W3:Y:S01]  /*68870*/  LDL.LU.64 R146, [R1+0x4a08] ;  /* 0x004a080001927983 */ /* 0x008ee20000300a00 */
[C---:B----4-:R-:W-:Y:S08]  /*68880*/  HMMA.1688.F32.TF32 R156, R232.reuse, R132, R156 ;  /* 0x00000084e89c723c */ /* 0x050ff0000008109c */
[----:B------:R-:W-:Y:S11]  /*68890*/  HMMA.1688.F32.TF32 R152, R232, R128, R152 ;  /* 0x00000080e898723c */ /* 0x000ff60000081098 */
[----:B------:R-:W-:-:S02]  /*688a0*/  IMAD.MOV.U32 R6, RZ, RZ, R156 ;  /* 0x000000ffff067224 */ /* 0x000fc400078e009c */
[----:B------:R-:W-:Y:S01]  /*688b0*/  IMAD.MOV.U32 R5, RZ, RZ, R157 ;  /* 0x000000ffff057224 */ /* 0x000fe200078e009d */
[----:B------:R1:W-:Y:S04]  /*688c0*/  STL.64 [R1+0x3ee8], R158 ;  /* 0x003ee89e01007387 */ /* 0x0003e80000100a00 */
[----:B------:R-:W-:Y:S04]  /*688d0*/  STL [R1+0x803c], R6 ;  /* 0x00803c0601007387 */ /* 0x000fe80000100800 */
[----:B------:R-:W-:Y:S04]  /*688e0*/  STL [R1+0x8038], R5 ;  /* 0x0080380501007387 */ /* 0x000fe80000100800 */
[----:B------:R-:W4:Y:S04]  /*688f0*/  LDL.LU.64 R160, [R1+0x49e0] ;  /* 0x0049e00001a07983 */ /* 0x000f280000300a00 */
[----:B------:R-:W4:Y:S01]  /*68900*/  LDL.LU.64 R162, [R1+0x49e8] ;  /* 0x0049e80001a27983 */ /* 0x000f220000300a00 */
[C---:B------:R-:W-:Y:S03]  /*68910*/  HMMA.1688.F32.TF32 R136, R232.reuse, R124, R136 ;  /* 0x0000007ce888723c */ /* 0x040fe60000081088 */
[----:B------:R1:W-:Y:S04]  /*68920*/  STL.64 [R1+0x3f00], R152 ;  /* 0x003f009801007387 */ /* 0x0003e80000100a00 */
[----:B------:R1:W-:Y:S04]  /*68930*/  STL.64 [R1+0x3f08], R154 ;  /* 0x003f089a01007387 */ /* 0x0003e80000100a00 */
[----:B------:R-:W4:Y:S04]  /*68940*/  LDL.LU.64 R156, [R1+0x49b0] ;  /* 0x0049b000019c7983 */ /* 0x000f280000300a00 */
[----:B-1----:R-:W4:Y:S04]  /*68950*/  LDL.LU.64 R158, [R1+0x49b8] ;  /* 0x0049b800019e7983 */ /* 0x002f280000300a00 */
[----:B------:R-:W4:Y:S04]  /*68960*/  LDL.LU.64 R152, [R1+0x4980] ;  /* 0x0049800001987983 */ /* 0x000f280000300a00 */
[----:B------:R-:W4:Y:S04]  /*68970*/  LDL.LU.64 R154, [R1+0x4988] ;  /* 0x00498800019a7983 */ /* 0x000f280000300a00 */
        /* <DEDUP_REMOVED lines=20> */
[----:B------:R-:W-:Y:S01]  /*68ac0*/  STL.64 [R1+0x3f68], R166 ;  /* 0x003f68a601007387 */ /* 0x000fe20000100a00 */
[C---:B----4-:R-:W-:Y:S08]  /*68ad0*/  HMMA.1688.F32.TF32 R160, R232.reuse, R108, R160 ;  /* 0x0000006ce8a0723c */ /* 0x050ff000000810a0 */
[C---:B------:R-:W-:Y:S08]  /*68ae0*/  HMMA.1688.F32.TF32 R156, R232.reuse, R104, R156 ;  /* 0x00000068e89c723c */ /* 0x040ff0000008109c */
[C---:B------:R-:W-:Y:S03]  /*68af0*/  HMMA.1688.F32.TF32 R152, R232.reuse, R100, R152 ;  /* 0x00000064e898723c */ /* 0x040fe60000081098 */
[----:B------:R-:W-:Y:S05]  /*68b00*/  STL.64 [R1+0x3f90], R160 ;  /* 0x003f90a001007387 */ /* 0x000fea0000100a00 */
[----:B------:R-:W-:Y:S03]  /*68b10*/  HMMA.1688.F32.TF32 R136, R232, R88, R136 ;  /* 0x00000058e888723c */ /* 0x000fe60000081088 */
[----:B------:R1:W-:Y:S04]  /*68b20*/  STL.64 [R1+0x3fb0], R156 ;  /* 0x003fb09c01007387 */ /* 0x0003e80000100a00 */
[----:B------:R4:W-:Y:S04]  /*68b30*/  STL.64 [R1+0x3fb8], R158 ;  /* 0x003fb89e01007387 */ /* 0x0009e80000100a00 */
[----:B------:R1:W-:Y:S08]  /*68b40*/  STL.64 [R1+0x3fd0], R152 ;  /* 0x003fd09801007387 */ /* 0x0003f00000100a00 */
        /* <DEDUP_REMOVED lines=10> */
[----:B--2---:R-:W-:-:S15]  /*68bf0*/  HMMA.1688.F32.TF32 R148, R232, R84, R148 ;  /* 0x00000054e894723c */ /* 0x004fde0000081094 */
[----:B------:R-:W-:-:S04]  /*68c00*/  NOP ;  /* 0x0000000000007918 */ /* 0x000fc80000000000 */
[----:B------:R-:W-:Y:S02]  /*68c10*/  IMAD.MOV.U32 R89, RZ, RZ, R148 ;  /* 0x000000ffff597224 */ /* 0x000fe400078e0094 */
[----:B------:R-:W-:Y:S02]  /*68c20*/  IMAD.MOV.U32 R88, RZ, RZ, R149 ;  /* 0x000000ffff587224 */ /* 0x000fe400078e0095 */
[----:B------:R-:W-:Y:S01]  /*68c30*/  IMAD.MOV.U32 R85, RZ, RZ, R150 ;  /* 0x000000ffff557224 */ /* 0x000fe200078e0096 */
[----:B------:R-:W2:Y:S01]  /*68c40*/  LDL.LU.64 R148, [R1+0x4890] ;  /* 0x0048900001947983 */ /* 0x000ea20000300a00 */
[----:B------:R-:W-:-:S03]  /*68c50*/  IMAD.MOV.U32 R84, RZ, RZ, R151 ;  /* 0x000000ffff547224 */ /* 0x000fc600078e0097 */
[----:B------:R-:W2:Y:S01]  /*68c60*/  LDL.LU.64 R150, [R1+0x4898] ;  /* 0x0048980001967983 */ /* 0x000ea20000300a00 */
[----:B---3--:R-:W-:Y:S03]  /*68c70*/  HMMA.1688.F32.TF32 R144, R232, R80, R144 ;  /* 0x00000050e890723c */ /* 0x008fe60000081090 */
[----:B------:R-:W-:Y:S04]  /*68c80*/  STL [R1+0x7f64], R84 ;  /* 0x007f645401007387 */ /* 0x000fe80000100800 */
[----:B------:R-:W-:Y:S04]  /*68c90*/  STL [R1+0x7f60], R85 ;  /* 0x007f605501007387 */ /* 0x000fe80000100800 */
[----:B------:R3:W-:Y:S04]  /*68ca0*/  STL [R1+0x7f5c], R88 ;  /* 0x007f5c5801007387 */ /* 0x0007e80000100800 */
[----:B------:R1:W-:Y:S04]  /*68cb0*/  STL [R1+0x7f58], R89 ;  /* 0x007f585901007387 */ /* 0x0003e80000100800 */
[----:B------:R-:W-:-:S02]  /*68cc0*/  IMAD.MOV.U32 R21, RZ, RZ, R144 ;  /* 0x000000ffff157224 */ /* 0x000fc400078e0090 */
[----:B------:R-:W-:Y:S02]  /*68cd0*/  IMAD.MOV.U32 R20, RZ, RZ, R145 ;  /* 0x000000ffff147224 */ /* 0x000fe400078e0091 */
[----:B------:R-:W-:Y:S01]  /*68ce0*/  IMAD.MOV.U32 R16, RZ, RZ, R147 ;  /* 0x000000ffff107224 */ /* 0x000fe200078e0093 */
[----:B------:R-:W3:Y:S01]  /*68cf0*/  LDL.LU.64 R144, [R1+0x4860] ;  /* 0x0048600001907983 */ /* 0x000ee20000300a00 */
[----:B------:R-:W-:-:S03]  /*68d00*/  IMAD.MOV.U32 R17, RZ, RZ, R146 ;  /* 0x000000ffff117224 */ /* 0x000fc600078e0092 */
[----:B------:R-:W3:Y:S04]  /*68d10*/  LDL.LU.64 R146, [R1+0x4868] ;  /* 0x0048680001927983 */ /* 0x000ee80000300a00 */
[----:B------:R-:W-:Y:S04]  /*68d20*/  STL [R1+0x7f74], R16 ;  /* 0x007f741001007387 */ /* 0x000fe80000100800 */
[----:B------:R-:W-:Y:S04]  /*68d30*/  STL [R1+0x7f70], R17 ;  /* 0x007f701101007387 */ /* 0x000fe80000100800 */
[----:B------:R1:W-:Y:S04]  /*68d40*/  STL [R1+0x7f6c], R20 ;  /* 0x007f6c1401007387 */ /* 0x0003e80000100800 */
[----:B------:R1:W-:Y:S01]  /*68d50*/  STL [R1+0x7f68], R21 ;  /* 0x007f681501007387 */ /* 0x0003e20000100800 */
[----:B----4-:R-:W-:-:S15]  /*68d60*/  HMMA.1688.F32.TF32 R136, R232, R76, R136 ;  /* 0x0000004ce888723c */ /* 0x010fde0000081088 */
[----:B------:R-:W-:-:S04]  /*68d70*/  NOP ;  /* 0x0000000000007918 */ /* 0x000fc80000000000 */
[----:B------:R-:W-:Y:S02]  /*68d80*/  IMAD.MOV.U32 R81, RZ, RZ, R136 ;  /* 0x000000ffff517224 */ /* 0x000fe400078e0088 */
        /* <DEDUP_REMOVED lines=30> */
[----:B------:R-:W-:Y:S04]  /*68f70*/  STL [R1+0x7f9c], R96 ;  /* 0x007f9c6001007387 */ /* 0x000fe80000100800 */
[----:B------:R-:W-:Y:S01]  /*68f80*/  STL [R1+0x7f98], R97 ;  /* 0x007f986101007387 */ /* 0x000fe20000100800 */
        /* <DEDUP_REMOVED lines=11> */
[----:B------:R-:W-:Y:S04]  /*69040*/  STL [R1+0x7fa8], R13 ;  /* 0x007fa80d01007387 */ /* 0x000fe80000100800 */
[----:B-1----:R-:W4:Y:S04]  /*69050*/  LDL.LU.64 R156, [R1+0x4690] ;  /* 0x00469000019c7983 */ /* 0x002f280000300a00 */
[----:B------:R-:W4:Y:S01]  /*69060*/  LDL.LU.64 R158, [R1+0x4698] ;  /* 0x00469800019e7983 */ /* 0x000f220000300a00 */
[----:B------:R-:W-:-:S02]  /*69070*/  IMAD.MOV.U32 R133, RZ, RZ, R154 ;  /* 0x000000ffff857224 */ /* 0x000fc400078e009a */
[----:B------:R-:W-:Y:S01]  /*69080*/  IMAD.MOV.U32 R132, RZ, RZ, R155 ;  /* 0x000000ffff847224 */ /* 0x000fe200078e009b */
[----:B--2---:R-:W-:-:S15]  /*69090*/  HMMA.1688.F32.TF32 R148, R232, R60, R148 ;  /* 0x0000003ce894723c */ /* 0x004fde0000081094 */
[----:B------:R-:W-:-:S04]  /*690a0*/  NOP ;  /* 0x0000000000007918 */ /* 0x000fc80000000000 */
[----:B------:R-:W-:Y:S02]  /*690b0*/  IMAD.MOV.U32 R64, RZ, RZ, R151 ;  /* 0x000000ffff407224 */ /* 0x000fe400078e0097 */
[----:B------:R-:W-:Y:S02]  /*690c0*/  IMAD.MOV.U32 R65, RZ, RZ, R150 ;  /* 0x000000ffff417224 */ /* 0x000fe400078e0096 */
[----:B------:R-:W-:Y:S01]  /*690d0*/  IMAD.MOV.U32 R100, RZ, RZ, R149 ;  /* 0x000000ffff647224 */ /* 0x000fe200078e0095 */
[----:B---3--:R-:W-:Y:S01]  /*690e0*/  HMMA.1688.F32.TF32 R144, R232, R56, R144 ;  /* 0x00000038e890723c */ /* 0x008fe20000081090 */
[----:B------:R-:W-:Y:S01]  /*690f0*/  IMAD.MOV.U32 R101, RZ, RZ, R148 ;  /* 0x000000ffff657224 */ /* 0x000fe200078e0094 */
[----:B------:R-:W-:Y:S04]  /*69100*/  STL [R1+0x7fc4], R64 ;  /* 0x007fc44001007387 */ /* 0x000fe80000100800 */
[----:B------:R-:W-:Y:S04]  /*69110*/  STL [R1+0x7fc0], R65 ;  /* 0x007fc04101007387 */ /* 0x000fe80000100800 */
[----:B------:R-:W-:Y:S04]  /*69120*/  STL [R1+0x7fbc], R100 ;  /* 0x007fbc6401007387 */ /* 0x000fe80000100800 */
[----:B------:R-:W-:Y:S04]  /*69130*/  STL [R1+0x7fb8], R101 ;  /* 0x007fb86501007387 */ /* 0x000fe80000100800 */
[----:B------:R-:W2:Y:S01]  /*69140*/  LDL.LU.64 R152, [R1+0x4670] ;  /* 0x0046700001987983 */ /* 0x000ea20000300a00 */
[----:B------:R-:W-:-:S02]  /*69150*/  IMAD.MOV.U32 R104, RZ, RZ, R147 ;  /* 0x000000ffff687224 */ /* 0x000fc400078e0093 */
[----:B------:R-:W-:Y:S01]  /*69160*/  IMAD.MOV.U32 R105, RZ, RZ, R146 ;  /* 0x000000ffff697224 */ /* 0x000fe200078e0092 */
[----:B------:R-:W2:Y:S01]  /*69170*/  LDL.LU.64 R154, [R1+0x4678] ;  /* 0x00467800019a7983 */ /* 0x000ea20000300a00 */
[----:B------:R-:W-:Y:S02]  /*69180*/  IMAD.MOV.U32 R109, RZ, RZ, R144 ;  /* 0x000000ffff6d7224 */ /* 0x000fe400078e0090 */
[----:B------:R-:W-:Y:S01]  /*69190*/  IMAD.MOV.U32 R108, RZ, RZ, R145 ;  /* 0x000000ffff6c7224 */ /* 0x000fe200078e0091 */
[----:B------:R-:W3:Y:S04]  /*691a0*/  LDL.LU.64 R148, [R1+0x4660] ;  /* 0x0046600001947983 */ /* 0x000ee80000300a00 */
[----:B------:R-:W3:Y:S04]  /*691b0*/  LDL.LU.64 R150, [R1+0x4668] ;  /* 0x0046680001967983 */ /* 0x000ee80000300a00 */
[----:B------:R-:W3:Y:S04]  /*691c0*/  LDL.LU.64 R144, [R1+0x4640] ;  /* 0x0046400001907983 */ /* 0x000ee80000300a00 */
        /* <DEDUP_REMOVED lines=13> */
[----:B------:R-:W4:Y:S04]  /*692a0*/  LDL.LU R244, [R1+0x4b70] ;  /* 0x004b700001f47983 */ /* 0x000f280000300800 */
[----:B------:R-:W4:Y:S04]  /*692b0*/  LDL.LU R245, [R1+0x4b74] ;  /* 0x004b740001f57983 */ /* 0x000f280000300800 */
[----:B------:R-:W4:Y:S04]  /*692c0*/  LDL.LU R246, [R1+0x4b78] ;  /* 0x004b780001f67983 */ /* 0x000f280000300800 */
[----:B------:R-:W4:Y:S01]  /*692d0*/  LDL.LU R247, [R1+0x4b7c] ;  /* 0x004b7c0001f77983 */ /* 0x000f220000300800 */
[----:B------:R-:W-:Y:S03]  /*692e0*/  HMMA.1688.F32.TF32 R156, R232, R48, R156 ;  /* 0x00000030e89c723c */ /* 0x000fe6000008109c */
[----:B------:R-:W-:Y:S04]  /*692f0*/  STL [R1+0x7fdc], R116 ;  /* 0x007fdc7401007387 */ /* 0x000fe80000100800 */
[----:B------:R-:W-:-:S12]  /*69300*/  STL [R1+0x7fd8], R117 ;  /* 0x007fd87501007387 */ /* 0x000fd80000100800 */
[----:B------:R-:W-:Y:S02]  /*69310*/  IMAD.MOV.U32 R125, RZ, RZ, R156 ;  /* 0x000000ffff7d7224 */ /* 0x000fe400078e009c */
[----:B------:R-:W-:Y:S01]  /*69320*/  IMAD.MOV.U32 R124, RZ, RZ, R157 ;  /* 0x000000ffff7c7224 */ /* 0x000fe200078e009d */
[----:B------:R-:W4:Y:S01]  /*69330*/  LDL.LU R156, [R1+0x4bd0] ;  /* 0x004bd000019c7983 */ /* 0x000f220000300800 */
[----:B------:R-:W-:Y:S02]  /*69340*/  IMAD.MOV.U32 R121, RZ, RZ, R158 ;  /* 0x000000ffff797224 */ /* 0x000fe400078e009e */
[----:B------:R-:W-:Y:S01]  /*69350*/  IMAD.MOV.U32 R120, RZ, RZ, R159 ;  /* 0x000000ffff787224 */ /* 0x000fe200078e009f */
[----:B------:R-:W4:Y:S04]  /*69360*/  LDL.LU R157, [R1+0x4bd4] ;  /* 0x004bd400019d7983 */ /* 0x000f280000300800 */
[----:B------:R-:W4:Y:S04]  /*69370*/  LDL.LU R158, [R1+0x4bd8] ;  /* 0x004bd800019e7983 */ /* 0x000f280000300800 */
[----:B------:R-:W4:Y:S01]  /*69380*/  LDL.LU R159, [R1+0x4bdc] ;  /* 0x004bdc00019f7983 */ /* 0x000f220000300800 */
[----:B------:R-:W-:-:S02]  /*69390*/  IMAD.MOV.U32 R248, RZ, RZ, R27 ;  /* 0x000000fffff87224 */ /* 0x000fc400078e001b */
[----:B------:R-:W-:Y:S02]  /*693a0*/  IMAD.MOV.U32 R249, RZ, RZ, R19 ;  /* 0x000000fffff97224 */ /* 0x000fe400078e0013 */
[----:B------:R-:W-:Y:S02]  /*693b0*/  IMAD.MOV.U32 R250, RZ, RZ, R22 ;  /* 0x000000fffffa7224 */ /* 0x000fe400078e0016 */
[----:B------:R-:W-:Y:S01]  /*693c0*/  IMAD.MOV.U32 R251, RZ, RZ, R23 ;  /* 0x000000fffffb7224 */ /* 0x000fe200078e0017 */
[C---:B--2---:R-:W-:Y:S08]  /*693d0*/  HMMA.1688.F32.TF32 R152, R232.reuse, R44, R152 ;  /* 0x0000002ce898723c */ /* 0x044ff00000081098 */
[C---:B---3--:R-:W-:Y:S08]  /*693e0*/  HMMA.1688.F32.TF32 R148, R232.reuse, R40, R148 ;  /* 0x00000028e894723c */ /* 0x048ff00000081094 */
[----:B------:R-:W-:Y:S03]  /*693f0*/  HMMA.1688.F32.TF32 R144, R232, R36, R144 ;  /* 0x00000024e890723c */ /* 0x000fe60000081090 */
[----:B------:R-:W-:-:S02]  /*69400*/  IMAD.MOV.U32 R28, RZ, RZ, R152 ;  /* 0x000000ffff1c7224 */ /* 0x000fc400078e0098 */
[----:B------:R-:W-:Y:S01]  /*69410*/  IMAD.MOV.U32 R29, RZ, RZ, R153 ;  /* 0x000000ffff1d7224 */ /* 0x000fe200078e0099 */
[----:B------:R-:W2:Y:S01]  /*69420*/  LDL.LU R152, [R1+0x4bc0] ;  /* 0x004bc00001987983 */ /* 0x000ea20000300800 */
[----:B------:R-:W-:Y:S02]  /*69430*/  IMAD.MOV.U32 R129, RZ, RZ, R154 ;  /* 0x000000ffff817224 */ /* 0x000fe400078e009a */
[----:B------:R-:W-:Y:S01]  /*69440*/  IMAD.MOV.U32 R128, RZ, RZ, R155 ;  /* 0x000000ffff807224 */ /* 0x000fe200078e009b */
[----:B------:R-:W2:Y:S01]  /*69450*/  LDL.LU R153, [R1+0x4bc4] ;  /* 0x004bc40001997983 */ /* 0x000ea20000300800 */
[----:B------:R-:W-:-:S03]  /*69460*/  IMAD.MOV.U32 R88, RZ, RZ, R148 ;  /* 0x000000ffff587224 */ /* 0x000fc600078e0094 */
[----:B------:R-:W2:Y:S01]  /*69470*/  LDL.LU R154, [R1+0x4bc8] ;  /* 0x004bc800019a7983 */ /* 0x000ea20000300800 */
[----:B------:R-:W-:-:S03]  /*69480*/  IMAD.MOV.U32 R89, RZ, RZ, R149 ;  /* 0x000000ffff597224 */ /* 0x000fc600078e0095 */
[----:B------:R-:W2:Y:S01]  /*69490*/  LDL.LU R155, [R1+0x4bcc] ;  /* 0x004bcc00019b7983 */ /* 0x000ea20000300800 */
[----:B------:R-:W-:-:S03]  /*694a0*/  IMAD.MOV.U32 R24, RZ, RZ, R150 ;  /* 0x000000ffff187224 */ /* 0x000fc600078e0096 */
[----:B------:R-:W3:Y:S01]  /*694b0*/  LDL.LU R148, [R1+0x4bb0] ;  /* 0x004bb00001947983 */ /* 0x000ee20000300800 */
[----:B------:R-:W-:-:S03]  /*694c0*/  IMAD.MOV.U32 R25, RZ, RZ, R151 ;  /* 0x000000ffff197224 */ /* 0x000fc600078e0097 */
[----:B------:R-:W3:Y:S01]  /*694d0*/  LDL.LU R149, [R1+0x4bb4] ;  /* 0x004bb40001957983 */ /* 0x000ee20000300800 */
[----:B------:R-:W-:-:S03]  /*694e0*/  IMAD.MOV.U32 R20, RZ, RZ, R144 ;  /* 0x000000ffff147224 */ /* 0x000fc600078e0090 */
[----:B------:R-:W3:Y:S01]  /*694f0*/  LDL.LU R150, [R1+0x4bb8] ;  /* 0x004bb80001967983 */ /* 0x000ee20000300800 */
[----:B------:R-:W-:-:S03]  /*69500*/  IMAD.MOV.U32 R21, RZ, RZ, R145 ;  /* 0x000000ffff157224 */ /* 0x000fc600078e0091 */
[----:B------:R-:W3:Y:S01]  /*69510*/  LDL.LU R151, [R1+0x4bbc] ;  /* 0x004bbc0001977983 */ /* 0x000ee20000300800 */
[----:B------:R-:W-:-:S03]  /*69520*/  IMAD.MOV.U32 R84, RZ, RZ, R146 ;  /* 0x000000ffff547224 */ /* 0x000fc600078e0092 */
[----:B------:R-:W2:Y:S01]  /*69530*/  LDL.LU R144, [R1+0x4ba0] ;  /* 0x004ba00001907983 */ /* 0x000ea20000300800 */
[----:B------:R-:W-:-:S03]  /*69540*/  IMAD.MOV.U32 R85, RZ, RZ, R147 ;  /* 0x000000ffff557224 */ /* 0x000fc600078e0093 */
[----:B------:R-:W2:Y:S04]  /*69550*/  LDL.LU R145, [R1+0x4ba4] ;  /* 0x004ba40001917983 */ /* 0x000ea80000300800 */
[----:B------:R-:W2:Y:S04]  /*69560*/  LDL.LU R146, [R1+0x4ba8] ;  /* 0x004ba80001927983 */ /* 0x000ea80000300800 */
[----:B------:R-:W2:Y:S01]  /*69570*/  LDL.LU R147, [R1+0x4bac] ;  /* 0x004bac0001937983 */ /* 0x000ea20000300800 */
[----:B----4-:R-:W-:Y:S03]  /*69580*/  HMMA.1688.F32.TF32 R136, R232, R32, R136 ;  /* 0x00000020e888723c */ /* 0x010fe60000081088 */
[----:B------:R-:W-:Y:S04]  /*69590*/  LDS R232, [R142+UR10+0x4000] ;  /* 0x0040000a8ee87984 */ /* 0x000fe80008000800 */
[----:B------:R-:W-:Y:S04]  /*695a0*/  LDS R234, [R142+UR10+0x6000] ;  /* 0x0060000a8eea7984 */ /* 0x000fe80008000800 */
[----:B------:R-:W-:Y:S04]  /*695b0*/  LDS R233, [R143+UR10+0x4000] ;  /* 0x0040000a8fe97984 */ /* 0x000fe80008000800 */
[----:B------:R-:W1:Y:S04]  /*695c0*/  LDS R235, [R143+UR10+0x6000] ;  /* 0x0060000a8feb7984 */ /* 0x000e680008000800 */
[----:B------:R-:W-:-:S02]  /*695d0*/  IMAD.MOV.U32 R80, RZ, RZ, R136 ;  /* 0x000000ffff507224 */ /* 0x000fc400078e0088 */
[----:B------:R-:W-:Y:S02]  /*695e0*/  IMAD.MOV.U32 R81, RZ, RZ, R137 ;  /* 0x000000ffff517224 */ /* 0x000fe400078e0089 */
[----:B------:R-:W-:Y:S02]  /*695f0*/  IMAD.MOV.U32 R16, RZ, RZ, R138 ;  /* 0x000000ffff107224 */ /* 0x000fe400078e008a */
[----:B------:R-:W-:Y:S02]  /*69600*/  IMAD.MOV.U32 R17, RZ, RZ, R139 ;  /* 0x000000ffff117224 */ /* 0x000fe400078e008b */
[----:B------:R-:W-:Y:S01]  /*69610*/  HMMA.1688.F32.TF32 R136, R236, R30, R244 ;  /* 0x0000001eec88723c */ /* 0x000fe200000810f4 */
[----:B------:R-:W-:Y:S02]  /*69620*/  IMAD.MOV.U32 R244, RZ, RZ, R14 ;  /* 0x000000fffff47224 */ /* 0x000fe400078e000e */
[----:B------:R-:W-:Y:S02]  /*69630*/  IMAD.MOV.U32 R245, RZ, RZ, R15 ;  /* 0x000000fffff57224 */ /* 0x000fe400078e000f */
[----:B------:R-:W-:-:S02]  /*69640*/  IMAD.MOV.U32 R246, RZ, RZ, R18 ;  /* 0x000000fffff67224 */ /* 0x000fc400078e0012 */
[----:B------:R-:W-:-:S12]  /*69650*/  IMAD.MOV.U32 R247, RZ, RZ, R26 ;  /* 0x000000fffff77224 */ /* 0x000fd800078e001a */
[----:B------:R-:W-:Y:S02]  /*69660*/  IMAD.MOV.U32 R92, RZ, RZ, R136 ;  /* 0x000000ffff5c7224 */ /* 0x000fe400078e0088 */
[----:B------:R-:W-:Y:S01]  /*69670*/  IMAD.MOV.U32 R93, RZ, RZ, R137 ;  /* 0x000000ffff5d7224 */ /* 0x000fe200078e0089 */
[----:B------:R-:W4:Y:S01]  /*69680*/  LDL.LU R136, [R1+0x4b90] ;  /* 0x004b900001887983 */ /* 0x000f220000300800 */
[----:B------:R-:W-:Y:S02]  /*69690*/  IMAD.MOV.U32 R76, RZ, RZ, R138 ;  /* 0x000000ffff4c7224 */ /* 0x000fe400078e008a */
[----:B------:R-:W-:Y:S01]  /*696a0*/  IMAD.MOV.U32 R77, RZ, RZ, R139 ;  /* 0x000000ffff4d7224 */ /* 0x000fe200078e008b */
[----:B------:R-:W4:Y:S01]  /*696b0*/  LDL.LU R137, [R1+0x4b94] ;  /* 0x004b940001897983 */ /* 0x000f220000300800 */
[----:B------:R-:W-:Y:S02]  /*696c0*/  IMAD.MOV.U32 R138, RZ, RZ, R10 ;  /* 0x000000ffff8a7224 */ /* 0x000fe400078e000a */
[----:B------:R-:W-:Y:S01]  /*696d0*/  IMAD.MOV.U32 R139, RZ, RZ, R11 ;  /* 0x000000ffff8b7224 */ /* 0x000fe200078e000b */
[----:B------:R-:W4:Y:S04]  /*696e0*/  LDL.LU R10, [R1+0x85a0] ;  /* 0x0085a000010a7983 */ /* 0x000f280000300800 */
[----:B------:R-:W4:Y:S04]  /*696f0*/  LDL.LU R11, [R1+0x859c] ;  /* 0x00859c00010b7983 */ /* 0x000f280000300800 */
[----:B------:R-:W2:Y:S04]  /*69700*/  LDL.LU R14, [R1+0x8598] ;  /* 0x00859800010e7983 */ /* 0x000ea80000300800 */
[----:B------:R-:W2:Y:S04]  /*69710*/  LDL.LU R15, [R1+0x8594] ;  /* 0x00859400010f7983 */ /* 0x000ea80000300800 */
[----:B------:R-:W3:Y:S04]  /*69720*/  LDL.LU R18, [R1+0x8590] ;  /* 0x0085900001127983 */ /* 0x000ee80000300800 */
[----:B------:R-:W2:Y:S04]  /*69730*/  LDL.LU R26, [R1+0x858c] ;  /* 0x00858c00011a7983 */ /* 0x000ea80000300800 */
[----:B------:R-:W2:Y:S04]  /*69740*/  LDL.LU R27, [R1+0x8588] ;  /* 0x00858800011b7983 */ /* 0x000ea80000300800 */
[----:B------:R-:W3:Y:S04]  /*69750*/  LDL.LU R19, [R1+0x8584] ;  /* 0x0085840001137983 */ /* 0x000ee80000300800 */
[----:B------:R-:W2:Y:S04]  /*69760*/  LDL.LU R22, [R1+0x8580] ;  /* 0x0085800001167983 */ /* 0x000ea80000300800 */
[----:B------:R-:W2:Y:S04]  /*69770*/  LDL.LU R23, [R1+0x857c] ;  /* 0x00857c0001177983 */ /* 0x000ea80000300800 */
[----:B------:R2:W-:Y:S01]  /*69780*/  STL.64 [R1+0x83e0], R142 ;  /* 0x0083e08e01007387 */ /* 0x0005e20000100a00 */
[----:B------:R-:W-:-:S02]  /*69790*/  IMAD.MOV.U32 R224, RZ, RZ, R91 ;  /* 0x000000ffffe07224 */ /* 0x000fc400078e005b */
[----:B------:R-:W-:Y:S02]  /*697a0*/  IMAD.MOV.U32 R225, RZ, RZ, R90 ;  /* 0x000000ffffe17224 */ /* 0x000fe400078e005a */
[----:B------:R-:W-:Y:S02]  /*697b0*/  IMAD.MOV.U32 R226, RZ, RZ, R47 ;  /* 0x000000ffffe27224 */ /* 0x000fe400078e002f */
[----:B------:R-:W-:Y:S02]  /*697c0*/  IMAD.MOV.U32 R227, RZ, RZ, R46 ;  /* 0x000000ffffe37224 */ /* 0x000fe400078e002e */
[----:B------:R-:W-:Y:S02]  /*697d0*/  IMAD.MOV.U32 R228, RZ, RZ, R58 ;  /* 0x000000ffffe47224 */ /* 0x000fe400078e003a */
[----:B------:R-:W-:Y:S01]  /*697e0*/  IMAD.MOV.U32 R229, RZ, RZ, R59 ;  /* 0x000000ffffe57224 */ /* 0x000fe200078e003b */
[C---:B----4-:R-:W-:Y:S08]  /*697f0*/  HMMA.1688.F32.TF32 R136, R236.reuse, R10, R136 ;  /* 0x0000000aec88723c */ /* 0x050ff00000081088 */
[----:B--2---:R-:W-:Y:S11]  /*69800*/  HMMA.1688.F32.TF32 R140, R236, R22, R152 ;  /* 0x00000016ec8c723c */ /* 0x004ff60000081098 */
[----:B------:R-:W-:-:S02]  /*69810*/  IMAD.MOV.U32 R116, RZ, RZ, R136 ;  /* 0x000000ffff747224 */ /* 0x000fc400078e0088 */
[----:B------:R-:W-:-:S06]  /*69820*/  IMAD.MOV.U32 R117, RZ, RZ, R137 ;  /* 0x000000ffff757224 */ /* 0x000fcc00078e0089 */
[----:B------:R-:W-:Y:S02]  /*69830*/  IMAD.MOV.U32 R12, RZ, RZ, R140 ;  /* 0x000000ffff0c7224 */ /* 0x000fe400078e008c */
[----:B------:R-:W-:Y:S02]  /*69840*/  IMAD.MOV.U32 R13, RZ, RZ, R141 ;  /* 0x000000ffff0d7224 */ /* 0x000fe400078e008d */
[----:B------:R-:W-:Y:S02]  /*69850*/  IMAD.MOV.U32 R68, RZ, RZ, R142 ;  /* 0x000000ffff447224 */ /* 0x000fe400078e008e */
[----:B------:R-:W-:Y:S02]  /*69860*/  IMAD.MOV.U32 R69, RZ, RZ, R143 ;  /* 0x000000ffff457224 */ /* 0x000fe400078e008f */
[----:B---3--:R-:W-:Y:S01]  /*69870*/  HMMA.1688.F32.TF32 R140, R236, R18, R148 ;  /* 0x00000012ec8c723c */ /* 0x008fe20000081094 */
[----:B------:R-:W-:Y:S02]  /*69880*/  IMAD.MOV.U32 R104, RZ, RZ, R138 ;  /* 0x000000ffff687224 */ /* 0x000fe400078e008a */
[----:B------:R-:W-:-:S05]  /*69890*/  IMAD.MOV.U32 R105, RZ, RZ, R139 ;  /* 0x000000ffff697224 */ /* 0x000fca00078e008b */
[----:B------:R-:W-:Y:S01]  /*698a0*/  HMMA.1688.F32.TF32 R136, R236, R94, R248 ;  /* 0x0000005eec88723c */ /* 0x000fe200000810f8 */
[----:B------:R-:W-:Y:S02]  /*698b0*/  IMAD.MOV.U32 R248, RZ, RZ, R107 ;  /* 0x000000fffff87224 */ /* 0x000fe400078e006b */
[----:B------:R-:W2:Y:S01]  /*698c0*/  LDL.LU R107, [R1+0x8578] ;  /* 0x00857800016b7983 */ /* 0x000ea20000300800 */
[----:B------:R-:W-:Y:S02]  /*698d0*/  IMAD.MOV.U32 R249, RZ, RZ, R106 ;  /* 0x000000fffff97224 */ /* 0x000fe400078e006a */
[----:B------:R-:W-:Y:S01]  /*698e0*/  IMAD.MOV.U32 R250, RZ, RZ, R86 ;  /* 0x000000fffffa7224 */ /* 0x000fe200078e0056 */
[----:B------:R-:W3:Y:S01]  /*698f0*/  LDL.LU R106, [R1+0x8574] ;  /* 0x00857400016a7983 */ /* 0x000ee20000300800 */
[----:B------:R-:W-:-:S03]  /*69900*/  IMAD.MOV.U32 R251, RZ, RZ, R87 ;  /* 0x000000fffffb7224 */ /* 0x000fc600078e0057 */
[----:B------:R-:W-:Y:S01]  /*69910*/  IMAD.MOV.U32 R100, RZ, RZ, R140 ;  /* 0x000000ffff647224 */ /* 0x000fe200078e008c */
[----:B------:R-:W4:Y:S01]  /*69920*/  LDL.LU R86, [R1+0x8570] ;  /* 0x0085700001567983 */ /* 0x000f220000300800 */
[----:B------:R-:W-:Y:S02]  /*69930*/  IMAD.MOV.U32 R101, RZ, RZ, R141 ;  /* 0x000000ffff657224 */ /* 0x000fe400078e008d */
[----:B------:R-:W-:Y:S01]  /*69940*/  IMAD.MOV.U32 R8, RZ, RZ, R142 ;  /* 0x000000ffff087224 */ /* 0x000fe200078e008e */
[----:B------:R-:W2:Y:S01]  /*69950*/  LDL.LU R87, [R1+0x856c] ;  /* 0x00856c0001577983 */ /* 0x000ea20000300800 */
[----:B------:R-:W-:Y:S02]  /*69960*/  IMAD.MOV.U32 R9, RZ, RZ, R143 ;  /* 0x000000ffff097224 */ /* 0x000fe400078e008f */
[----:B------:R-:W-:Y:S01]  /*69970*/  HMMA.1688.F32.TF32 R140, R236, R14, R144 ;  /* 0x0000000eec8c723c */ /* 0x000fe20000081090 */
[----:B------:R-:W-:Y:S02]  /*69980*/  IMAD.MOV.U32 R144, RZ, RZ, R74 ;  /* 0x000000ffff907224 */ /* 0x000fe400078e004a */
[----:B------:R-:W3:Y:S01]  /*69990*/  LDL.LU R74, [R1+0x8568] ;  /* 0x00856800014a7983 */ /* 0x000ee20000300800 */
[----:B------:R-:W-:-:S02]  /*699a0*/  IMAD.MOV.U32 R145, RZ, RZ, R75 ;  /* 0x000000ffff917224 */ /* 0x000fc400078e004b */
[----:B------:R-:W-:Y:S01]  /*699b0*/  IMAD.MOV.U32 R146, RZ, RZ, R70 ;  /* 0x000000ffff927224 */ /* 0x000fe200078e0046 */
[----:B------:R-:W3:Y:S01]  /*699c0*/  LDL.LU R75, [R1+0x8564] ;  /* 0x00856400014b7983 */ /* 0x000ee20000300800 */
[----:B------:R-:W-:Y:S02]  /*699d0*/  IMAD.MOV.U32 R147, RZ, RZ, R71 ;  /* 0x000000ffff937224 */ /* 0x000fe400078e0047 */
[----:B------:R-:W-:Y:S01]  /*699e0*/  IMAD.MOV.U32 R148, RZ, RZ, R82 ;  /* 0x000000ffff947224 */ /* 0x000fe200078e0052 */
        /* <DEDUP_REMOVED lines=14> */
[----:B------:R-:W3:Y:S04]  /*69ad0*/  LDL.LU R67, [R1+0x8544] ;  /* 0x0085440001437983 */ /* 0x000ee80000300800 */
[----:B------:R-:W3:Y:S04]  /*69ae0*/  LDL.LU R103, [R1+0x8540] ;  /* 0x0085400001677983 */ /* 0x000ee80000300800 */
[----:B------:R-:W3:Y:S04]  /*69af0*/  LDL.LU R102, [R1+0x853c] ;  /* 0x00853c0001667983 */ /* 0x000ee80000300800 */
[----:B------:R-:W3:Y:S04]  /*69b00*/  LDL.LU R91, [R1+0x8538] ;  /* 0x00853800015b7983 */ /* 0x000ee80000300800 */
[----:B------:R-:W3:Y:S04]  /*69b10*/  LDL.LU R90, [R1+0x8534] ;  /* 0x00853400015a7983 */ /* 0x000ee80000300800 */
[----:B------:R-:W3:Y:S04]  /*69b20*/  LDL.LU R47, [R1+0x8530] ;  /* 0x00853000012f7983 */ /* 0x000ee80000300800 */
[----:B------:R-:W3:Y:S04]  /*69b30*/  LDL.LU R46, [R1+0x852c] ;  /* 0x00852c00012e7983 */ /* 0x000ee80000300800 */
[----:B------:R-:W3:Y:S04]  /*69b40*/  LDL.LU R58, [R1+0x8528] ;  /* 0x00852800013a7983 */ /* 0x000ee80000300800 */
[----:B------:R-:W3:Y:S01]  /*69b50*/  LDL.LU R59, [R1+0x8524] ;  /* 0x00852400013b7983 */ /* 0x000ee20000300800 */
[----:B------:R-:W-:-:S02]  /*69b60*/  IMAD.MOV.U32 R230, RZ, RZ, R55 ;  /* 0x000000ffffe67224 */ /* 0x000fc400078e0037 */
[----:B------:R-:W-:Y:S01]  /*69b70*/  IMAD.MOV.U32 R231, RZ, RZ, R54 ;  /* 0x000000ffffe77224 */ /* 0x000fe200078e0036 */
[----:B------:R-:W3:Y:S01]  /*69b80*/  LDL.LU R55, [R1+0x8520] ;  /* 0x0085200001377983 */ /* 0x000ee20000300800 */
[----:B------:R-:W-:Y:S02]  /*69b90*/  IMAD.MOV.U32 R160, RZ, RZ, R51 ;  /* 0x000000ffffa07224 */ /* 0x000fe400078e0033 */
[----:B------:R-:W-:Y:S01]  /*69ba0*/  IMAD.MOV.U32 R5, RZ, RZ, R162 ;  /* 0x000000ffff057224 */ /* 0x000fe200078e00a2 */
[----:B------:R-:W3:Y:S01]  /*69bb0*/  LDL.LU R54, [R1+0x851c] ;  /* 0x00851c0001367983 */ /* 0x000ee20000300800 */
[----:B------:R-:W-:Y:S02]  /*69bc0*/  IMAD.MOV.U32 R161, RZ, RZ, R50 ;  /* 0x000000ffffa17224 */ /* 0x000fe400078e0032 */
[----:B------:R-:W-:Y:S01]  /*69bd0*/  IMAD.MOV.U32 R6, RZ, RZ, R163 ;  /* 0x000000ffff067224 */ /* 0x000fe200078e00a3 */
[----:B------:R-:W3:Y:S01]  /*69be0*/  LDL.LU R51, [R1+0x8518] ;  /* 0x0085180001337983 */ /* 0x000ee20000300800 */
[----:B------:R-:W-:-:S02]  /*69bf0*/  IMAD.MOV.U32 R162, RZ, RZ, R79 ;  /* 0x000000ffffa27224 */ /* 0x000fc400078e004f */
[----:B------:R-:W-:Y:S01]  /*69c00*/  IMAD.MOV.U32 R163, RZ, RZ, R78 ;  /* 0x000000ffffa37224 */ /* 0x000fe200078e004e */
[----:B------:R-:W3:Y:S04]  /*69c10*/  LDL.LU R50, [R1+0x8514] ;  /* 0x0085140001327983 */ /* 0x000ee80000300800 */
[----:B------:R-:W3:Y:S04]  /*69c20*/  LDL.LU R79, [R1+0x8510] ;  /* 0x00851000014f7983 */ /* 0x000ee80000300800 */
[----:B------:R-:W3:Y:S01]  /*69c30*/  LDL.LU R78, [R1+0x850c] ;  /* 0x00850c00014e7983 */ /* 0x000ee20000300800 */
[----:B----4-:R-:W-:-:S02]  /*69c40*/  IMAD.MOV.U32 R171, RZ, RZ, R86 ;  /* 0x000000ffffab7224 */ /* 0x010fc400078e0056 */
[----:B--2---:R-:W-:Y:S02]  /*69c50*/  IMAD.MOV.U32 R170, RZ, RZ, R87 ;  /* 0x000000ffffaa7224 */ /* 0x004fe400078e0057 */
[----:B---3--:R-:W-:Y:S02]  /*69c60*/  IMAD.MOV.U32 R169, RZ, RZ, R74 ;  /* 0x000000ffffa97224 */ /* 0x008fe400078e004a */
[----:B------:R-:W-:Y:S02]  /*69c70*/  IMAD.MOV.U32 R168, RZ, RZ, R75 ;  /* 0x000000ffffa87224 */ /* 0x000fe400078e004b */
[----:B------:R-:W2:Y:S04]  /*69c80*/  LDL.LU R75, [R1+0x8508] ;  /* 0x00850800014b7983 */ /* 0x000ea80000300800 */
[----:B------:R-:W3:Y:S04]  /*69c90*/  LDL.LU R74, [R1+0x8504] ;  /* 0x00850400014a7983 */ /* 0x000ee80000300800 */
[----:B------:R-:W4:Y:S01]  /*69ca0*/  LDL.LU R87, [R1+0x8500] ;  /* 0x0085000001577983 */ /* 0x000f220000300800 */
[----:B------:R-:W-:-:S02]  /*69cb0*/  IMAD.MOV.U32 R174, RZ, RZ, R71 ;  /* 0x000000ffffae7224 */ /* 0x000fc400078e0047 */
[----:B------:R-:W-:Y:S01]  /*69cc0*/  IMAD.MOV.U32 R173, RZ, RZ, R82 ;  /* 0x000000ffffad7224 */ /* 0x000fe200078e0052 */
[----:B------:R-:W4:Y:S01]  /*69cd0*/  LDL.LU R86, [R1+0x84fc] ;  /* 0x0084fc0001567983 */ /* 0x000f220000300800 */
[----:B------:R-:W-:-:S03]  /*69ce0*/  IMAD.MOV.U32 R172, RZ, RZ, R83 ;  /* 0x000000ffffac7224 */ /* 0x000fc600078e0053 */
[----:B------:R-:W4:Y:S01]  /*69cf0*/  LDL.LU R83, [R1+0x84f8] ;  /* 0x0084f80001537983 */ /* 0x000f220000300800 */
[----:B------:R-:W-:-:S03]  /*69d00*/  IMAD.MOV.U32 R175, RZ, RZ, R70 ;  /* 0x000000ffffaf7224 */ /* 0x000fc600078e0046 */
[----:B------:R-:W4:Y:S04]  /*69d10*/  LDL.LU R82, [R1+0x84f4] ;  /* 0x0084f40001527983 */ /* 0x000f280000300800 */
[----:B------:R-:W4:Y:S01]  /*69d20*/  LDL.LU R71, [R1+0x84f0] ;  /* 0x0084f00001477983 */ /* 0x000f220000300800 */
[----:B------:R-:W-:Y:S02]  /*69d30*/  IMAD.MOV.U32 R178, RZ, RZ, R63 ;  /* 0x000000ffffb27224 */ /* 0x000fe400078e003f */
[----:B------:R-:W-:Y:S01]  /*69d40*/  IMAD.MOV.U32 R177, RZ, RZ, R66 ;  /* 0x000000ffffb17224 */ /* 0x000fe200078e0042 */
[----:B------:R-:W4:Y:S01]  /*69d50*/  LDL.LU R70, [R1+0x84ec] ;  /* 0x0084ec0001467983 */ /* 0x000f220000300800 */
[----:B------:R-:W-:-:S03]  /*69d60*/  IMAD.MOV.U32 R176, RZ, RZ, R67 ;  /* 0x000000ffffb07224 */ /* 0x000fc600078e0043 */
[----:B------:R-:W4:Y:S01]  /*69d70*/  LDL.LU R67, [R1+0x84e8] ;  /* 0x0084e80001437983 */ /* 0x000f220000300800 */
[----:B------:R-:W-:-:S03]  /*69d80*/  IMAD.MOV.U32 R179, RZ, RZ, R62 ;  /* 0x000000ffffb37224 */ /* 0x000fc600078e003e */
[----:B------:R-:W4:Y:S04]  /*69d90*/  LDL.LU R66, [R1+0x84e4] ;  /* 0x0084e40001427983 */ /* 0x000f280000300800 */
[----:B------:R-:W4:Y:S04]  /*69da0*/  LDL.LU R63, [R1+0x84e0] ;  /* 0x0084e000013f7983 */ /* 0x000f280000300800 */
[----:B------:R-:W4:Y:S01]  /*69db0*/  LDL.LU R62, [R1+0x84dc] ;  /* 0x0084dc00013e7983 */ /* 0x000f220000300800 */
[----:B------:R-:W-:Y:S02]  /*69dc0*/  IMAD.MOV.U32 R185, RZ, RZ, R58 ;  /* 0x000000ffffb97224 */ /* 0x000fe400078e003a */
[----:B------:R-:W-:-:S02]  /*69dd0*/  IMAD.MOV.U32 R184, RZ, RZ, R59 ;  /* 0x000000ffffb87224 */ /* 0x000fc400078e003b */
[----:B------:R-:W4:Y:S04]  /*69de0*/  LDL.LU R59, [R1+0x84d8] ;  /* 0x0084d800013b7983 */ /* 0x000f280000300800 */
[----:B------:R-:W4:Y:S01]  /*69df0*/  LDL.LU R58, [R1+0x84d4] ;  /* 0x0084d400013a7983 */ /* 0x000f220000300800 */
[----:B------:R-:W-:Y:S02]  /*69e00*/  IMAD.MOV.U32 R186, RZ, RZ, R46 ;  /* 0x000000ffffba7224 */ /* 0x000fe400078e002e */
[----:B------:R-:W-:Y:S01]  /*69e10*/  IMAD.MOV.U32 R187, RZ, RZ, R47 ;  /* 0x000000ffffbb7224 */ /* 0x000fe200078e002f */
        /* <DEDUP_REMOVED lines=10> */
[----:B------:R-:W-:Y:S01]  /*69ec0*/  HMMA.1688.F32.TF32 R156, R236, R26, R156 ;  /* 0x0000001aec9c723c */ /* 0x000fe2000008109c */
        /* <DEDUP_REMOVED lines=8> */
[----:B------:R-:W-:Y:S02]  /*69f50*/  IMAD.MOV.U32 R181, RZ, RZ, R91 ;  /* 0x000000ffffb57224 */ /* 0x000fe400078e005b */
[----:B------:R-:W-:Y:S02]  /*69f60*/  IMAD.MOV.U32 R182, RZ, RZ, R102 ;  /* 0x000000ffffb67224 */ /* 0x000fe400078e0066 */
[----:B------:R-:W-:Y:S02]  /*69f70*/  IMAD.MOV.U32 R183, RZ, RZ, R103 ;  /* 0x000000ffffb77224 */ /* 0x000fe400078e0067 */
        /* <DEDUP_REMOVED lines=24> */
[----:B--2---:R-:W-:Y:S02]  /*6a100*/  IMAD.MOV.U32 R193, RZ, RZ, R75 ;  /* 0x000000ffffc17224 */ /* 0x004fe400078e004b */
[----:B---3--:R-:W-:Y:S02]  /*6a110*/  IMAD.MOV.U32 R192, RZ, RZ, R74 ;  /* 0x000000ffffc07224 */ /* 0x008fe400078e004a */
[----:B----4-:R-:W-:-:S02]  /*6a120*/  IMAD.MOV.U32 R199, RZ, RZ, R87 ;  /* 0x000000ffffc77224 */ /* 0x010fc400078e0057 */
        /* <DEDUP_REMOVED lines=11> */
[----:B------:R-:W2:Y:S04]  /*6a1e0*/  LDL.LU R58, [R1+0x84b8] ;  /* 0x0084b800013a7983 */ /* 0x000ea80000300800 */
[----:B------:R-:W2:Y:S04]  /*6a1f0*/  LDL.LU R59, [R1+0x84b4] ;  /* 0x0084b400013b7983 */ /* 0x000ea80000300800 */
[----:B------:R-:W3:Y:S04]  /*6a200*/  LDL.LU R62, [R1+0x84b0] ;  /* 0x0084b000013e7983 */ /* 0x000ee80000300800 */
[----:B------:R-:W3:Y:S04]  /*6a210*/  LDL.LU R63, [R1+0x84ac] ;  /* 0x0084ac00013f7983 */ /* 0x000ee80000300800 */
[----:B------:R-:W4:Y:S04]  /*6a220*/  LDL.LU R66, [R1+0x84a8] ;  /* 0x0084a80001427983 */ /* 0x000f280000300800 */
[----:B------:R-:W4:Y:S04]  /*6a230*/  LDL.LU R67, [R1+0x84a4] ;  /* 0x0084a40001437983 */ /* 0x000f280000300800 */
[----:B------:R-:W2:Y:S04]  /*6a240*/  LDL.LU R70, [R1+0x84a0] ;  /* 0x0084a00001467983 */ /* 0x000ea80000300800 */
        /* <DEDUP_REMOVED lines=24> */
[----:B------:R-:W3:Y:S04]  /*6a3d0*/  LDL.LU R130, [R1+0x843c] ;  /* 0x00843c0001827983 */ /* 0x000ee80000300800 */
[----:B------:R-:W3:Y:S04]  /*6a3e0*/  LDL.LU R131, [R1+0x8438] ;  /* 0x0084380001837983 */ /* 0x000ee80000300800 */
[----:B------:R-:W3:Y:S04]  /*6a3f0*/  LDL.LU R123, [R1+0x8434] ;  /* 0x00843400017b7983 */ /* 0x000ee80000300800 */
[----:B------:R-:W3:Y:S04]  /*6a400*/  LDL.LU R126, [R1+0x8430] ;  /* 0x00843000017e7983 */ /* 0x000ee80000300800 */
[----:B------:R-:W3:Y:S01]  /*6a410*/  LDL.LU R127, [R1+0x842c] ;  /* 0x00842c00017f7983 */ /* 0x000ee20000300800 */
[----:B------:R-:W-:-:S02]  /*6a420*/  IMAD.MOV.U32 R108, RZ, RZ, R140 ;  /* 0x000000ffff6c7224 */ /* 0x000fc400078e008c */
[----:B------:R-:W-:Y:S02]  /*6a430*/  IMAD.MOV.U32 R109, RZ, RZ, R141 ;  /* 0x000000ffff6d7224 */ /* 0x000fe400078e008d */
[----:B------:R-:W-:Y:S02]  /*6a440*/  IMAD.MOV.U32 R64, RZ, RZ, R142 ;  /* 0x000000ffff407224 */ /* 0x000fe400078e008e */
[----:B------:R-:W-:Y:S02]  /*6a450*/  IMAD.MOV.U32 R65, RZ, RZ, R143 ;  /* 0x000000ffff417224 */ /* 0x000fe400078e008f */
[----:B--2---:R-:W-:-:S15]  /*6a460*/  HMMA.1688.F32.TF32 R140, R236, R134, R204 ;  /* 0x00000086ec8c723c */ /* 0x004fde00000810cc */
[----:B------:R-:W-:-:S04]  /*6a470*/  NOP ;  /* 0x0000000000007918 */ /* 0x000fc80000000000 */
[----:B------:R-:W-:Y:S02]  /*6a480*/  IMAD.MOV.U32 R53, RZ, RZ, R140 ;  /* 0x000000ffff357224 */ /* 0x000fe400078e008c */
[----:B------:R-:W-:Y:S02]  /*6a490*/  IMAD.MOV.U32 R52, RZ, RZ, R141 ;  /* 0x000000ffff347224 */ /* 0x000fe400078e008d */
[----:B------:R-:W-:Y:S02]  /*6a4a0*/  IMAD.MOV.U32 R49, RZ, RZ, R142 ;  /* 0x000000ffff317224 */ /* 0x000fe400078e008e */
[----:B------:R-:W-:Y:S02]  /*6a4b0*/  IMAD.MOV.U32 R48, RZ, RZ, R143 ;  /* 0x000000ffff307224 */ /* 0x000fe400078e008f */
[----:B---3--:R-:W-:-:S15]  /*6a4c0*/  HMMA.1688.F32.TF32 R140, R236, R130, R200 ;  /* 0x00000082ec8c723c */ /* 0x008fde00000810c8 */
[----:B------:R-:W-:-:S04]  /*6a4d0*/  NOP ;  /* 0x0000000000007918 */ /* 0x000fc80000000000 */
[----:B------:R-:W-:Y:S02]  /*6a4e0*/  IMAD.MOV.U32 R61, RZ, RZ, R140 ;  /* 0x000000ffff3d7224 */ /* 0x000fe400078e008c */
[----:B------:R-:W-:Y:S02]  /*6a4f0*/  IMAD.MOV.U32 R60, RZ, RZ, R141 ;  /* 0x000000ffff3c7224 */ /* 0x000fe400078e008d */
[----:B------:R-:W-:Y:S02]  /*6a500*/  IMAD.MOV.U32 R57, RZ, RZ, R142 ;  /* 0x000000ffff397224 */ /* 0x000fe400078e008e */
[----:B------:R-:W-:Y:S02]  /*6a510*/  IMAD.MOV.U32 R56, RZ, RZ, R143 ;  /* 0x000000ffff387224 */ /* 0x000fe400078e008f */
[C---:B------:R-:W-:Y:S08]  /*6a520*/  HMMA.1688.F32.TF32 R140, R236.reuse, R126, R196 ;  /* 0x0000007eec8c723c */ /* 0x040ff000000810c4 */
[C---:B------:R-:W-:Y:S08]  /*6a530*/  HMMA.1688.F32.TF32 R192, R236.reuse, R122, R192 ;  /* 0x0000007aecc0723c */ /* 0x040ff000000810c0 */
[C---:B------:R-:W-:Y:S03]  /*6a540*/  HMMA.1688.F32.TF32 R188, R236.reuse, R118, R188 ;  /* 0x00000076ecbc723c */ /* 0x040fe600000810bc */
[----:B------:R-:W-:Y:S04]  /*6a550*/  STL.64 [R1+0x54f0], R140 ;  /* 0x0054f08c01007387 */ /* 0x000fe80000100a00 */
[----:B------:R2:W-:Y:S02]  /*6a560*/  STL.64 [R1+0x54f8], R142 ;  /* 0x0054f88e01007387 */ /* 0x0005e40000100a00 */
[C---:B--2---:R-:W-:Y:S02]  /*6a570*/  HMMA.1688.F32.TF32 R140, R236.reuse, R114, R184 ;  /* 0x00000072ec8c723c */ /* 0x044fe400000810b8 */
[----:B------:R-:W-:Y:S04]  /*6a580*/  STL.64 [R1+0x54e0], R192 ;  /* 0x0054e0c001007387 */ /* 0x000fe80000100a00 */
[----:B------:R-:W-:Y:S02]  /*6a590*/  STL.64 [R1+0x54e8], R194 ;  /* 0x0054e8c201007387 */ /* 0x000fe40000100a00 */
[C---:B------:R-:W-:Y:S02]  /*6a5a0*/  HMMA.1688.F32.TF32 R180, R236.reuse, R110, R180 ;  /* 0x0000006eecb4723c */ /* 0x040fe400000810b4 */
[----:B------:R-:W-:Y:S04]  /*6a5b0*/  STL.64 [R1+0x54d0], R188 ;  /* 0x0054d0bc01007387 */ /* 0x000fe80000100a00 */
[----:B------:R-:W-:Y:S02]  /*6a5c0*/  STL.64 [R1+0x54d8], R190 ;  /* 0x0054d8be01007387 */ /* 0x000fe40000100a00 */
        /* <DEDUP_REMOVED lines=24> */
[C---:B----4-:R-:W-:Y:S02]  /*6a750*/  HMMA.1688.F32.TF32 R152, R236.reuse, R66, R152 ;  /* 0x00000042ec98723c */ /* 0x050fe40000081098 */
[----:B------:R-:W-:Y:S04]  /*6a760*/  STL.64 [R1+0x5440], R160 ;  /* 0x005440a001007387 */ /* 0x000fe80000100a00 */
[----:B------:R-:W-:Y:S02]  /*6a770*/  STL.64 [R1+0x5448], R162 ;  /* 0x005448a201007387 */ /* 0x000fe40000100a00 */
[C---:B------:R-:W-:Y:S03]  /*6a780*/  HMMA.1688.F32.TF32 R148, R236.reuse, R62, R148 ;  /* 0x0000003eec94723c */ /* 0x040fe60000081094 */
[----:B------:R-:W-:Y:S04]  /*6a790*/  STL.64 [R1+0x5430], R140 ;  /* 0x0054308c01007387 */ /* 0x000fe80000100a00 */
[----:B------:R2:W-:Y:S02]  /*6a7a0*/  STL.64 [R1+0x5438], R142 ;  /* 0x0054388e01007387 */ /* 0x0005e40000100a00 */
[C---:B--2---:R-:W-:Y:S02]  /*6a7b0*/  HMMA.1688.F32.TF32 R140, R236.reuse, R58, R144 ;  /* 0x0000003aec8c723c */ /* 0x044fe40000081090 */
[----:B------:R-:W-:Y:S04]  /*6a7c0*/  STL.64 [R1+0x5420], R152 ;  /* 0x0054209801007387 */ /* 0x000fe80000100a00 */
[----:B------:R-:W-:Y:S04]  /*6a7d0*/  STL.64 [R1+0x5428], R154 ;  /* 0x0054289a01007387 */ /* 0x000fe80000100a00 */
[----:B------:R-:W-:Y:S04]  /*6a7e0*/  STL.64 [R1+0x83f0], R58 ;  /* 0x0083f03a01007387 */ /* 0x000fe80000100a00 */
[----:B------:R-:W-:Y:S04]  /*6a7f0*/  STL.64 [R1+0x5410], R148 ;  /* 0x0054109401007387 */ /* 0x000fe80000100a00 */
[----:B------:R-:W-:Y:S04]  /*6a800*/  STL.64 [R1+0x5418], R150 ;  /* 0x0054189601007387 */ /* 0x000fe80000100a00 */
[----:B------:R2:W-:Y:S04]  /*6a810*/  STL.64 [R1+0x83e8], R56 ;  /* 0x0083e83801007387 */ /* 0x0005e80000100a00 */
[----:B------:R-:W-:Y:S04]  /*6a820*/  STL.64 [R1+0x5400], R140 ;  /* 0x0054008c01007387 */ /* 0x000fe80000100a00 */
[----:B------:R3:W-:Y:S01]  /*6a830*/  STL.64 [R1+0x5408], R142 ;  /* 0x0054088e01007387 */ /* 0x0007e20000100a00 */
[C---:B--2---:R-:W-:Y:S08]  /*6a840*/  HMMA.1688.F32.TF32 R56, R236.reuse, R46, R244 ;  /* 0x0000002eec38723c */ /* 0x044ff000000810f4 */
[C---:B---3--:R-:W-:Y:S08]  /*6a850*/  HMMA.1688.F32.TF32 R140, R236.reuse, R54, R136 ;  /* 0x00000036ec8c723c */ /* 0x048ff00000081088 */
[----:B------:R-:W-:Y:S01]  /*6a860*/  HMMA.1688.F32.TF32 R136, R236, R50, R248 ;  /* 0x00000032ec88723c */ /* 0x000fe200000810f8 */
[----:B------:R-:W-:-:S10]  /*6a870*/  IMAD.MOV.U32 R251, RZ, RZ, R34 ;  /* 0x000000fffffb7224 */ /* 0x000fd400078e0022 */
[----:B------:R-:W-:Y:S04]  /*6a880*/  STL.64 [R1+0x53f0], R140 ;  /* 0x0053f08c01007387 */ /* 0x000fe80000100a00 */
[----:B------:R-:W-:Y:S04]  /*6a890*/  STL.64 [R1+0x53f8], R142 ;  /* 0x0053f88e01007387 */ /* 0x000fe80000100a00 */
[----:B------:R-:W2:Y:S04]  /*6a8a0*/  LDL.LU R248, [R1+0x42e0] ;  /* 0x0042e00001f87983 */ /* 0x000ea80000300800 */
[----:B------:R3:W-:Y:S04]  /*6a8b0*/  STL.64 [R1+0x53e0], R136 ;  /* 0x0053e08801007387 */ /* 0x0007e80000100a00 */
[----:B------:R4:W-:Y:S04]  /*6a8c0*/  STL.64 [R1+0x53e8], R138 ;  /* 0x0053e88a01007387 */ /* 0x0009e80000100a00 */
[----:B------:R1:W-:Y:S04]  /*6a8d0*/  STL.64 [R1+0x53d0], R56 ;  /* 0x0053d03801007387 */ /* 0x0003e80000100a00 */
[----:B------:R1:W-:Y:S04]  /*6a8e0*/  STL.64 [R1+0x53d8], R58 ;  /* 0x0053d83a01007387 */ /* 0x0003e80000100a00 */
[----:B------:R-:W2:Y:S04]  /*6a8f0*/  LDL.LU R249, [R1+0x42e4] ;  /* 0x0042e40001f97983 */ /* 0x000ea80000300800 */
[----:B------:R-:W2:Y:S04]  /*6a900*/  LDL.LU R250, [R1+0x42e8] ;  /* 0x0042e80001fa7983 */ /* 0x000ea80000300800 */
[----:B------:R-:W2:Y:S01]  /*6a910*/  LDL.LU R34, [R1+0x8428] ;  /* 0x0084280001227983 */ /* 0x000ea20000300800 */
[----:B---3--:R-:W-:-:S02]  /*6a920*/  IMAD.MOV.U32 R136, RZ, RZ, R39 ;  /* 0x000000ffff887224 */ /* 0x008fc400078e0027 */
[----:B------:R-:W-:Y:S01]  /*6a930*/  IMAD.MOV.U32 R137, RZ, RZ, R43 ;  /* 0x000000ffff897224 */ /* 0x000fe200078e002b */
[----:B------:R-:W3:Y:S01]  /*6a940*/  LDL.LU R39, [R1+0x8424] ;  /* 0x0084240001277983 */ /* 0x000ee20000300800 */
[----:B----4-:R-:W-:Y:S02]  /*6a950*/  IMAD.MOV.U32 R138, RZ, RZ, R42 ;  /* 0x000000ffff8a7224 */ /* 0x010fe400078e002a */
[----:B------:R-:W-:Y:S01]  /*6a960*/  IMAD.MOV.U32 R139, RZ, RZ, R38 ;  /* 0x000000ffff8b7224 */ /* 0x000fe200078e0026 */
[----:B------:R-:W4:Y:S04]  /*6a970*/  LDL.LU R43, [R1+0x8420] ;  /* 0x00842000012b7983 */ /* 0x000f280000300800 */
[----:B------:R-:W3:Y:S04]  /*6a980*/  LDL.LU R42, [R1+0x841c] ;  /* 0x00841c00012a7983 */ /* 0x000ee80000300800 */
[----:B------:R-:W3:Y:S04]  /*6a990*/  LDL.LU R38, [R1+0x8418] ;  /* 0x0084180001267983 */ /* 0x000ee80000300800 */
[----:B------:R-:W3:Y:S04]  /*6a9a0*/  LDL.LU R144, [R1+0x4310] ;  /* 0x0043100001907983 */ /* 0x000ee80000300800 */
[----:B------:R-:W3:Y:S04]  /*6a9b0*/  LDL.LU R145, [R1+0x4314] ;  /* 0x0043140001917983 */ /* 0x000ee80000300800 */
[----:B------:R-:W3:Y:S01]  /*6a9c0*/  LDL.LU R146, [R1+0x4318] ;  /* 0x0043180001927983 */ /* 0x000ee20000300800 */
[----:B--2---:R-:W-:-:S03]  /*6a9d0*/  IMAD.MOV.U32 R147, RZ, RZ, R34 ;  /* 0x000000ffff937224 */ /* 0x004fc600078e0022 */
[----:B------:R-:W2:Y:S04]  /*6a9e0*/  LDL.LU R34, [R1+0x8414] ;  /* 0x0084140001227983 */ /* 0x000ea80000300800 */
[----:B------:R-:W3:Y:S04]  /*6a9f0*/  LDL.LU R152, [R1+0x4330] ;  /* 0x0043300001987983 */ /* 0x000ee80000300800 */
[----:B------:R-:W3:Y:S04]  /*6aa00*/  LDL.LU R153, [R1+0x4334] ;  /* 0x0043340001997983 */ /* 0x000ee80000300800 */
        /* <DEDUP_REMOVED lines=8> */
[----:B------:R-:W4:Y:S04]  /*6aa90*/  LDL.LU R225, [R1+0x4384] ;  /* 0x0043840001e17983 */ /* 0x000f280000300800 */
        /* <DEDUP_REMOVED lines=50> */
[----:B-1----:R-:W4:Y:S04]  /*6adc0*/  LDL.LU R56, [R1+0x49c0] ;  /* 0x0049c00001387983 */ /* 0x002f280000300800 */
        /* <DEDUP_REMOVED lines=21> */
[----:B------:R-:W4:Y:S01]  /*6af20*/  LDL.LU R174, [R1+0x44a8] ;  /* 0x0044a80001ae7983 */ /* 0x000f220000300800 */
[----:B--2---:R-:W-:-:S03]  /*6af30*/  IMAD.MOV.U32 R231, RZ, RZ, R34 ;  /* 0x000000ffffe77224 */ /* 0x004fc600078e0022 */
[----:B------:R-:W2:Y:S01]  /*6af40*/  LDL.LU R175, [R1+0x44ac] ;  /* 0x0044ac0001af7983 */ /* 0x000ea20000300800 */
[----:B---3--:R-:W-:-:S03]  /*6af50*/  IMAD.MOV.U32 R148, RZ, RZ, R38 ;  /* 0x000000ffff947224 */ /* 0x008fc600078e0026 */
[----:B------:R-:W3:Y:S01]  /*6af60*/  LDL.LU R228, [R1+0x4390] ;  /* 0x0043900001e47983 */ /* 0x000ee20000300800 */
[----:B------:R-:W-:-:S03]  /*6af70*/  IMAD.MOV.U32 R149, RZ, RZ, R42 ;  /* 0x000000ffff957224 */ /* 0x000fc600078e002a */
[----:B------:R-:W3:Y:S01]  /*6af80*/  LDL.LU R229, [R1+0x4394] ;  /* 0x0043940001e57983 */ /* 0x000ee20000300800 */
[----:B----4-:R-:W-:-:S03]  /*6af90*/  IMAD.MOV.U32 R150, RZ, RZ, R43 ;  /* 0x000000ffff967224 */ /* 0x010fc600078e002b */
[----:B------:R-:W3:Y:S04]  /*6afa0*/  LDL.LU R230, [R1+0x4398] ;  /* 0x0043980001e67983 */ /* 0x000ee80000300800 */
[----:B------:R-:W4:Y:S04]  /*6afb0*/  LDL.LU R34, [R1+0x840c] ;  /* 0x00840c0001227983 */ /* 0x000f280000300800 */
[----:B------:R-:W2:Y:S04]  /*6afc0*/  LDL.LU R38, [R1+0x8408] ;  /* 0x0084080001267983 */ /* 0x000ea80000300800 */
[----:B------:R-:W2:Y:S04]  /*6afd0*/  LDL.LU R42, [R1+0x8404] ;  /* 0x00840400012a7983 */ /* 0x000ea80000300800 */
[----:B------:R-:W2:Y:S01]  /*6afe0*/  LDL.LU R43, [R1+0x8400] ;  /* 0x00840000012b7983 */ /* 0x000ea20000300800 */
[----:B------:R-:W-:-:S03]  /*6aff0*/  IMAD.MOV.U32 R151, RZ, RZ, R39 ;  /* 0x000000ffff977224 */ /* 0x000fc600078e0027 */
[----:B------:R-:W3:Y:S01]  /*6b000*/  LDL.LU R39, [R1+0x83fc] ;  /* 0x0083fc0001277983 */ /* 0x000ee20000300800 */
[----:B------:R-:W-:-:S03]  /*6b010*/  IMAD.MOV.U32 R244, RZ, RZ, R35 ;  /* 0x000000fffff47224 */ /* 0x000fc600078e0023 */
[----:B------:R-:W4:Y:S04]  /*6b020*/  LDL.LU R35, [R1+0x83f8] ;  /* 0x0083f80001237983 */ /* 0x000f280000300800 */
[----:B------:R-:W3:Y:S04]  /*6b030*/  LDL.LU R245, [R1+0x42c4] ;  /* 0x0042c40001f57983 */ /* 0x000ee80000300800 */
[----:B------:R-:W3:Y:S04]  /*6b040*/  LDL.LU R246, [R1+0x42c8] ;  /* 0x0042c80001f67983 */ /* 0x000ee80000300800 */
[----:B------:R-:W3:Y:S01]  /*6b050*/  LDL.LU R247, [R1+0x42cc] ;  /* 0x0042cc0001f77983 */ /* 0x000ee20000300800 */
[C---:B------:R-:W-:Y:S08]  /*6b060*/  HMMA.1688.F32.TF32 R164, R232.reuse, R114, R164 ;  /* 0x00000072e8a4723c */ /* 0x040ff000000810a4 */
[C---:B------:R-:W-:Y:S08]  /*6b070*/  HMMA.1688.F32.TF32 R176, R232.reuse, R126, R176 ;  /* 0x0000007ee8b0723c */ /* 0x040ff000000810b0 */
[----:B------:R-:W-:Y:S08]  /*6b080*/  HMMA.1688.F32.TF32 R200, R232, R14, R200 ;  /* 0x0000000ee8c8723c */ /* 0x000ff000000810c8 */
[----:B--2---:R-:W-:-:S15]  /*6b090*/  HMMA.1688.F32.TF32 R56, R236, R42, R56 ;  /* 0x0000002aec38723c */ /* 0x004fde0000081038 */
[----:B------:R-:W-:-:S04]  /*6b0a0*/  NOP ;  /* 0x0000000000007918 */ /* 0x000fc80000000000 */
[----:B------:R-:W-:Y:S04]  /*6b0b0*/  STL.64 [R1+0x53c0], R56 ;  /* 0x0053c03801007387 */ /* 0x000fe80000100a00 */
[----:B------:R3:W-:Y:S02]  /*6b0c0*/  STL.64 [R1+0x53c8], R58 ;  /* 0x0053c83a01007387 */ /* 0x0007e40000100a00 */
[C---:B---3--:R-:W-:Y:S08]  /*6b0d0*/  HMMA.1688.F32.TF32 R56, R236.reuse, R38, R140 ;  /* 0x00000026ec38723c */ /* 0x048ff0000008108c */
[----:B----4-:R-:W-:Y:S01]  /*6b0e0*/  HMMA.1688.F32.TF32 R140, R236, R34, R216 ;  /* 0x00000022ec8c723c */ /* 0x010fe200000810d8 */
[----:B------:R-:W-:Y:S04]  /*6b0f0*/  LDS R236, [R4+UR10+0x4080] ;  /* 0x0040800a04ec7984 */ /* 0x000fe80008000800 */
[----:B------:R-:W-:Y:S03]  /*6b100*/  LDS R238, [R4+UR10+0x6080] ;  /* 0x0060800a04ee7984 */ /* 0x000fe60008000800 */
[C---:B------:R-:W-:Y:S01]  /*6b110*/  HMMA.1688.F32.TF32 R188, R232.reuse, R98, R188 ;  /* 0x00000062e8bc723c */ /* 0x040fe200000810bc */
[----:B------:R-:W-:Y:S04]  /*6b120*/  LDS R237, [R243+UR10+0x4080] ;  /* 0x0040800af3ed7984 */ /* 0x000fe80008000800 */
[----:B------:R-:W-:Y:S04]  /*6b130*/  STL.64 [R1+0x53b0], R56 ;  /* 0x0053b03801007387 */ /* 0x000fe80000100a00 */
[----:B------:R1:W-:Y:S01]  /*6b140*/  STL.64 [R1+0x53b8], R58 ;  /* 0x0053b83a01007387 */ /* 0x0003e20000100a00 */
[C---:B------:R-:W-:Y:S03]  /*6b150*/  HMMA.1688.F32.TF32 R148, R232.reuse, R82, R148 ;  /* 0x00000052e894723c */ /* 0x040fe60000081094 */
[----:B------:R-:W2:Y:S05]  /*6b160*/  LDS R239, [R243+UR10+0x6080] ;  /* 0x0060800af3ef7984 */ /* 0x000eaa0008000800 */
[C---:B-1----:R-:W-:Y:S01]  /*6b170*/  HMMA.1688.F32.TF32 R56, R232.reuse, R30, R212 ;  /* 0x0000001ee838723c */ /* 0x042fe200000810d4 */
[----:B------:R-:W-:Y:S04]  /*6b180*/  STL.64 [R1+0x4920], R140 ;  /* 0x0049208c01007387 */ /* 0x000fe80000100a00 */
[----:B------:R-:W-:Y:S03]  /*6b190*/  STL.64 [R1+0x4928], R142 ;  /* 0x0049288e01007387 */ /* 0x000fe60000100a00 */
[C---:B------:R-:W-:Y:S11]  /*6b1a0*/  HMMA.1688.F32.TF32 R212, R232.reuse, R26, R220 ;  /* 0x0000001ae8d4723c */ /* 0x040ff600000810dc */
[----:B------:R-:W-:Y:S04]  /*6b1b0*/  STL.64 [R1+0x4910], R56 ;  /* 0x0049103801007387 */ /* 0x000fe80000100a00 */
[----:B------:R1:W-:Y:S02]  /*6b1c0*/  STL.64 [R1+0x4918], R58 ;  /* 0x0049183a01007387 */ /* 0x0003e40000100a00 */
[C---:B-1----:R-:W-:Y:S02]  /*6b1d0*/  HMMA.1688.F32.TF32 R56, R232.reuse, R22, R208 ;  /* 0x00000016e838723c */ /* 0x042fe400000810d0 */
[----:B------:R-:W-:Y:S04]  /*6b1e0*/  STL.64 [R1+0x53a0], R212 ;  /* 0x0053a0d401007387 */ /* 0x000fe80000100a00 */
[----:B------:R-:W-:Y:S02]  /*6b1f0*/  STL.64 [R1+0x53a8], R214 ;  /* 0x0053a8d601007387 */ /* 0x000fe40000100a00 */
[C---:B------:R-:W-:Y:S11]  /*6b200*/  HMMA.1688.F32.TF32 R140, R232.reuse, R18, R204 ;  /* 0x00000012e88c723c */ /* 0x040ff600000810cc */
[----:B------:R-:W-:Y:S04]  /*6b210*/  STL.64 [R1+0x5390], R56 ;  /* 0x0053903801007387 */ /* 0x000fe80000100a00 */
[----:B------:R1:W-:Y:S02]  /*6b220*/  STL.64 [R1+0x5398], R58 ;  /* 0x0053983a01007387 */ /* 0x0003e40000100a00 */
[C---:B-1----:R-:W-:Y:S02]  /*6b230*/  HMMA.1688.F32.TF32 R56, R232.reuse, R10, R196 ;  /* 0x0000000ae838723c */ /* 0x042fe400000810c4 */
[----:B------:R-:W-:Y:S04]  /*6b240*/  STL.64 [R1+0x5380], R140 ;  /* 0x0053808c01007387 */ /* 0x000fe80000100a00 */
[----:B------:R1:W-:Y:S04]  /*6b250*/  STL.64 [R1+0x5388], R142 ;  /* 0x0053888e01007387 */ /* 0x0003e80000100a00 */
[----:B------:R-:W-:Y:S04]  /*6b260*/  STL.64 [R1+0x5370], R200 ;  /* 0x005370c801007387 */ /* 0x000fe80000100a00 */
[----:B------:R-:W-:Y:S01]  /*6b270*/  STL.64 [R1+0x5378], R202 ;  /* 0x005378ca01007387 */ /* 0x000fe20000100a00 */
[C---:B-1----:R-:W-:Y:S04]  /*6b280*/  HMMA.1688.F32.TF32 R140, R232.reuse, R94, R192 ;  /* 0x0000005ee88c723c */ /* 0x042fe800000810c0 */
[----:B------:R-:W-:Y:S04]  /*6b290*/  STL.64 [R1+0x5360], R56 ;  /* 0x0053603801007387 */ /* 0x000fe80000100a00 */
[----:B------:R1:W-:Y:S02]  /*6b2a0*/  STL.64 [R1+0x5368], R58 ;  /* 0x0053683a01007387 */ /* 0x0003e40000100a00 */
[C---:B-1----:R-:W-:Y:S09]  /*6b2b0*/  HMMA.1688.F32.TF32 R56, R232.reuse, R134, R184 ;  /* 0x00000086e838723c */ /* 0x042ff200000810b8 */
[----:B------:R-:W-:Y:S04]  /*6b2c0*/  STL.64 [R1+0x5350], R140 ;  /* 0x0053508c01007387 */ /* 0x000fe80000100a00 */
[----:B------:R1:W-:Y:S04]  /*6b2d0*/  STL.64 [R1+0x5358], R142 ;  /* 0x0053588e01007387 */ /* 0x0003e80000100a00 */
[----:B------:R-:W-:Y:S04]  /*6b2e0*/  STL.64 [R1+0x5340], R188 ;  /* 0x005340bc01007387 */ /* 0x000fe80000100a00 */
[----:B------:R-:W-:Y:S01]  /*6b2f0*/  STL.64 [R1+0x5348], R190 ;  /* 0x005348be01007387 */ /* 0x000fe20000100a00 */
[C---:B-1----:R-:W-:Y:S03]  /*6b300*/  HMMA.1688.F32.TF32 R140, R232.reuse, R130, R180 ;  /* 0x00000082e88c723c */ /* 0x042fe600000810b4 */
[----:B------:R-:W-:Y:S04]  /*6b310*/  STL.64 [R1+0x5330], R56 ;  /* 0x0053303801007387 */ /* 0x000fe80000100a00 */
[----:B------:R1:W-:Y:S02]  /*6b320*/  STL.64 [R1+0x5338], R58 ;  /* 0x0053383a01007387 */ /* 0x0003e40000100a00 */
[C---:B-1----:R-:W-:Y:S10]  /*6b330*/  HMMA.1688.F32.TF32 R56, R232.reuse, R122, R172 ;  /* 0x0000007ae838723c */ /* 0x042ff400000810ac */
        /* <DEDUP_REMOVED lines=10> */
[----:B------:R-:W-:Y:S01]  /*6b3e0*/  STL.64 [R1+0x52e0], R164 ;  /* 0x0052e0a401007387 */ /* 0x000fe20000100a00 */
[C---:B------:R-:W-:Y:S03]  /*6b3f0*/  HMMA.1688.F32.TF32 R160, R232.reuse, R102, R224 ;  /* 0x00000066e8a0723c */ /* 0x040fe600000810e0 */
[----:B------:R-:W-:Y:S05]  /*6b400*/  STL.64 [R1+0x52e8], R166 ;  /* 0x0052e8a601007387 */ /* 0x000fea0000100a00 */
[C---:B-1----:R-:W-:Y:S01]  /*6b410*/  HMMA.1688.F32.TF32 R140, R232.reuse, R106, R228 ;  /* 0x0000006ae88c723c */ /* 0x042fe200000810e4 */
[----:B------:R-:W-:Y:S04]  /*6b420*/  STL.64 [R1+0x52d0], R56 ;  /* 0x0052d03801007387 */ /* 0x000fe80000100a00 */
[----:B------:R1:W-:Y:S03]  /*6b430*/  STL.64 [R1+0x52d8], R58 ;  /* 0x0052d83a01007387 */ /* 0x0003e60000100a00 */
[C---:B-1----:R-:W-:Y:S11]  /*6b440*/  HMMA.1688.F32.TF32 R56, R232.reuse, R90, R156 ;  /* 0x0000005ae838723c */ /* 0x042ff6000008109c */
        /* <DEDUP_REMOVED lines=14> */
[----:B------:R1:W-:Y:S01]  /*6b530*/  STL.64 [R1+0x5278], R58 ;  /* 0x0052783a01007387 */ /* 0x0003e20000100a00 */
[C---:B------:R-:W-:Y:S08]  /*6b540*/  HMMA.1688.F32.TF32 R136, R232.reuse, R70, R248 ;  /* 0x00000046e888723c */ /* 0x040ff000000810f8 */
[C---:B-1----:R-:W-:Y:S03]  /*6b550*/  HMMA.1688.F32.TF32 R56, R232.reuse, R66, R244 ;  /* 0x00000042e838723c */ /* 0x042fe600000810f4 */
[----:B------:R-:W-:Y:S04]  /*6b560*/  STL.64 [R1+0x5260], R140 ;  /* 0x0052608c01007387 */ /* 0x000fe80000100a00 */
[----:B------:R-:W-:Y:S04]  /*6b570*/  STL.64 [R1+0x5268], R142 ;  /* 0x0052688e01007387 */ /* 0x000fe80000100a00 */
[----:B------:R-:W3:Y:S04]  /*6b580*/  LDL.LU R248, [R1+0x34a0] ;  /* 0x0034a00001f87983 */ /* 0x000ee80000300800 */
[----:B------:R1:W-:Y:S04]  /*6b590*/  STL.64 [R1+0x5250], R136 ;  /* 0x0052508801007387 */ /* 0x0003e80000100a00 */
[----:B------:R4:W-:Y:S04]  /*6b5a0*/  STL.64 [R1+0x5258], R138 ;  /* 0x0052588a01007387 */ /* 0x0009e80000100a00 */
[----:B------:R1:W-:Y:S04]  /*6b5b0*/  STL.64 [R1+0x5240], R56 ;  /* 0x0052403801007387 */ /* 0x0003e80000100a00 */
[----:B------:R1:W-:Y:S04]  /*6b5c0*/  STL.64 [R1+0x5248], R58 ;  /* 0x0052483a01007387 */ /* 0x0003e80000100a00 */
[----:B------:R-:W3:Y:S04]  /*6b5d0*/  LDL.LU R249, [R1+0x34a4] ;  /* 0x0034a40001f97983 */ /* 0x000ee80000300800 */
[----:B------:R-:W3:Y:S04]  /*6b5e0*/  LDL.LU R250, [R1+0x34a8] ;  /* 0x0034a80001fa7983 */ /* 0x000ee80000300800 */
[----:B------:R-:W3:Y:S04]  /*6b5f0*/  LDL.LU R251, [R1+0x34ac] ;  /* 0x0034ac0001fb7983 */ /* 0x000ee80000300800 */
[----:B-1----:R-:W2:Y:S04]  /*6b600*/  LDL.LU R136, [R1+0x3500] ;  /* 0x0035000001887983 */ /* 0x002ea80000300800 */
[----:B------:R-:W2:Y:S04]  /*6b610*/  LDL.LU R137, [R1+0x3504] ;  /* 0x0035040001897983 */ /* 0x000ea80000300800 */
[----:B----4-:R-:W4:Y:S04]  /*6b620*/  LDL.LU R138, [R1+0x3508] ;  /* 0x00350800018a7983 */ /* 0x010f280000300800 */
        /* <DEDUP_REMOVED lines=101> */
[----:B--2---:R-:W-:-:S15]  /*6bc80*/  HMMA.1688.F32.TF32 R56, R232, R62, R56 ;  /* 0x0000003ee838723c */ /* 0x004fde0000081038 */
[----:B------:R-:W-:-:S04]  /*6bc90*/  NOP ;  /* 0x0000000000007918 */ /* 0x000fc80000000000 */
[----:B------:R-:W-:Y:S04]  /*6bca0*/  STL.64 [R1+0x5230], R56 ;  /* 0x0052303801007387 */ /* 0x000fe80000100a00 */
[----:B------:R1:W-:Y:S04]  /*6bcb0*/  STL.64 [R1+0x5238], R58 ;  /* 0x0052383a01007387 */ /* 0x0003e80000100a00 */
[----:B-1----:R-:W2:Y:S01]  /*6bcc0*/  LDL.LU.64 R58, [R1+0x83f0] ;  /* 0x0083f000013a7983 */ /* 0x002ea20000300a00 */
[C---:B---3--:R-:W-:Y:S03]  /*6bcd0*/  HMMA.1688.F32.TF32 R216, R232.reuse, R54, R216 ;  /* 0x00000036e8d8723c */ /* 0x048fe600000810d8 */
[----:B------:R-:W3:Y:S05]  /*6bce0*/  LDL.LU.64 R56, [R1+0x83e8] ;  /* 0x0083e80001387983 */ /* 0x000eea0000300a00 */
[C---:B------:R-:W-:Y:S08]  /*6bcf0*/  HMMA.1688.F32.TF32 R208, R232.reuse, R42, R208 ;  /* 0x0000002ae8d0723c */ /* 0x040ff000000810d0 */
[C---:B------:R-:W-:Y:S08]  /*6bd00*/  HMMA.1688.F32.TF32 R204, R232.reuse, R38, R204 ;  /* 0x00000026e8cc723c */ /* 0x040ff000000810cc */
[----:B------:R-:W-:Y:S08]  /*6bd10*/  HMMA.1688.F32.TF32 R200, R232, R34, R200 ;  /* 0x00000022e8c8723c */ /* 0x000ff000000810c8 */
[----:B------:R-:W-:Y:S08]  /*6bd20*/  HMMA.1688.F32.TF32 R196, R236, R30, R196 ;  /* 0x0000001eecc4723c */ /* 0x000ff000000810c4 */
[----:B--2---:R-:W-:-:S15]  /*6bd30*/  HMMA.1688.F32.TF32 R140, R232, R58, R140 ;  /* 0x0000003ae88c723c */ /* 0x004fde000008108c */
[----:B------:R-:W-:-:S04]  /*6bd40*/  NOP ;  /* 0x0000000000007918 */ /* 0x000fc80000000000 */
[----:B------:R-:W-:Y:S04]  /*6bd50*/  STL.64 [R1+0x5220], R140 ;  /* 0x0052208c01007387 */ /* 0x000fe80000100a00 */
[----:B------:R1:W-:Y:S04]  /*6bd60*/  STL.64 [R1+0x5228], R142 ;  /* 0x0052288e01007387 */ /* 0x0003e80000100a00 */
[----:B-1----:R-:W2:Y:S04]  /*6bd70*/  LDL.LU.64 R142, [R1+0x83e0] ;  /* 0x0083e000018e7983 */ /* 0x002ea80000300a00 */
[----:B------:R-:W-:Y:S04]  /*6bd80*/  STL.64 [R1+0x5210], R216 ;  /* 0x005210d801007387 */ /* 0x000fe80000100a00 */
[----:B------:R1:W-:Y:S02]  /*6bd90*/  STL.64 [R1+0x5218], R218 ;  /* 0x005218da01007387 */ /* 0x0003e40000100a00 */
[C---:B-1----:R-:W-:Y:S08]  /*6bda0*/  HMMA.1688.F32.TF32 R216, R232.reuse, R50, R212 ;  /* 0x00000032e8d8723c */ /* 0x042ff000000810d4 */
[----:B------:R-:W-:Y:S11]  /*6bdb0*/  HMMA.1688.F32.TF32 R212, R232, R46, R220 ;  /* 0x0000002ee8d4723c */ /* 0x000ff600000810dc */
        /* <DEDUP_REMOVED lines=11> */
[----:B------:R4:W-:Y:S02]  /*6be70*/  STL.64 [R1+0x48f8], R198 ;  /* 0x0048f8c601007387 */ /* 0x0009e40000100a00 */
[C---:B----4-:R-:W-:Y:S08]  /*6be80*/  HMMA.1688.F32.TF32 R196, R236.reuse, R26, R192 ;  /* 0x0000001aecc4723c */ /* 0x050ff000000810c0 */
[C---:B------:R-:W-:Y:S08]  /*6be90*/  HMMA.1688.F32.TF32 R192, R236.reuse, R22, R188 ;  /* 0x00000016ecc0723c */ /* 0x040ff000000810bc */
[C---:B------:R-:W-:Y:S08]  /*6bea0*/  HMMA.1688.F32.TF32 R188, R236.reuse, R18, R184 ;  /* 0x00000012ecbc723c */ /* 0x040ff000000810b8 */
[C---:B------:R-:W-:Y:S08]  /*6beb0*/  HMMA.1688.F32.TF32 R184, R236.reuse, R14, R180 ;  /* 0x0000000eecb8723c */ /* 0x040ff000000810b4 */
[C---:B------:R-:W-:Y:S08]  /*6bec0*/  HMMA.1688.F32.TF32 R180, R236.reuse, R10, R176 ;  /* 0x0000000aecb4723c */ /* 0x040ff000000810b0 */
[C---:B------:R-:W-:Y:S01]  /*6bed0*/  HMMA.1688.F32.TF32 R176, R236.reuse, R94, R172 ;  /* 0x0000005eecb0723c */ /* 0x040fe200000810ac */
[----:B------:R-:W-:Y:S07]  /*6bee0*/  STL.64 [R1+0x51c0], R196 ;  /* 0x0051c0c401007387 */ /* 0x000fee0000100a00 */
[C---:B------:R-:W-:Y:S01]  /*6bef0*/  HMMA.1688.F32.TF32 R172, R236.reuse, R98, R168 ;  /* 0x00000062ecac723c */ /* 0x040fe200000810a8 */
[----:B------:R-:W-:Y:S07]  /*6bf00*/  STL.64 [R1+0x51c8], R198 ;  /* 0x0051c8c601007387 */ /* 0x000fee0000100a00 */
[C---:B------:R-:W-:Y:S01]  /*6bf10*/  HMMA.1688.F32.TF32 R168, R236.reuse, R134, R164 ;  /* 0x00000086eca8723c */ /* 0x040fe200000810a4 */
[----:B------:R-:W-:Y:S07]  /*6bf20*/  STL.64 [R1+0x51b0], R192 ;  /* 0x0051b0c001007387 */ /* 0x000fee0000100a00 */
[C---:B------:R-:W-:Y:S01]  /*6bf30*/  HMMA.1688.F32.TF32 R164, R236.reuse, R130, R160 ;  /* 0x00000082eca4723c */ /* 0x040fe200000810a0 */
[----:B------:R-:W-:Y:S07]  /*6bf40*/  STL.64 [R1+0x51b8], R194 ;  /* 0x0051b8c201007387 */ /* 0x000fee0000100a00 */
[C---:B------:R-:W-:Y:S01]  /*6bf50*/  HMMA.1688.F32.TF32 R160, R236.reuse, R126, R228 ;  /* 0x0000007eeca0723c */ /* 0x040fe200000810e4 */
        /* <DEDUP_REMOVED lines=14> */
[C---:B-1----:R-:W-:Y:S03]  /*6c040*/  HMMA.1688.F32.TF32 R168, R236.reuse, R122, R224 ;  /* 0x0000007aeca8723c */ /* 0x042fe600000810e0 */
[----:B------:R-:W-:Y:S04]  /*6c050*/  STL.64 [R1+0x5130], R160 ;  /* 0x005130a001007387 */ /* 0x000fe80000100a00 */
[----:B------:R1:W-:Y:S01]  /*6c060*/  STL.64 [R1+0x5138], R162 ;  /* 0x005138a201007387 */ /* 0x0003e20000100a00 */
[C---:B----4-:R-:W-:Y:S08]  /*6c070*/  HMMA.1688.F32.TF32 R164, R236.reuse, R118, R156 ;  /* 0x00000076eca4723c */ /* 0x050ff0000008109c */
[C---:B-1----:R-:W-:Y:S08]  /*6c080*/  HMMA.1688.F32.TF32 R160, R236.reuse, R114, R152 ;  /* 0x00000072eca0723c */ /* 0x042ff00000081098 */
[C---:B------:R-:W-:Y:S08]  /*6c090*/  HMMA.1688.F32.TF32 R156, R236.reuse, R110, R148 ;  /* 0x0000006eec9c723c */ /* 0x040ff00000081094 */
[C---:B------:R-:W-:Y:S08]  /*6c0a0*/  HMMA.1688.F32.TF32 R152, R236.reuse, R106, R144 ;  /* 0x0000006aec98723c */ /* 0x040ff00000081090 */
        /* <DEDUP_REMOVED lines=15> */
[----:B------:R-:W4:Y:S04]  /*6c1a0*/  LDL.LU R248, [R1+0x3190] ;  /* 0x0031900001f87983 */ /* 0x000f280000300800 */
[----:B------:R-:W-:Y:S04]  /*6c1b0*/  STL.64 [R1+0x50c0], R144 ;  /* 0x0050c09001007387 */ /* 0x000fe80000100a00 */
[----:B------:R-:W-:Y:S04]  /*6c1c0*/  STL.64 [R1+0x50c8], R146 ;  /* 0x0050c89201007387 */ /* 0x000fe80000100a00 */
[----:B------:R1:W-:Y:S04]  /*6c1d0*/  STL.64 [R1+0x50b0], R136 ;  /* 0x0050b08801007387 */ /* 0x0003e80000100a00 */
[----:B------:R1:W-:Y:S04]  /*6c1e0*/  STL.64 [R1+0x50b8], R138 ;  /* 0x0050b88a01007387 */ /* 0x0003e80000100a00 */
[----:B------:R-:W4:Y:S04]  /*6c1f0*/  LDL.LU R249, [R1+0x3194] ;  /* 0x0031940001f97983 */ /* 0x000f280000300800 */
[----:B------:R-:W4:Y:S04]  /*6c200*/  LDL.LU R250, [R1+0x3198] ;  /* 0x0031980001fa7983 */ /* 0x000f280000300800 */
[----:B------:R-:W4:Y:S04]  /*6c210*/  LDL.LU R251, [R1+0x319c] ;  /* 0x00319c0001fb7983 */ /* 0x000f280000300800 */
[----:B-1----:R-:W2:Y:S04]  /*6c220*/  LDL.LU R136, [R1+0x31a0] ;  /* 0x0031a00001887983 */ /* 0x002ea80000300800 */
        /* <DEDUP_REMOVED lines=95> */
[----:B--2---:R-:W-:Y:S04]  /*6c820*/  LDS R232, [R142+UR10+0x4080] ;  /* 0x0040800a8ee87984 */ /* 0x004fe80008000800 */
[----:B------:R-:W-:Y:S04]  /*6c830*/  LDS R234, [R142+UR10+0x6080] ;  /* 0x0060800a8eea7984 */ /* 0x000fe80008000800 */
[----:B------:R-:W-:Y:S04]  /*6c840*/  LDS R233, [R143+UR10+0x4080] ;  /* 0x0040800a8fe97984 */ /* 0x000fe80008000800 */
[----:B------:R-:W1:Y:S01]  /*6c850*/  LDS R235, [R143+UR10+0x6080] ;  /* 0x0060800a8feb7984 */ /* 0x000e620008000800 */
[C---:B---3--:R-:W-:Y:S08]  /*6c860*/  HMMA.1688.F32.TF32 R172, R236.reuse, R34, R172 ;  /* 0x00000022ecac723c */ /* 0x048ff000000810ac */
[C---:B----4-:R-:W-:Y:S08]  /*6c870*/  HMMA.1688.F32.TF32 R176, R236.reuse, R38, R176 ;  /* 0x00000026ecb0723c */ /* 0x050ff000000810b0 */
[C---:B------:R-:W-:Y:S08]  /*6c880*/  HMMA.1688.F32.TF32 R184, R236.reuse, R46, R184 ;  /* 0x0000002eecb8723c */ /* 0x040ff000000810b8 */
[C---:B------:R-:W-:Y:S08]  /*6c890*/  HMMA.1688.F32.TF32 R188, R236.reuse, R50, R188 ;  /* 0x00000032ecbc723c */ /* 0x040ff000000810bc */
[C---:B------:R-:W-:Y:S08]  /*6c8a0*/  HMMA.1688.F32.TF32 R192, R236.reuse, R54, R192 ;  /* 0x00000036ecc0723c */ /* 0x040ff000000810c0 */
[C---:B------:R-:W-:Y:S08]  /*6c8b0*/  HMMA.1688.F32.TF32 R200, R236.reuse, R62, R200 ;  /* 0x0000003eecc8723c */ /* 0x040ff000000810c8 */
[C---:B------:R-:W-:Y:S08]  /*6c8c0*/  HMMA.1688.F32.TF32 R204, R236.reuse, R66, R204 ;  /* 0x00000042eccc723c */ /* 0x040ff000000810cc */
[C---:B------:R-:W-:Y:S08]  /*6c8d0*/  HMMA.1688.F32.TF32 R208, R236.reuse, R70, R208 ;  /* 0x00000046ecd0723c */ /* 0x040ff000000810d0 */
[----:B------:R-:W-:-:S15]  /*6c8e0*/  HMMA.1688.F32.TF32 R216, R236, R82, R216 ;  /* 0x00000052ecd8723c */ /* 0x000fde00000810d8 */
[----:B------:R-:W-:-:S04]  /*6c8f0*/  NOP ;  /* 0x0000000000007918 */ /* 0x000fc80000000000 */
[----:B------:R-:W-:Y:S04]  /*6c900*/  STL.64 [R1+0x50a0], R216 ;  /* 0x0050a0d801007387 */ /* 0x000fe80000100a00 */
[----:B------:R2:W-:Y:S02]  /*6c910*/  STL.64 [R1+0x50a8], R218 ;  /* 0x0050a8da01007387 */ /* 0x0005e40000100a00 */
[C---:B--2---:R-:W-:Y:S08]  /*6c920*/  HMMA.1688.F32.TF32 R216, R236.reuse, R78, R212 ;  /* 0x0000004eecd8723c */ /* 0x044ff000000810d4 */
[C---:B------:R-:W-:Y:S08]  /*6c930*/  HMMA.1688.F32.TF32 R212, R236.reuse, R74, R220 ;  /* 0x0000004aecd4723c */ /* 0x040ff000000810dc */
[C---:B------:R-:W-:Y:S03]  /*6c940*/  HMMA.1688.F32.TF32 R196, R236.reuse, R58, R196 ;  /* 0x0000003aecc4723c */ /* 0x040fe600000810c4 */
[----:B------:R-:W-:Y:S05]  /*6c950*/  STL.64 [R1+0x5090], R216 ;  /* 0x005090d801007387 */ /* 0x000fea0000100a00 */
[----:B------:R-:W-:Y:S01]  /*6c960*/  HMMA.1688.F32.TF32 R180, R236, R42, R180 ;  /* 0x0000002aecb4723c */ /* 0x000fe200000810b4 */
[----:B------:R-:W-:Y:S04]  /*6c970*/  STL.64 [R1+0x5098], R218 ;  /* 0x005098da01007387 */ /* 0x000fe80000100a00 */
[----:B------:R-:W-:Y:S04]  /*6c980*/  STL.64 [R1+0x5080], R212 ;  /* 0x005080d401007387 */ /* 0x000fe80000100a00 */
[----:B------:R-:W-:Y:S01]  /*6c990*/  STL.64 [R1+0x5088], R214 ;  /* 0x005088d601007387 */ /* 0x000fe20000100a00 */
[C---:B-1----:R-:W-:Y:S03]  /*6c9a0*/  HMMA.1688.F32.TF32 R168, R232.reuse, R30, R168 ;  /* 0x0000001ee8a8723c */ /* 0x042fe600000810a8 */
        /* <DEDUP_REMOVED lines=23> */
[----:B------:R-:W-:Y:S01]  /*6cb20*/  LDS R236, [R4+UR10+0x4100] ;  /* 0x0041000a04ec7984 */ /* 0x000fe20008000800 */
[C---:B-1----:R-:W-:Y:S03]  /*6cb30*/  HMMA.1688.F32.TF32 R168, R232.reuse, R26, R164 ;  /* 0x0000001ae8a8723c */ /* 0x042fe600000810a4 */
[----:B------:R-:W-:Y:S04]  /*6cb40*/  LDS R238, [R4+UR10+0x6100] ;  /* 0x0061000a04ee7984 */ /* 0x000fe80008000800 */
[----:B------:R1:W-:Y:S01]  /*6cb50*/  STL.64 [R1+0x83d0], R4 ;  /* 0x0083d00401007387 */ /* 0x0003e20000100a00 */
[C---:B------:R-:W-:Y:S03]  /*6cb60*/  HMMA.1688.F32.TF32 R152, R232.reuse, R94, R152 ;  /* 0x0000005ee898723c */ /* 0x040fe60000081098 */
[----:B------:R-:W-:Y:S04]  /*6cb70*/  LDS R237, [R243+UR10+0x4100] ;  /* 0x0041000af3ed7984 */ /* 0x000fe80008000800 */
[----:B------:R-:W2:Y:S01]  /*6cb80*/  LDS R239, [R243+UR10+0x6100] ;  /* 0x0061000af3ef7984 */ /* 0x000ea20008000800 */
[C---:B-1----:R-:W-:Y:S03]  /*6cb90*/  HMMA.1688.F32.TF32 R4, R232.reuse, R22, R160 ;  /* 0x00000016e804723c */ /* 0x042fe600000810a0 */
[----:B------:R-:W-:Y:S04]  /*6cba0*/  STL.64 [R1+0x4fe0], R168 ;  /* 0x004fe0a801007387 */ /* 0x000fe80000100a00 */
[----:B------:R-:W-:Y:S01]  /*6cbb0*/  STL.64 [R1+0x4fe8], R170 ;  /* 0x004fe8aa01007387 */ /* 0x000fe20000100a00 */
[C---:B------:R-:W-:Y:S08]  /*6cbc0*/  HMMA.1688.F32.TF32 R164, R232.reuse, R18, R228 ;  /* 0x00000012e8a4723c */ /* 0x040ff000000810e4 */
[C---:B------:R-:W-:Y:S03]  /*6cbd0*/  HMMA.1688.F32.TF32 R160, R232.reuse, R14, R224 ;  /* 0x0000000ee8a0723c */ /* 0x040fe600000810e0 */
[----:B------:R-:W-:Y:S04]  /*6cbe0*/  STL.64 [R1+0x4fd0], R4 ;  /* 0x004fd00401007387 */ /* 0x000fe80000100a00 */
[----:B------:R1:W-:Y:S02]  /*6cbf0*/  STL.64 [R1+0x4fd8], R6 ;  /* 0x004fd80601007387 */ /* 0x0003e40000100a00 */
[C---:B-1----:R-:W-:Y:S02]  /*6cc00*/  HMMA.1688.F32.TF32 R4, R232.reuse, R10, R156 ;  /* 0x0000000ae804723c */ /* 0x042fe4000008109c */
[----:B------:R-:W-:Y:S04]  /*6cc10*/  STL.64 [R1+0x4fc0], R164 ;  /* 0x004fc0a401007387 */ /* 0x000fe80000100a00 */
[----:B------:R-:W-:Y:S04]  /*6cc20*/  STL.64 [R1+0x4fc8], R166 ;  /* 0x004fc8a601007387 */ /* 0x000fe80000100a00 */
[----:B------:R-:W-:Y:S01]  /*6cc30*/  STL.64 [R1+0x4fb0], R160 ;  /* 0x004fb0a001007387 */ /* 0x000fe20000100a00 */
[C---:B------:R-:W-:Y:S03]  /*6cc40*/  HMMA.1688.F32.TF32 R148, R232.reuse, R98, R148 ;  /* 0x00000062e894723c */ /* 0x040fe60000081094 */
[----:B------:R-:W-:Y:S05]  /*6cc50*/  STL.64 [R1+0x4fb8], R162 ;  /* 0x004fb8a201007387 */ /* 0x000fea0000100a00 */
[----:B------:R-:W-:Y:S04]  /*6cc60*/  STL.64 [R1+0x4fa0], R4 ;  /* 0x004fa00401007387 */ /* 0x000fe80000100a00 */
[----:B------:R1:W-:Y:S02]  /*6cc70*/  STL.64 [R1+0x4fa8], R6 ;  /* 0x004fa80601007387 */ /* 0x0003e40000100a00 */
[C---:B-1----:R-:W-:Y:S02]  /*6cc80*/  HMMA.1688.F32.TF32 R4, R232.reuse, R134, R144 ;  /* 0x00000086e804723c */ /* 0x042fe40000081090 */
        /* <DEDUP_REMOVED lines=8> */
[C---:B-1----:R-:W-:Y:S02]  /*6cd10*/  HMMA.1688.F32.TF32 R4, R232.reuse, R122, R244 ;  /* 0x0000007ae804723c */ /* 0x042fe400000810f4 */
        /* <DEDUP_REMOVED lines=110> */
[C---:B--2---:R-:W-:Y:S08]  /*6d400*/  HMMA.1688.F32.TF32 R172, R232.reuse, R58, R172 ;  /* 0x0000003ae8ac723c */ /* 0x044ff000000810ac */
[C---:B---3--:R-:W-:Y:S08]  /*6d410*/  HMMA.1688.F32.TF32 R176, R232.reuse, R62, R176 ;  /* 0x0000003ee8b0723c */ /* 0x048ff000000810b0 */
[C---:B----4-:R-:W-:Y:S08]  /*6d420*/  HMMA.1688.F32.TF32 R188, R232.reuse, R74, R188 ;  /* 0x0000004ae8bc723c */ /* 0x050ff000000810bc */
[C---:B------:R-:W-:Y:S08]  /*6d430*/  HMMA.1688.F32.TF32 R196, R232.reuse, R82, R196 ;  /* 0x00000052e8c4723c */ /* 0x040ff000000810c4 */
[C---:B------:R-:W-:Y:S08]  /*6d440*/  HMMA.1688.F32.TF32 R208, R232.reuse, R102, R208 ;  /* 0x00000066e8d0723c */ /* 0x040ff000000810d0 */
[C---:B------:R-:W-:Y:S08]  /*6d450*/  HMMA.1688.F32.TF32 R4, R232.reuse, R118, R4 ;  /* 0x00000076e804723c */ /* 0x040ff00000081004 */
        /* <DEDUP_REMOVED lines=11> */
[----:B------:R-:W-:Y:S02]  /*6d510*/  STL.64 [R1+0x4f08], R214 ;  /* 0x004f08d601007387 */ /* 0x000fe40000100a00 */
[C---:B------:R-:W-:Y:S02]  /*6d520*/  HMMA.1688.F32.TF32 R200, R232.reuse, R86, R200 ;  /* 0x00000056e8c8723c */ /* 0x040fe400000810c8 */
[----:B------:R-:W-:Y:S04]  /*6d530*/  STL.64 [R1+0x4ef0], R208 ;  /* 0x004ef0d001007387 */ /* 0x000fe80000100a00 */
[----:B------:R-:W-:Y:S05]  /*6d540*/  STL.64 [R1+0x4ef8], R210 ;  /* 0x004ef8d201007387 */ /* 0x000fea0000100a00 */
        /* <DEDUP_REMOVED lines=12> */
[----:B------:R-:W-:Y:S04]  /*6d610*/  STL.64 [R1+0x4ea8], R190 ;  /* 0x004ea8be01007387 */ /* 0x000fe80000100a00 */
[----:B------:R-:W-:Y:S04]  /*6d620*/  STL.64 [R1+0x4e90], R184 ;  /* 0x004e90b801007387 */ /* 0x000fe80000100a00 */
        /* <DEDUP_REMOVED lines=18> */
[----:B------:R-:W-:Y:S02]  /*6d750*/  HMMA.1688.F32.TF32 R156, R232, R34, R156 ;  /* 0x00000022e89c723c */ /* 0x000fe4000008109c */
[----:B------:R-:W-:Y:S04]  /*6d760*/  LDS R232, [R142+UR10+0x4100] ;  /* 0x0041000a8ee87984 */ /* 0x000fe80008000800 */
[----:B------:R-:W-:Y:S04]  /*6d770*/  STL.64 [R1+0x4e20], R4 ;  /* 0x004e200401007387 */ /* 0x000fe80000100a00 */
[----:B------:R1:W-:Y:S04]  /*6d780*/  STL.64 [R1+0x4e28], R6 ;  /* 0x004e280601007387 */ /* 0x0003e80000100a00 */
[----:B------:R-:W-:Y:S04]  /*6d790*/  LDS R234, [R142+UR10+0x6100] ;  /* 0x0061000a8eea7984 */ /* 0x000fe80008000800 */
[----:B------:R-:W-:Y:S01]  /*6d7a0*/  LDS R233, [R143+UR10+0x4100] ;  /* 0x0041000a8fe97984 */ /* 0x000fe20008000800 */
[C---:B-1----:R-:W-:Y:S03]  /*6d7b0*/  HMMA.1688.F32.TF32 R4, R236.reuse, R30, R152 ;  /* 0x0000001eec04723c */ /* 0x042fe60000081098 */
[----:B------:R-:W-:Y:S04]  /*6d7c0*/  STL.64 [R1+0x4e10], R160 ;  /* 0x004e10a001007387 */ /* 0x000fe80000100a00 */
[----:B------:R-:W-:Y:S04]  /*6d7d0*/  STL.64 [R1+0x4e18], R162 ;  /* 0x004e18a201007387 */ /* 0x000fe80000100a00 */
[----:B------:R-:W-:Y:S04]  /*6d7e0*/  STL.64 [R1+0x48c0], R156 ;  /* 0x0048c09c01007387 */ /* 0x000fe80000100a00 */
[----:B------:R-:W-:Y:S04]  /*6d7f0*/  STL.64 [R1+0x48c8], R158 ;  /* 0x0048c89e01007387 */ /* 0x000fe80000100a00 */
[----:B------:R-:W1:Y:S04]  /*6d800*/  LDS R235, [R143+UR10+0x6100] ;  /* 0x0061000a8feb7984 */ /* 0x000e680008000800 */
[----:B------:R-:W-:Y:S04]  /*6d810*/  STL.64 [R1+0x48b0], R4 ;  /* 0x0048b00401007387 */ /* 0x000fe80000100a00 */
[----:B------:R2:W-:Y:S04]  /*6d820*/  STL.64 [R1+0x48b8], R6 ;  /* 0x0048b80601007387 */ /* 0x0005e80000100a00 */
[----:B------:R3:W-:Y:S01]  /*6d830*/  STL.64 [R1+0x83c8], R142 ;  /* 0x0083c88e01007387 */ /* 0x0007e20000100a00 */
[C---:B--2---:R-:W-:Y:S08]  /*6d840*/  HMMA.1688.F32.TF32 R4, R236.reuse, R22, R144 ;  /* 0x00000016ec04723c */ /* 0x044ff00000081090 */
[C---:B---3--:R-:W-:Y:S08]  /*6d850*/  HMMA.1688.F32.TF32 R140, R236.reuse, R26, R148 ;  /* 0x0000001aec8c723c */ /* 0x048ff00000081094 */
[C---:B------:R-:W-:Y:S11]  /*6d860*/  HMMA.1688.F32.TF32 R136, R236.reuse, R18, R136 ;  /* 0x00000012ec88723c */ /* 0x040ff60000081088 */
[----:B------:R-:W-:Y:S04]  /*6d870*/  STL.64 [R1+0x4e00], R140 ;  /* 0x004e008c01007387 */ /* 0x000fe80000100a00 */
[----:B------:R2:W-:Y:S04]  /*6d880*/  STL.64 [R1+0x4e08], R142 ;  /* 0x004e088e01007387 */ /* 0x0005e80000100a00 */
[----:B------:R-:W-:Y:S04]  /*6d890*/  STL.64 [R1+0x4df0], R4 ;  /* 0x004df00401007387 */ /* 0x000fe80000100a00 */
[----:B------:R3:W-:Y:S01]  /*6d8a0*/  STL.64 [R1+0x4df8], R6 ;  /* 0x004df80601007387 */ /* 0x0007e20000100a00 */
[C---:B--2---:R-:W-:Y:S08]  /*6d8b0*/  HMMA.1688.F32.TF32 R140, R236.reuse, R14, R248 ;  /* 0x0000000eec8c723c */ /* 0x044ff000000810f8 */
[C---:B---3--:R-:W-:Y:S01]  /*6d8c0*/  HMMA.1688.F32.TF32 R4, R236.reuse, R10, R244 ;  /* 0x0000000aec04723c */ /* 0x048fe200000810f4 */
[----:B------:R2:W-:Y:S04]  /*6d8d0*/  STL.64 [R1+0x4de0], R136 ;  /* 0x004de08801007387 */ /* 0x0005e80000100a00 */
[----:B------:R3:W-:Y:S04]  /*6d8e0*/  STL.64 [R1+0x4de8], R138 ;  /* 0x004de88a01007387 */ /* 0x0007e80000100a00 */
[----:B--2---:R-:W2:Y:S04]  /*6d8f0*/  LDL.LU R136, [R1+0x2ac0] ;  /* 0x002ac00001887983 */ /* 0x004ea80000300800 */
[----:B------:R4:W-:Y:S04]  /*6d900*/  STL.64 [R1+0x4dd0], R140 ;  /* 0x004dd08c01007387 */ /* 0x0009e80000100a00 */
[----:B------:R1:W-:Y:S04]  /*6d910*/  STL.64 [R1+0x4dd8], R142 ;  /* 0x004dd88e01007387 */ /* 0x0003e80000100a00 */
[----:B------:R1:W-:Y:S04]  /*6d920*/  STL.64 [R1+0x4dc0], R4 ;  /* 0x004dc00401007387 */ /* 0x0003e80000100a00 */
[----:B------:R1:W-:Y:S04]  /*6d930*/  STL.64 [R1+0x4dc8], R6 ;  /* 0x004dc80601007387 */ /* 0x0003e80000100a00 */
[----:B------:R-:W2:Y:S04]  /*6d940*/  LDL.LU R137, [R1+0x2ac4] ;  /* 0x002ac40001897983 */ /* 0x000ea80000300800 */
[----:B---3--:R-:W2:Y:S04]  /*6d950*/  LDL.LU R138, [R1+0x2ac8] ;  /* 0x002ac800018a7983 */ /* 0x008ea80000300800 */
[----:B------:R-:W2:Y:S04]  /*6d960*/  LDL.LU R139, [R1+0x2acc] ;  /* 0x002acc00018b7983 */ /* 0x000ea80000300800 */
[----:B------:R-:W3:Y:S04]  /*6d970*/  LDL.LU R144, [R1+0x2af0] ;  /* 0x002af00001907983 */ /* 0x000ee80000300800 */
[----:B------:R-:W3:Y:S04]  /*6d980*/  LDL.LU R145, [R1+0x2af4] ;  /* 0x002af40001917983 */ /* 0x000ee80000300800 */
[----:B------:R-:W3:Y:S04]  /*6d990*/  LDL.LU R146, [R1+0x2af8] ;  /* 0x002af80001927983 */ /* 0x000ee80000300800 */
[----:B------:R-:W3:Y:S04]  /*6d9a0*/  LDL.LU R147, [R1+0x2afc] ;  /* 0x002afc0001937983 */ /* 0x000ee80000300800 */
        /* <DEDUP_REMOVED lines=60> */
[----:B----4-:R-:W4:Y:S04]  /*6dd70*/  LDL.LU R140, [R1+0x2f50] ;  /* 0x002f5000018c7983 */ /* 0x010f280000300800 */
[----:B------:R-:W4:Y:S04]  /*6dd80*/  LDL.LU R141, [R1+0x2f54] ;  /* 0x002f5400018d7983 */ /* 0x000f280000300800 */
[----:B-1----:R-:W4:Y:S04]  /*6dd90*/  LDL.LU R142, [R1+0x2f58] ;  /* 0x002f5800018e7983 */ /* 0x002f280000300800 */
[----:B------:R-:W4:Y:S04]  /*6dda0*/  LDL.LU R143, [R1+0x2f5c] ;  /* 0x002f5c00018f7983 */ /* 0x000f280000300800 */
        /* <DEDUP_REMOVED lines=36> */
[C---:B----4-:R-:W-:Y:S08]  /*6dff0*/  HMMA.1688.F32.TF32 R140, R236.reuse, R98, R140 ;  /* 0x00000062ec8c723c */ /* 0x050ff0000008108c */
[----:B--2---:R-:W-:-:S15]  /*6e000*/  HMMA.1688.F32.TF32 R4, R236, R94, R4 ;  /* 0x0000005eec04723c */ /* 0x004fde0000081004 */
[----:B------:R-:W-:-:S04]  /*6e010*/  NOP ;  /* 0x0000000000007918 */ /* 0x000fc80000000000 */
[----:B------:R-:W-:Y:S04]  /*6e020*/  STL.64 [R1+0x4db0], R4 ;  /* 0x004db00401007387 */ /* 0x000fe80000100a00 */
[----:B------:R1:W-:Y:S04]  /*6e030*/  STL.64 [R1+0x4db8], R6 ;  /* 0x004db80601007387 */ /* 0x0003e80000100a00 */
[----:B-1----:R-:W2:Y:S04]  /*6e040*/  LDL.LU.64 R6, [R1+0x83d8] ;  /* 0x0083d80001067983 */ /* 0x002ea80000300a00 */
[----:B------:R-:W4:Y:S04]  /*6e050*/  LDL.LU.64 R4, [R1+0x83d0] ;  /* 0x0083d00001047983 */ /* 0x000f280000300a00 */
[----:B------:R-:W-:Y:S04]  /*6e060*/  STL.64 [R1+0x4da0], R140 ;  /* 0x004da08c01007387 */ /* 0x000fe80000100a00 */
[----:B------:R3:W-:Y:S02]  /*6e070*/  STL.64 [R1+0x4da8], R142 ;  /* 0x004da88e01007387 */ /* 0x0007e40000100a00 */
[----:B---3--:R-:W-:Y:S02]  /*6e080*/  HMMA.1688.F32.TF32 R140, R236, R134, R244 ;  /* 0x00000086ec8c723c */ /* 0x008fe400000810f4 */
[----:B------:R-:W3:-:S15]  /*6e090*/  LDL.LU R244, [R1+0x2aa0] ;  /* 0x002aa00001f47983 */ /* 0x000ede0000300800 */
[----:B------:R-:W-:Y:S02]  /*6e0a0*/  NOP ;  /* 0x0000000000007918 */ /* 0x000fe40000000000 */
[----:B------:R-:W-:Y:S04]  /*6e0b0*/  STL.64 [R1+0x4d90], R140 ;  /* 0x004d908c01007387 */ /* 0x000fe80000100a00 */
[----:B------:R1:W-:Y:S04]  /*6e0c0*/  STL.64 [R1+0x4d98], R142 ;  /* 0x004d988e01007387 */ /* 0x0003e80000100a00 */
[----:B------:R-:W3:Y:S04]  /*6e0d0*/  LDL.LU R245, [R1+0x2aa4] ;  /* 0x002aa40001f57983 */ /* 0x000ee80000300800 */
[----:B------:R-:W3:Y:S04]  /*6e0e0*/  LDL.LU R246, [R1+0x2aa8] ;  /* 0x002aa80001f67983 */ /* 0x000ee80000300800 */
[----:B------:R-:W3:Y:S01]  /*6e0f0*/  LDL.LU R247, [R1+0x2aac] ;  /* 0x002aac0001f77983 */ /* 0x000ee20000300800 */
[C---:B------:R-:W-:Y:S08]  /*6e100*/  HMMA.1688.F32.TF32 R216, R236.reuse, R130, R216 ;  /* 0x00000082ecd8723c */ /* 0x040ff000000810d8 */
[C---:B-1----:R-:W-:Y:S08]  /*6e110*/  HMMA.1688.F32.TF32 R140, R236.reuse, R126, R212 ;  /* 0x0000007eec8c723c */ /* 0x042ff000000810d4 */
[C---:B------:R-:W-:Y:S03]  /*6e120*/  HMMA.1688.F32.TF32 R212, R236.reuse, R122, R220 ;  /* 0x0000007aecd4723c */ /* 0x040fe600000810dc */
[----:B------:R-:W-:Y:S04]  /*6e130*/  STL.64 [R1+0x4d80], R216 ;  /* 0x004d80d801007387 */ /* 0x000fe80000100a00 */
[----:B------:R-:W-:Y:S01]  /*6e140*/  STL.64 [R1+0x4d88], R218 ;  /* 0x004d88da01007387 */ /* 0x000fe20000100a00 */
        /* <DEDUP_REMOVED lines=57> */
[----:B-1----:R-:W-:Y:S02]  /*6e4e0*/  HMMA.1688.F32.TF32 R140, R236, R34, R136 ;  /* 0x00000022ec8c723c */ /* 0x002fe40000081088 */
[----:B------:R-:W-:Y:S04]  /*6e4f0*/  STL.64 [R1+0x4c40], R148 ;  /* 0x004c409401007387 */ /* 0x000fe80000100a00 */
[----:B----4-:R-:W-:Y:S02]  /*6e500*/  LDS R236, [R4+UR10+0x4180] ;  /* 0x0041800a04ec7984 */ /* 0x010fe40008000800 */
[C---:B------:R-:W-:Y:S02]  /*6e510*/  HMMA.1688.F32.TF32 R136, R232.reuse, R30, R248 ;  /* 0x0000001ee888723c */ /* 0x040fe400000810f8 */
[----:B------:R-:W-:Y:S04]  /*6e520*/  STL.64 [R1+0x4c48], R150 ;  /* 0x004c489601007387 */ /* 0x000fe80000100a00 */
[----:B------:R-:W-:Y:S04]  /*6e530*/  STL.64 [R1+0x4c30], R144 ;  /* 0x004c309001007387 */ /* 0x000fe80000100a00 */
[----:B------:R-:W-:Y:S04]  /*6e540*/  STL.64 [R1+0x4c38], R146 ;  /* 0x004c389201007387 */ /* 0x000fe80000100a00 */
[----:B------:R-:W-:Y:S04]  /*6e550*/  STL.64 [R1+0x48a0], R140 ;  /* 0x0048a08c01007387 */ /* 0x000fe80000100a00 */
[----:B------:R-:W-:Y:S04]  /*6e560*/  STL.64 [R1+0x48a8], R142 ;  /* 0x0048a88e01007387 */ /* 0x000fe80000100a00 */
[----:B------:R1:W-:Y:S04]  /*6e570*/  STL.64 [R1+0x4890], R136 ;  /* 0x0048908801007387 */ /* 0x0003e80000100a00 */
[----:B------:R-:W-:Y:S04]  /*6e580*/  STL.64 [R1+0x4898], R138 ;  /* 0x0048988a01007387 */ /* 0x000fe80000100a00 */
[----:B--2---:R-:W-:Y:S04]  /*6e590*/  STL.64 [R1+0x8390], R6 ;  /* 0x0083900601007387 */ /* 0x004fe80000100a00 */
[----:B------:R-:W-:Y:S04]  /*6e5a0*/  LDS R238, [R4+UR10+0x6180] ;  /* 0x0061800a04ee7984 */ /* 0x000fe80008000800 */
[----:B------:R3:W-:Y:S04]  /*6e5b0*/  STL.64 [R1+0x8388], R4 ;  /* 0x0083880401007387 */ /* 0x0007e80000100a00 */
[----:B-1----:R-:W2:Y:S04]  /*6e5c0*/  LDL.LU R136, [R1+0x13a0] ;  /* 0x0013a00001887983 */ /* 0x002ea80000300800 */
[----:B------:R-:W-:Y:S01]  /*6e5d0*/  LDS R237, [R243+UR10+0x4180] ;  /* 0x0041800af3ed7984 */ /* 0x000fe20008000800 */
[----:B---3--:R-:W-:Y:S03]  /*6e5e0*/  HMMA.1688.F32.TF32 R4, R232, R26, R244 ;  /* 0x0000001ae804723c */ /* 0x008fe600000810f4 */
[----:B------:R-:W1:-:S15]  /*6e5f0*/  LDS R239, [R243+UR10+0x6180] ;  /* 0x0061800af3ef7984 */ /* 0x000e5e0008000800 */
[----:B------:R-:W-:Y:S01]  /*6e600*/  NOP ;  /* 0x0000000000007918 */ /* 0x000fe20000000000 */
[----:B------:R3:W-:Y:S04]  /*6e610*/  STL.64 [R1+0x4c20], R4 ;  /* 0x004c200401007387 */ /* 0x0007e80000100a00 */
[----:B------:R4:W-:Y:S04]  /*6e620*/  STL.64 [R1+0x4c28], R6 ;  /* 0x004c280601007387 */ /* 0x0009e80000100a00 */
        /* <DEDUP_REMOVED lines=71> */
[----:B---3--:R-:W3:Y:S04]  /*6eaa0*/  LDL.LU R4, [R1+0x1510] ;  /* 0x0015100001047983 */ /* 0x008ee80000300800 */
[----:B------:R-:W3:Y:S04]  /*6eab0*/  LDL.LU R5, [R1+0x1514] ;  /* 0x0015140001057983 */ /* 0x000ee80000300800 */
[----:B----4-:R-:W3:Y:S04]  /*6eac0*/  LDL.LU R6, [R1+0x1518] ;  /* 0x0015180001067983 */ /* 0x010ee80000300800 */
[----:B------:R-:W3:Y:S04]  /*6ead0*/  LDL.LU R7, [R1+0x151c] ;  /* 0x00151c0001077983 */ /* 0x000ee80000300800 */
[----:B------:R-:W4:Y:S04]  /*6eae0*/  LDL.LU R140, [R1+0x2a90] ;  /* 0x002a9000018c7983 */ /* 0x000f280000300800 */
[----:B------:R-:W4:Y:S04]  /*6eaf0*/  LDL.LU R141, [R1+0x2a94] ;  /* 0x002a9400018d7983 */ /* 0x000f280000300800 */
        /* <DEDUP_REMOVED lines=34> */
[----:B----4-:R-:W-:-:S15]  /*6ed20*/  HMMA.1688.F32.TF32 R140, R232, R22, R140 ;  /* 0x00000016e88c723c */ /* 0x010fde000008108c */
[----:B------:R-:W-:-:S04]  /*6ed30*/  NOP ;  /* 0x0000000000007918 */ /* 0x000fc80000000000 */
[----:B------:R-:W-:Y:S04]  /*6ed40*/  STL.64 [R1+0x4c10], R140 ;  /* 0x004c108c01007387 */ /* 0x000fe80000100a00 */
[----:B------:R4:W-:Y:S04]  /*6ed50*/  STL.64 [R1+0x4c18], R142 ;  /* 0x004c188e01007387 */ /* 0x0009e80000100a00 */
[----:B----4-:R-:W4:Y:S04]  /*6ed60*/  LDL.LU.64 R142, [R1+0x83c8] ;  /* 0x0083c800018e7983 */ /* 0x010f280000300a00 */
[----:B------:R-:W-:Y:S04]  /*6ed70*/  STL.64 [R1+0x83a0], R22 ;  /* 0x0083a01601007387 */ /* 0x000fe80000100a00 */
[----:B------:R1:W-:Y:S04]  /*6ed80*/  STL.64 [R1+0x8398], R20 ;  /* 0x0083981401007387 */ /* 0x0003e80000100a00 */
[----:B-1----:R-:W4:Y:S04]  /*6ed90*/  LDL.LU R20, [R1+0x1520] ;  /* 0x0015200001147983 */ /* 0x002f280000300800 */
[----:B------:R-:W4:Y:S04]  /*6eda0*/  LDL.LU R21, [R1+0x1524] ;  /* 0x0015240001157983 */ /* 0x000f280000300800 */
[----:B------:R-:W4:Y:S04]  /*6edb0*/  LDL.LU R22, [R1+0x1528] ;  /* 0x0015280001167983 */ /* 0x000f280000300800 */
[----:B------:R-:W4:Y:S01]  /*6edc0*/  LDL.LU R23, [R1+0x152c] ;  /* 0x00152c0001177983 */ /* 0x000f220000300800 */
[C---:B--2---:R-:W-:Y:S08]  /*6edd0*/  HMMA.1688.F32.TF32 R240, R232.reuse, R18, R240 ;  /* 0x00000012e8f0723c */ /* 0x044ff000000810f0 */
[C---:B------:R-:W-:Y:S11]  /*6ede0*/  HMMA.1688.F32.TF32 R244, R232.reuse, R14, R244 ;  /* 0x0000000ee8f4723c */ /* 0x040ff600000810f4 */
[----:B------:R-:W-:Y:S04]  /*6edf0*/  STL.64 [R1+0x4c00], R240 ;  /* 0x004c00f001007387 */ /* 0x000fe80000100a00 */
[----:B------:R1:W-:Y:S04]  /*6ee00*/  STL.64 [R1+0x4c08], R242 ;  /* 0x004c08f201007387 */ /* 0x0003e80000100a00 */
[----:B-1----:R-:W2:Y:S04]  /*6ee10*/  LDL.LU.64 R242, [R1+0x83c0] ;  /* 0x0083c00001f27983 */ /* 0x002ea80000300a00 */
[----:B------:R-:W2:Y:S04]  /*6ee20*/  LDL.LU.64 R240, [R1+0x83b8] ;  /* 0x0083b80001f07983 */ /* 0x000ea80000300a00 */
[----:B------:R-:W-:Y:S04]  /*6ee30*/  STL.64 [R1+0x4bf0], R244 ;  /* 0x004bf0f401007387 */ /* 0x000fe80000100a00 */
[----:B------:R1:W-:Y:S04]  /*6ee40*/  STL.64 [R1+0x4bf8], R246 ;  /* 0x004bf8f601007387 */ /* 0x0003e80000100a00 */
[----:B-1----:R-:W2:Y:S04]  /*6ee50*/  LDL.LU.64 R246, [R1+0x83b0] ;  /* 0x0083b00001f67983 */ /* 0x002ea80000300a00 */
[----:B------:R-:W2:Y:S01]  /*6ee60*/  LDL.LU.64 R244, [R1+0x83a8] ;  /* 0x0083a80001f47983 */ /* 0x000ea20000300a00 */
[C---:B---3--:R-:W-:Y:S08]  /*6ee70*/  HMMA.1688.F32.TF32 R4, R232.reuse, R94, R4 ;  /* 0x0000005ee804723c */ /* 0x048ff00000081004 */
[C---:B------:R-:W-:Y:S08]  /*6ee80*/  HMMA.1688.F32.TF32 R200, R232.reuse, R118, R200 ;  /* 0x00000076e8c8723c */ /* 0x040ff000000810c8 */
[C---:B------:R-:W-:Y:S08]  /*6ee90*/  HMMA.1688.F32.TF32 R188, R232.reuse, R106, R188 ;  /* 0x0000006ae8bc723c */ /* 0x040ff000000810bc */
[C---:B------:R-:W-:Y:S08]  /*6eea0*/  HMMA.1688.F32.TF32 R176, R232.reuse, R86, R176 ;  /* 0x00000056e8b0723c */ /* 0x040ff000000810b0 */
[C---:B------:R-:W-:Y:S08]  /*6eeb0*/  HMMA.1688.F32.TF32 R164, R232.reuse, R74, R164 ;  /* 0x0000004ae8a4723c */ /* 0x040ff000000810a4 */
[C---:B------:R-:W-:Y:S08]  /*6eec0*/  HMMA.1688.F32.TF32 R148, R232.reuse, R50, R148 ;  /* 0x00000032e894723c */ /* 0x040ff00000081094 */
[----:B----4-:R-:W-:-:S15]  /*6eed0*/  HMMA.1688.F32.TF32 R20, R232, R10, R20 ;  /* 0x0000000ae814723c */ /* 0x010fde0000081014 */
[----:B------:R-:W-:-:S04]  /*6eee0*/  NOP ;  /* 0x0000000000007918 */ /* 0x000fc80000000000 */
[----:B------:R-:W-:Y:S04]  /*6eef0*/  STL.64 [R1+0x4be0], R20 ;  /* 0x004be01401007387 */ /* 0x000fe80000100a00 */
[----:B------:R1:W-:Y:S04]  /*6ef00*/  STL.64 [R1+0x4be8], R22 ;  /* 0x004be81601007387 */ /* 0x0003e80000100a00 */
[----:B------:R-:W-:Y:S04]  /*6ef10*/  STL.64 [R1+0x4bd0], R4 ;  /* 0x004bd00401007387 */ /* 0x000fe80000100a00 */
[----:B------:R3:W-:Y:S01]  /*6ef20*/  STL.64 [R1+0x4bd8], R6 ;  /* 0x004bd80601007387 */ /* 0x0007e20000100a00 */
[C---:B-1----:R-:W-:Y:S08]  /*6ef30*/  HMMA.1688.F32.TF32 R20, R232.reuse, R98, R216 ;  /* 0x00000062e814723c */ /* 0x042ff000000810d8 */
[C---:B---3--:R-:W-:Y:S08]  /*6ef40*/  HMMA.1688.F32.TF32 R4, R232.reuse, R134, R212 ;  /* 0x00000086e804723c */ /* 0x048ff000000810d4 */
[C---:B------:R-:W-:Y:S03]  /*6ef50*/  HMMA.1688.F32.TF32 R212, R232.reuse, R130, R220 ;  /* 0x00000082e8d4723c */ /* 0x040fe600000810dc */
[----:B------:R-:W-:Y:S04]  /*6ef60*/  STL.64 [R1+0x4bc0], R20 ;  /* 0x004bc01401007387 */ /* 0x000fe80000100a00 */
[----:B------:R1:W-:Y:S04]  /*6ef70*/  STL.64 [R1+0x4bc8], R22 ;  /* 0x004bc81601007387 */ /* 0x0003e80000100a00 */
[----:B------:R-:W-:Y:S04]  /*6ef80*/  STL.64 [R1+0x4bb0], R4 ;  /* 0x004bb00401007387 */ /* 0x000fe80000100a00 */
[----:B------:R3:W-:Y:S01]  /*6ef90*/  STL.64 [R1+0x4bb8], R6 ;  /* 0x004bb80601007387 */ /* 0x0007e20000100a00 */
[C---:B-1----:R-:W-:Y:S08]  /*6efa0*/  HMMA.1688.F32.TF32 R20, R232.reuse, R126, R208 ;  /* 0x0000007ee814723c */ /* 0x042ff000000810d0 */
[C---:B---3--:R-:W-:Y:S01]  /*6efb0*/  HMMA.1688.F32.TF32 R4, R232.reuse, R122, R204 ;  /* 0x0000007ae804723c */ /* 0x048fe200000810cc */
[----:B------:R-:W-:Y:S04]  /*6efc0*/  STL.64 [R1+0x4ba0], R212 ;  /* 0x004ba0d401007387 */ /* 0x000fe80000100a00 */
[----:B------:R-:W-:Y:S06]  /*6efd0*/  STL.64 [R1+0x4ba8], R214 ;  /* 0x004ba8d601007387 */ /* 0x000fec0000100a00 */
        /* <DEDUP_REMOVED lines=31> */
[----:B------:R-:W-:Y:S03]  /*6f1d0*/  STL.64 [R1+0x4ae8], R166 ;  /* 0x004ae8a601007387 */ /* 0x000fe60000100a00 */
        /* <DEDUP_REMOVED lines=22> */
[----:B--2---:R-:W-:Y:S08]  /*6f340*/  HMMA.1688.F32.TF32 R20, R232, R34, R244 ;  /* 0x00000022e814723c */ /* 0x004ff000000810f4 */
[C---:B-1----:R-:W-:Y:S01]  /*6f350*/  HMMA.1688.F32.TF32 R4, R236.reuse, R30, R240 ;  /* 0x0000001eec04723c */ /* 0x042fe200000810f0 */
[----:B------:R1:W-:Y:S04]  /*6f360*/  STL.64 [R1+0x4a50], R136 ;  /* 0x004a508801007387 */ /* 0x0003e80000100a00 */
[----:B------:R2:W-:Y:S04]  /*6f370*/  STL.64 [R1+0x4a58], R138 ;  /* 0x004a588a01007387 */ /* 0x0005e80000100a00 */
[----:B------:R-:W-:Y:S04]  /*6f380*/  LDS R232, [R142+UR10+0x4180] ;  /* 0x0041800a8ee87984 */ /* 0x000fe80008000800 */
[----:B-1----:R-:W3:Y:S04]  /*6f390*/  LDL.LU R136, [R1+0x20] ;  /* 0x0000200001887983 */ /* 0x002ee80000300800 */
[----:B------:R1:W-:Y:S04]  /*6f3a0*/  STL.64 [R1+0x4880], R20 ;  /* 0x0048801401007387 */ /* 0x0003e80000100a00 */
[----:B------:R4:W-:Y:S04]  /*6f3b0*/  STL.64 [R1+0x4888], R22 ;  /* 0x0048881601007387 */ /* 0x0009e80000100a00 */
[----:B------:R1:W-:Y:S04]  /*6f3c0*/  STL.64 [R1+0x4870], R4 ;  /* 0x0048700401007387 */ /* 0x0003e80000100a00 */
[----:B------:R1:W-:Y:S04]  /*6f3d0*/  STL.64 [R1+0x4878], R6 ;  /* 0x0048780601007387 */ /* 0x0003e80000100a00 */
[----:B------:R-:W3:Y:S04]  /*6f3e0*/  LDL.LU R137, [R1+0x24] ;  /* 0x0000240001897983 */ /* 0x000ee80000300800 */
[----:B--2---:R-:W3:Y:S04]  /*6f3f0*/  LDL.LU R138, [R1+0x28] ;  /* 0x00002800018a7983 */ /* 0x004ee80000300800 */
        /* <DEDUP_REMOVED lines=81> */
[----:B-1----:R-:W2:Y:S04]  /*6f910*/  LDL.LU R20, [R1+0x1380] ;  /* 0x0013800001147983 */ /* 0x002ea80000300800 */
[----:B------:R-:W2:Y:S04]  /*6f920*/  LDL.LU R21, [R1+0x1384] ;  /* 0x0013840001157983 */ /* 0x000ea80000300800 */
[----:B----4-:R-:W2:Y:S04]  /*6f930*/  LDL.LU R22, [R1+0x1388] ;  /* 0x0013880001167983 */ /* 0x010ea80000300800 */
[----:B------:R-:W2:Y:S04]  /*6f940*/  LDL.LU R23, [R1+0x138c] ;  /* 0x00138c0001177983 */ /* 0x000ea80000300800 */
[----:B------:R-:W4:Y:S04]  /*6f950*/  LDL.LU R4, [R1+0x1370] ;  /* 0x0013700001047983 */ /* 0x000f280000300800 */
[----:B------:R-:W4:Y:S04]  /*6f960*/  LDL.LU R5, [R1+0x1374] ;  /* 0x0013740001057983 */ /* 0x000f280000300800 */
[----:B------:R-:W4:Y:S04]  /*6f970*/  LDL.LU R6, [R1+0x1378] ;  /* 0x0013780001067983 */ /* 0x000f280000300800 */
[----:B------:R-:W4:Y:S04]  /*6f980*/  LDL.LU R7, [R1+0x137c] ;  /* 0x00137c0001077983 */ /* 0x000f280000300800 */
        /* <DEDUP_REMOVED lines=20> */
[----:B------:R-:W-:Y:S04]  /*6fad0*/  STL.64 [R1+0x8340], R142 ;  /* 0x0083408e01007387 */ /* 0x000fe80000100a00 */
[----:B------:R-:W3:Y:S04]  /*6fae0*/  LDL.LU R140, [R1+0x1350] ;  /* 0x00135000018c7983 */ /* 0x000ee80000300800 */
[----:B------:R1:W-:Y:S04]  /*6faf0*/  LDS R234, [R142+UR10+0x6180] ;  /* 0x0061800a8eea7984 */ /* 0x0003e80008000800 */
[----:B------:R-:W3:Y:S04]  /*6fb00*/  LDL.LU R141, [R1+0x1354] ;  /* 0x00135400018d7983 */ /* 0x000ee80000300800 */
[----:B------:R-:W-:Y:S04]  /*6fb10*/  LDS R233, [R143+UR10+0x4180] ;  /* 0x0041800a8fe97984 */ /* 0x000fe80008000800 */
[----:B------:R1:W2:Y:S04]  /*6fb20*/  LDS R235, [R143+UR10+0x6180] ;  /* 0x0061800a8feb7984 */ /* 0x0002a80008000800 */
[----:B-1----:R-:W3:Y:S04]  /*6fb30*/  LDL.LU R142, [R1+0x1358] ;  /* 0x00135800018e7983 */ /* 0x002ee80000300800 */
[----:B------:R-:W3:Y:S01]  /*6fb40*/  LDL.LU R143, [R1+0x135c] ;  /* 0x00135c00018f7983 */ /* 0x000ee20000300800 */
[----:B--2---:R-:W-:-:S15]  /*6fb50*/  HMMA.1688.F32.TF32 R20, R236, R26, R20 ;  /* 0x0000001aec14723c */ /* 0x004fde0000081014 */
[----:B------:R-:W-:-:S04]  /*6fb60*/  NOP ;  /* 0x0000000000007918 */ /* 0x000fc80000000000 */
[----:B------:R-:W-:Y:S04]  /*6fb70*/  STL.64 [R1+0x4a40], R20 ;  /* 0x004a401401007387 */ /* 0x000fe80000100a00 */
[----:B------:R1:W-:Y:S04]  /*6fb80*/  STL.64 [R1+0x4a48], R22 ;  /* 0x004a481601007387 */ /* 0x0003e80000100a00 */
[----:B-1----:R-:W4:Y:S01]  /*6fb90*/  LDL.LU.64 R22, [R1+0x83a0] ;  /* 0x0083a00001167983 */ /* 0x002f220000300a00 */
[C---:B------:R-:W-:Y:S03]  /*6fba0*/  HMMA.1688.F32.TF32 R248, R236.reuse, R18, R248 ;  /* 0x00000012ecf8723c */ /* 0x040fe600000810f8 */
[----:B------:R-:W2:Y:S05]  /*6fbb0*/  LDL.LU.64 R20, [R1+0x8398] ;  /* 0x0083980001147983 */ /* 0x000eaa0000300a00 */
[C---:B------:R-:W-:Y:S08]  /*6fbc0*/  HMMA.1688.F32.TF32 R204, R236.reuse, R122, R204 ;  /* 0x0000007aeccc723c */ /* 0x040ff000000810cc */
[C---:B---3--:R-:W-:Y:S08]  /*6fbd0*/  HMMA.1688.F32.TF32 R140, R236.reuse, R14, R140 ;  /* 0x0000000eec8c723c */ /* 0x048ff0000008108c */
[C---:B------:R-:W-:Y:S08]  /*6fbe0*/  HMMA.1688.F32.TF32 R200, R236.reuse, R118, R200 ;  /* 0x00000076ecc8723c */ /* 0x040ff000000810c8 */
[----:B----4-:R-:W-:-:S15]  /*6fbf0*/  HMMA.1688.F32.TF32 R4, R236, R22, R4 ;  /* 0x00000016ec04723c */ /* 0x010fde0000081004 */
[----:B------:R-:W-:-:S04]  /*6fc00*/  NOP ;  /* 0x0000000000007918 */ /* 0x000fc80000000000 */
[----:B------:R-:W-:Y:S04]  /*6fc10*/  STL.64 [R1+0x4a30], R4 ;  /* 0x004a300401007387 */ /* 0x000fe80000100a00 */
[----:B------:R1:W-:Y:S04]  /*6fc20*/  STL.64 [R1+0x4a38], R6 ;  /* 0x004a380601007387 */ /* 0x0003e80000100a00 */
[----:B-1----:R-:W3:Y:S04]  /*6fc30*/  LDL.LU.64 R6, [R1+0x8390] ;  /* 0x0083900001067983 */ /* 0x002ee80000300a00 */
[----:B------:R-:W4:Y:S04]  /*6fc40*/  LDL.LU.64 R4, [R1+0x8388] ;  /* 0x0083880001047983 */ /* 0x000f280000300a00 */
[----:B------:R-:W-:Y:S04]  /*6fc50*/  STL.64 [R1+0x4a20], R248 ;  /* 0x004a20f801007387 */ /* 0x000fe80000100a00 */
[----:B------:R1:W-:Y:S04]  /*6fc60*/  STL.64 [R1+0x4a28], R250 ;  /* 0x004a28fa01007387 */ /* 0x0003e80000100a00 */
[----:B-1----:R-:W2:Y:S04]  /*6fc70*/  LDL.LU.64 R250, [R1+0x8380] ;  /* 0x0083800001fa7983 */ /* 0x002ea80000300a00 */
[----:B------:R-:W2:Y:S04]  /*6fc80*/  LDL.LU.64 R248, [R1+0x8378] ;  /* 0x0083780001f87983 */ /* 0x000ea80000300a00 */
[----:B------:R-:W-:Y:S04]  /*6fc90*/  STL.64 [R1+0x4a10], R140 ;  /* 0x004a108c01007387 */ /* 0x000fe80000100a00 */
[----:B------:R1:W-:Y:S02]  /*6fca0*/  STL.64 [R1+0x4a18], R142 ;  /* 0x004a188e01007387 */ /* 0x0003e40000100a00 */
[C---:B-1----:R-:W-:Y:S08]  /*6fcb0*/  HMMA.1688.F32.TF32 R140, R236.reuse, R10, R240 ;  /* 0x0000000aec8c723c */ /* 0x042ff000000810f0 */
[C---:B------:R-:W-:Y:S11]  /*6fcc0*/  HMMA.1688.F32.TF32 R240, R236.reuse, R94, R244 ;  /* 0x0000005eecf0723c */ /* 0x040ff600000810f4 */
[----:B------:R-:W-:Y:S04]  /*6fcd0*/  STL.64 [R1+0x4a00], R140 ;  /* 0x004a008c01007387 */ /* 0x000fe80000100a00 */
[----:B------:R1:W-:Y:S02]  /*6fce0*/  STL.64 [R1+0x4a08], R142 ;  /* 0x004a088e01007387 */ /* 0x0003e40000100a00 */
[C---:B-1----:R-:W-:Y:S02]  /*6fcf0*/  HMMA.1688.F32.TF32 R140, R236.reuse, R98, R216 ;  /* 0x00000062ec8c723c */ /* 0x042fe400000810d8 */
[----:B------:R-:W-:Y:S04]  /*6fd00*/  STL.64 [R1+0x49f0], R240 ;  /* 0x0049f0f001007387 */ /* 0x000fe80000100a00 */
[----:B------:R-:W-:Y:S02]  /*6fd10*/  STL.64 [R1+0x49f8], R242 ;  /* 0x0049f8f201007387 */ /* 0x000fe40000100a00 */
[C---:B------:R-:W-:Y:S08]  /*6fd20*/  HMMA.1688.F32.TF32 R216, R236.reuse, R134, R212 ;  /* 0x00000086ecd8723c */ /* 0x040ff000000810d4 */
[C---:B------:R-:W-:Y:S03]  /*6fd30*/  HMMA.1688.F32.TF32 R212, R236.reuse, R130, R220 ;  /* 0x00000082ecd4723c */ /* 0x040fe600000810dc */
        /* <DEDUP_REMOVED lines=35> */
[----:B------:R1:W-:Y:S01]  /*6ff70*/  STL.64 [R1+0x4868], R142 ;  /* 0x0048688e01007387 */ /* 0x0003e20000100a00 */
[C---:B------:R-:W-:Y:S08]  /*6ff80*/  HMMA.1688.F32.TF32 R164, R236.reuse, R66, R228 ;  /* 0x00000042eca4723c */ /* 0x040ff000000810e4 */
[C---:B-1----:R-:W-:Y:S08]  /*6ff90*/  HMMA.1688.F32.TF32 R140, R236.reuse, R70, R160 ;  /* 0x00000046ec8c723c */ /* 0x042ff000000810a0 */
[C---:B------:R-:W-:Y:S01]  /*6ffa0*/  HMMA.1688.F32.TF32 R160, R236.reuse, R62, R224 ;  /* 0x0000003eeca0723c */ /* 0x040fe200000810e0 */
        /* <DEDUP_REMOVED lines=8> */
[----:B------:R-:W-:Y:S01]  /*70030*/  STL.64 [R1+0x8350], R58 ;  /* 0x0083503a01007387 */ /* 0x000fe20000100a00 */
[C---:B-1----:R-:W-:Y:S03]  /*70040*/  HMMA.1688.F32.TF32 R140, R236.reuse, R58, R156 ;  /* 0x0000003aec8c723c */ /* 0x042fe6000008109c */
[----:B------:R-:W-:Y:S04]  /*70050*/  STL.64 [R1+0x4810], R160 ;  /* 0x004810a001007387 */ /* 0x000fe80000100a00 */
[----:B------:R-:W-:Y:S04]  /*70060*/  STL.64 [R1+0x4818], R162 ;  /* 0x004818a201007387 */ /* 0x000fe80000100a00 */
[----:B------:R1:W-:Y:S02]  /*70070*/  STL.64 [R1+0x8348], R56 ;  /* 0x0083483801007387 */ /* 0x0003e40000100a00 */
[C---:B-1----:R-:W-:Y:S06]  /*70080*/  HMMA.1688.F32.TF32 R56, R236.reuse, R54, R152 ;  /* 0x00000036ec38723c */ /* 0x042fec0000081098 */
[----:B------:R-:W-:Y:S04]  /*70090*/  STL.64 [R1+0x4800], R140 ;  /* 0x0048008c01007387 */ /* 0x000fe80000100a00 */
[----:B------:R1:W-:Y:S01]  /*700a0*/  STL.64 [R1+0x4808], R142 ;  /* 0x0048088e01007387 */ /* 0x0003e20000100a00 */
[C---:B------:R-:W-:Y:S08]  /*700b0*/  HMMA.1688.F32.TF32 R148, R236.reuse, R50, R148 ;  /* 0x00000032ec94723c */ /* 0x040ff00000081094 */
[C---:B-1----:R-:W-:Y:S01]  /*700c0*/  HMMA.1688.F32.TF32 R140, R236.reuse, R46, R144 ;  /* 0x0000002eec8c723c */ /* 0x042fe20000081090 */
[----:B------:R-:W-:Y:S04]  /*700d0*/  STL.64 [R1+0x47f0], R56 ;  /* 0x0047f03801007387 */ /* 0x000fe80000100a00 */
[----:B------:R1:W-:Y:S03]  /*700e0*/  STL.64 [R1+0x47f8], R58 ;  /* 0x0047f83a01007387 */ /* 0x0003e60000100a00 */
[----:B-1----:R-:W-:Y:S03]  /*700f0*/  HMMA.1688.F32.TF32 R56, R236, R42, R136 ;  /* 0x0000002aec38723c */ /* 0x002fe60000081088 */
[----:B------:R2:W-:Y:S04]  /*70100*/  STL.64 [R1+0x47e0], R148 ;  /* 0x0047e09401007387 */ /* 0x0005e80000100a00 */
[----:B------:R1:W-:Y:S04]  /*70110*/  STL.64 [R1+0x47e8], R150 ;  /* 0x0047e89601007387 */ /* 0x0003e80000100a00 */
[----:B------:R-:W3:Y:S04]  /*70120*/  LDL.LU R144, [R1+0x1180] ;  /* 0x0011800001907983 */ /* 0x000ee80000300800 */
[----:B------:R-:W-:Y:S04]  /*70130*/  STL.64 [R1+0x47d0], R140 ;  /* 0x0047d08c01007387 */ /* 0x000fe80000100a00 */
[----:B------:R-:W-:Y:S04]  /*70140*/  STL.64 [R1+0x47d8], R142 ;  /* 0x0047d88e01007387 */ /* 0x000fe80000100a00 */
[----:B------:R-:W-:Y:S04]  /*70150*/  STL.64 [R1+0x47c0], R56 ;  /* 0x0047c03801007387 */ /* 0x000fe80000100a00 */
[----:B------:R3:W-:Y:S01]  /*70160*/  STL.64 [R1+0x47c8], R58 ;  /* 0x0047c83a01007387 */ /* 0x0007e20000100a00 */
[----:B--2---:R-:W-:-:S03]  /*70170*/  IMAD.MOV.U32 R149, RZ, RZ, R250 ;  /* 0x000000ffff957224 */ /* 0x004fc600078e00fa */
[----:B------:R-:W2:Y:S01]  /*70180*/  LDL.LU R145, [R1+0x1184] ;  /* 0x0011840001917983 */ /* 0x000ea20000300800 */
[----:B-1----:R-:W-:-:S03]  /*70190*/  IMAD.MOV.U32 R150, RZ, RZ, R249 ;  /* 0x000000ffff967224 */ /* 0x002fc600078e00f9 */
[----:B------:R-:W2:Y:S01]  /*701a0*/  LDL.LU R146, [R1+0x1188] ;  /* 0x0011880001927983 */ /* 0x000ea20000300800 */
[----:B------:R-:W-:-:S03]  /*701b0*/  IMAD.MOV.U32 R151, RZ, RZ, R248 ;  /* 0x000000ffff977224 */ /* 0x000fc600078e00f8 */
        /* <DEDUP_REMOVED lines=57> */
[----:B------:R-:W4:Y:S04]  /*70550*/  LDL.LU R244, [R1] ;  /* 0x0000000001f47983 */ /* 0x000f280000300800 */
        /* <DEDUP_REMOVED lines=30> */
[----:B------:R-:W-:-:S03]  /*70740*/  IMAD.MOV.U32 R158, RZ, RZ, R249 ;  /* 0x000000ffff9e7224 */ /* 0x000fc600078e00f9 */
[----:B------:R-:W2:Y:S01]  /*70750*/  LDL.LU R166, [R1+0x11f8] ;  /* 0x0011f80001a67983 */ /* 0x000ea20000300800 */
[----:B------:R-:W-:-:S03]  /*70760*/  IMAD.MOV.U32 R159, RZ, RZ, R250 ;  /* 0x000000ffff9f7224 */ /* 0x000fc600078e00fa */
        /* <DEDUP_REMOVED lines=9> */
[----:B------:R-:W2:Y:S01]  /*70800*/  LDL.LU R139, [R1+0x117c] ;  /* 0x00117c00018b7983 */ /* 0x000ea20000300800 */
[----:B---3--:R-:W-:Y:S08]  /*70810*/  HMMA.1688.F32.TF32 R176, R232, R118, R176 ;  /* 0x00000076e8b0723c */ /* 0x008ff000000810b0 */
[C---:B----4-:R-:W-:Y:S08]  /*70820*/  HMMA.1688.F32.TF32 R56, R236.reuse, R38, R240 ;  /* 0x00000026ec38723c */ /* 0x050ff000000810f0 */
[----:B------:R-:W-:Y:S11]  /*70830*/  HMMA.1688.F32.TF32 R140, R236, R34, R244 ;  /* 0x00000022ec8c723c */ /* 0x000ff600000810f4 */
[----:B------:R-:W-:Y:S04]  /*70840*/  STL.64 [R1+0x47b0], R56 ;  /* 0x0047b03801007387 */ /* 0x000fe80000100a00 */
[----:B------:R-:W-:Y:S04]  /*70850*/  STL.64 [R1+0x47b8], R58 ;  /* 0x0047b83a01007387 */ /* 0x000fe80000100a00 */
[----:B------:R-:W-:Y:S04]  /*70860*/  STL.64 [R1+0x4790], R140 ;  /* 0x0047908c01007387 */ /* 0x000fe80000100a00 */
[----:B------:R1:W-:Y:S01]  /*70870*/  STL.64 [R1+0x4798], R142 ;  /* 0x0047988e01007387 */ /* 0x0003e20000100a00 */
[C---:B------:R-:W-:Y:S03]  /*70880*/  HMMA.1688.F32.TF32 R200, R232.reuse, R94, R200 ;  /* 0x0000005ee8c8723c */ /* 0x040fe600000810c8 */
[----:B------:R-:W-:Y:S04]  /*70890*/  LDS R236, [R4+UR10+0x4200] ;  /* 0x0042000a04ec7984 */ /* 0x000fe80008000800 */
[----:B------:R-:W-:Y:S01]  /*708a0*/  LDS R238, [R4+UR10+0x6200] ;  /* 0x0062000a04ee7984 */ /* 0x000fe20008000800 */
[C---:B-1----:R-:W-:Y:S08]  /*708b0*/  HMMA.1688.F32.TF32 R140, R232.reuse, R26, R216 ;  /* 0x0000001ae88c723c */ /* 0x042ff000000810d8 */
[----:B--2---:R-:W-:-:S15]  /*708c0*/  HMMA.1688.F32.TF32 R56, R232, R30, R248 ;  /* 0x0000001ee838723c */ /* 0x004fde00000810f8 */
[----:B------:R-:W-:-:S04]  /*708d0*/  NOP ;  /* 0x0000000000007918 */ /* 0x000fc80000000000 */
[----:B------:R-:W-:Y:S04]  /*708e0*/  STL.64 [R1+0x4780], R56 ;  /* 0x0047803801007387 */ /* 0x000fe80000100a00 */
[----:B------:R1:W-:Y:S02]  /*708f0*/  STL.64 [R1+0x4788], R58 ;  /* 0x0047883a01007387 */ /* 0x0003e40000100a00 */
[C---:B-1----:R-:W-:Y:S02]  /*70900*/  HMMA.1688.F32.TF32 R56, R232.reuse, R22, R212 ;  /* 0x00000016e838723c */ /* 0x042fe400000810d4 */
[----:B------:R-:W-:Y:S04]  /*70910*/  STL.64 [R1+0x47a0], R140 ;  /* 0x0047a08c01007387 */ /* 0x000fe80000100a00 */
[----:B------:R1:W-:Y:S02]  /*70920*/  STL.64 [R1+0x47a8], R142 ;  /* 0x0047a88e01007387 */ /* 0x0003e40000100a00 */
[C---:B------:R-:W-:Y:S08]  /*70930*/  HMMA.1688.F32.TF32 R212, R232.reuse, R18, R220 ;  /* 0x00000012e8d4723c */ /* 0x040ff000000810dc */
[C---:B-1----:R-:W-:Y:S03]  /*70940*/  HMMA.1688.F32.TF32 R140, R232.reuse, R14, R208 ;  /* 0x0000000ee88c723c */ /* 0x042fe600000810d0 */
[----:B------:R-:W-:Y:S04]  /*70950*/  STL.64 [R1+0x4770], R56 ;  /* 0x0047703801007387 */ /* 0x000fe80000100a00 */
[----:B------:R1:W-:Y:S02]  /*70960*/  STL.64 [R1+0x4778], R58 ;  /* 0x0047783a01007387 */ /* 0x0003e40000100a00 */
[C---:B-1----:R-:W-:Y:S02]  /*70970*/  HMMA.1688.F32.TF32 R56, R232.reuse, R10, R204 ;  /* 0x0000000ae838723c */ /* 0x042fe400000810cc */
[----:B------:R-:W-:Y:S04]  /*70980*/  STL.64 [R1+0x4760], R212 ;  /* 0x004760d401007387 */ /* 0x000fe80000100a00 */
[----:B------:R-:W-:Y:S04]  /*70990*/  STL.64 [R1+0x4768], R214 ;  /* 0x004768d601007387 */ /* 0x000fe80000100a00 */
[----:B------:R-:W-:Y:S04]  /*709a0*/  STL.64 [R1+0x4750], R140 ;  /* 0x0047508c01007387 */ /* 0x000fe80000100a00 */
[----:B------:R1:W-:Y:S05]  /*709b0*/  STL.64 [R1+0x4758], R142 ;  /* 0x0047588e01007387 */ /* 0x0003ea0000100a00 */
[----:B------:R-:W-:Y:S04]  /*709c0*/  STL.64 [R1+0x4740], R56 ;  /* 0x0047403801007387 */ /* 0x000fe80000100a00 */
[----:B------:R2:W-:Y:S01]  /*709d0*/  STL.64 [R1+0x4748], R58 ;  /* 0x0047483a01007387 */ /* 0x0005e20000100a00 */
[C---:B-1----:R-:W-:Y:S08]  /*709e0*/  HMMA.1688.F32.TF32 R140, R232.reuse, R98, R196 ;  /* 0x00000062e88c723c */ /* 0x042ff000000810c4 */
[C---:B--2---:R-:W-:Y:S01]  /*709f0*/  HMMA.1688.F32.TF32 R56, R232.reuse, R134, R192 ;  /* 0x00000086e838723c */ /* 0x044fe200000810c0 */
        /* <DEDUP_REMOVED lines=8> */
[C---:B--2---:R-:W-:Y:S01]  /*70a80*/  HMMA.1688.F32.TF32 R56, R232.reuse, R122, R180 ;  /* 0x0000007ae838723c */ /* 0x044fe200000810b4 */
[----:B------:R-:W-:Y:S04]  /*70a90*/  STL.64 [R1+0x4700], R188 ;  /* 0x004700bc01007387 */ /* 0x000fe80000100a00 */
[----:B------:R-:W-:Y:S06]  /*70aa0*/  STL.64 [R1+0x4708], R190 ;  /* 0x004708be01007387 */ /* 0x000fec0000100a00 */
[----:B------:R-:W-:Y:S04]  /*70ab0*/  STL.64 [R1+0x46f0], R140 ;  /* 0x0046f08c01007387 */ /* 0x000fe80000100a00 */
[----:B------:R1:W-:Y:S04]  /*70ac0*/  STL.64 [R1+0x46f8], R142 ;  /* 0x0046f88e01007387 */ /* 0x0003e80000100a00 */
        /* <DEDUP_REMOVED lines=31> */
[----:B------:R1:W-:Y:S04]  /*70cc0*/  STL.64 [R1+0x4640], R148 ;  /* 0x0046409401007387 */ /* 0x0003e80000100a00 */
[----:B------:R2:W-:Y:S04]  /*70cd0*/  STL.64 [R1+0x4648], R150 ;  /* 0x0046489601007387 */ /* 0x0005e80000100a00 */
        /* <DEDUP_REMOVED lines=8> */
[----:B-1----:R-:W3:Y:S04]  /*70d60*/  LDL.LU R148, [R1+0x1010] ;  /* 0x0010100001947983 */ /* 0x002ee80000300800 */
        /* <DEDUP_REMOVED lines=65> */
[----:B------:R-:W4:Y:S04]  /*71180*/  LDL.LU R142, [R1+0x1158] ;  /* 0x00115800018e7983 */ /* 0x000f280000300800 */
        /* <DEDUP_REMOVED lines=42> */
[----:B------:R-:W-:Y:S01]  /*71430*/  LOP3.LUT R247, R4, 0x20, RZ, 0x3c, !PT ;  /* 0x0000002004f77812 */ /* 0x000fe200078e3cff */
[C---:B---3--:R-:W-:Y:S02]  /*71440*/  HMMA.1688.F32.TF32 R248, R232.reuse, R54, R248 ;  /* 0x00000036e8f8723c */ /* 0x048fe400000810f8 */
[----:B------:R-:W3:Y:S04]  /*71450*/  LDL.LU.64 R56, [R1+0x8348] ;  /* 0x0083480001387983 */ /* 0x000ee80000300a00 */
[----:B------:R-:W-:Y:S04]  /*71460*/  LDS R237, [R247+UR10+0x4200] ;  /* 0x0042000af7ed7984 */ /* 0x000fe80008000800 */
[----:B------:R-:W1:Y:S01]  /*71470*/  LDS R239, [R247+UR10+0x6200] ;  /* 0x0062000af7ef7984 */ /* 0x000e620008000800 */
[----:B------:R-:W-:Y:S08]  /*71480*/  HMMA.1688.F32.TF32 R208, R232, R34, R208 ;  /* 0x00000022e8d0723c */ /* 0x000ff000000810d0 */
[C---:B-1----:R-:W-:Y:S08]  /*71490*/  HMMA.1688.F32.TF32 R204, R236.reuse, R30, R204 ;  /* 0x0000001eeccc723c */ /* 0x042ff000000810cc */
[C---:B----4-:R-:W-:Y:S08]  /*714a0*/  HMMA.1688.F32.TF32 R200, R236.reuse, R26, R200 ;  /* 0x0000001aecc8723c */ /* 0x050ff000000810c8 */
[C---:B------:R-:W-:Y:S08]  /*714b0*/  HMMA.1688.F32.TF32 R196, R236.reuse, R22, R196 ;  /* 0x00000016ecc4723c */ /* 0x040ff000000810c4 */
        /* <DEDUP_REMOVED lines=18> */
[C---:B------:R-:W-:Y:S08]  /*715e0*/  HMMA.1688.F32.TF32 R240, R232.reuse, R46, R216 ;  /* 0x0000002ee8f0723c */ /* 0x040ff000000810d8 */
[C---:B------:R-:W-:Y:S08]  /*715f0*/  HMMA.1688.F32.TF32 R216, R232.reuse, R42, R212 ;  /* 0x0000002ae8d8723c */ /* 0x040ff000000810d4 */
[----:B------:R-:W-:Y:S01]  /*71600*/  HMMA.1688.F32.TF32 R212, R232, R38, R220 ;  /* 0x00000026e8d4723c */ /* 0x000fe200000810dc */
        /* <DEDUP_REMOVED lines=51> */
[----:B------:R1:W-:Y:S04]  /*71940*/  STL.64 [R1+0x4480], R148 ;  /* 0x0044809401007387 */ /* 0x0003e80000100a00 */
[----:B------:R1:W-:Y:S04]  /*71950*/  STL.64 [R1+0x4488], R150 ;  /* 0x0044889601007387 */ /* 0x0003e80000100a00 */
        /* <DEDUP_REMOVED lines=103> */
[C---:B------:R-:W-:Y:S03]  /*71fd0*/  HMMA.1688.F32.TF32 R208, R236.reuse, R74, R208 ;  /* 0x0000004aecd0723c */ /* 0x040fe600000810d0 */
[----:B------:R-:W-:Y:S04]  /*71fe0*/  STL.64 [R1+0x4460], R216 ;  /* 0x004460d801007387 */ /* 0x000fe80000100a00 */
[----:B------:R-:W-:Y:S01]  /*71ff0*/  STL.64 [R1+0x4468], R218 ;  /* 0x004468da01007387 */ /* 0x000fe20000100a00 */
[----:B------:R-:W-:Y:S03]  /*72000*/  HMMA.1688.F32.TF32 R192, R236, R58, R192 ;  /* 0x0000003aecc0723c */ /* 0x000fe600000810c0 */
[----:B------:R-:W-:Y:S04]  /*72010*/  STL.64 [R1+0x4450], R212 ;  /* 0x004450d401007387 */ /* 0x000fe80000100a00 */
[----:B------:R-:W-:Y:S04]  /*72020*/  STL.64 [R1+0x4458], R214 ;  /* 0x004458d601007387 */ /* 0x000fe80000100a00 */
[----:B------:R-:W-:Y:S01]  /*72030*/  STL.64 [R1+0x4440], R208 ;  /* 0x004440d001007387 */ /* 0x000fe20000100a00 */
[----:B-1----:R-:W-:Y:S03]  /*72040*/  HMMA.1688.F32.TF32 R164, R232, R30, R164 ;  /* 0x0000001ee8a4723c */ /* 0x002fe600000810a4 */
[----:B------:R-:W-:Y:S05]  /*72050*/  STL.64 [R1+0x4448], R210 ;  /* 0x004448d201007387 */ /* 0x000fea0000100a00 */
        /* <DEDUP_REMOVED lines=24> */
[----:B------:R-:W-:Y:S04]  /*721e0*/  LDS R236, [R4+UR10+0x4280] ;  /* 0x0042800a04ec7984 */ /* 0x000fe80008000800 */
[----:B------:R-:W-:Y:S04]  /*721f0*/  LDS R238, [R4+UR10+0x6280] ;  /* 0x0062800a04ee7984 */ /* 0x000fe80008000800 */
[----:B------:R1:W-:Y:S01]  /*72200*/  STL.64 [R1+0x8318], R4 ;  /* 0x0083180401007387 */ /* 0x0003e20000100a00 */
[C---:B------:R-:W-:Y:S03]  /*72210*/  HMMA.1688.F32.TF32 R148, R232.reuse, R94, R148 ;  /* 0x0000005ee894723c */ /* 0x040fe60000081094 */
[----:B------:R-:W-:Y:S04]  /*72220*/  LDS R237, [R247+UR10+0x4280] ;  /* 0x0042800af7ed7984 */ /* 0x000fe80008000800 */
[----:B------:R-:W2:Y:S01]  /*72230*/  LDS R239, [R247+UR10+0x6280] ;  /* 0x0062800af7ef7984 */ /* 0x000ea20008000800 */
[C---:B-1----:R-:W-:Y:S03]  /*72240*/  HMMA.1688.F32.TF32 R4, R232.reuse, R26, R160 ;  /* 0x0000001ae804723c */ /* 0x042fe600000810a0 */
[----:B------:R-:W-:Y:S05]  /*72250*/  STL [R1+0x8328], R247 ;  /* 0x008328f701007387 */ /* 0x000fea0000100800 */
        /* <DEDUP_REMOVED lines=13> */
[C---:B-1----:R-:W-:Y:S08]  /*72330*/  HMMA.1688.F32.TF32 R4, R232.reuse, R10, R152 ;  /* 0x0000000ae804723c */ /* 0x042ff00000081098 */
[C---:B------:R-:W-:Y:S11]  /*72340*/  HMMA.1688.F32.TF32 R12, R232.reuse, R98, R144 ;  /* 0x00000062e80c723c */ /* 0x040ff60000081090 */
[----:B------:R-:W-:Y:S04]  /*72350*/  STL.64 [R1+0x4340], R4 ;  /* 0x0043400401007387 */ /* 0x000fe80000100a00 */
[----:B------:R1:W-:Y:S02]  /*72360*/  STL.64 [R1+0x4348], R6 ;  /* 0x0043480601007387 */ /* 0x0003e40000100a00 */
[C---:B-1----:R-:W-:Y:S02]  /*72370*/  HMMA.1688.F32.TF32 R4, R232.reuse, R134, R136 ;  /* 0x00000086e804723c */ /* 0x042fe40000081088 */
[----:B------:R1:W-:Y:S04]  /*72380*/  STL.64 [R1+0x4330], R148 ;  /* 0x0043309401007387 */ /* 0x0003e80000100a00 */
[----:B------:R3:W-:Y:S04]  /*72390*/  STL.64 [R1+0x4338], R150 ;  /* 0x0043389601007387 */ /* 0x0007e80000100a00 */
[----:B-1----:R-:W2:Y:S04]  /*723a0*/  LDL.LU R148, [R1+0x1f0] ;  /* 0x0001f00001947983 */ /* 0x002ea80000300800 */
[----:B------:R-:W-:Y:S04]  /*723b0*/  STL.64 [R1+0x4320], R12 ;  /* 0x0043200c01007387 */ /* 0x000fe80000100a00 */
[----:B------:R-:W-:Y:S04]  /*723c0*/  STL.64 [R1+0x4328], R14 ;  /* 0x0043280e01007387 */ /* 0x000fe80000100a00 */
        /* <DEDUP_REMOVED lines=69> */
[----:B-1----:R-:W3:Y:S04]  /*72820*/  LDL.LU R4, [R1+0xea0] ;  /* 0x000ea00001047983 */ /* 0x002ee80000300800 */
[----:B------:R-:W3:Y:S04]  /*72830*/  LDL.LU R5, [R1+0xea4] ;  /* 0x000ea40001057983 */ /* 0x000ee80000300800 */
[----:B----4-:R-:W4:Y:S04]  /*72840*/  LDL.LU R6, [R1+0xea8] ;  /* 0x000ea80001067983 */ /* 0x010f280000300800 */
        /* <DEDUP_REMOVED lines=35> */
[C---:B------:R-:W-:Y:S08]  /*72a80*/  HMMA.1688.F32.TF32 R196, R232.reuse, R86, R196 ;  /* 0x00000056e8c4723c */ /* 0x040ff000000810c4 */
[C---:B------:R-:W-:Y:S08]  /*72a90*/  HMMA.1688.F32.TF32 R12, R232.reuse, R126, R248 ;  /* 0x0000007ee80c723c */ /* 0x040ff000000810f8 */
[C---:B----4-:R-:W-:Y:S08]  /*72aa0*/  HMMA.1688.F32.TF32 R244, R232.reuse, R130, R4 ;  /* 0x00000082e8f4723c */ /* 0x050ff00000081004 */
[C---:B------:R-:W-:Y:S11]  /*72ab0*/  HMMA.1688.F32.TF32 R4, R232.reuse, R122, R240 ;  /* 0x0000007ae804723c */ /* 0x040ff600000810f0 */
[----:B------:R-:W-:Y:S04]  /*72ac0*/  STL.64 [R1+0x4300], R244 ;  /* 0x004300f401007387 */ /* 0x000fe80000100a00 */
[----:B------:R-:W-:Y:S01]  /*72ad0*/  STL.64 [R1+0x4308], R246 ;  /* 0x004308f601007387 */ /* 0x000fe20000100a00 */
        /* <DEDUP_REMOVED lines=56> */
[----:B-1----:R-:W-:Y:S08]  /*72e60*/  HMMA.1688.F32.TF32 R12, R232, R34, R152 ;  /* 0x00000022e80c723c */ /* 0x002ff00000081098 */
[C---:B--2---:R-:W-:Y:S01]  /*72e70*/  HMMA.1688.F32.TF32 R4, R236.reuse, R30, R148 ;  /* 0x0000001eec04723c */ /* 0x044fe20000081094 */
[----:B------:R-:W-:Y:S04]  /*72e80*/  STL.64 [R1+0x4060], R156 ;  /* 0x0040609c01007387 */ /* 0x000fe80000100a00 */
[----:B------:R-:W-:Y:S04]  /*72e90*/  STL.64 [R1+0x4068], R158 ;  /* 0x0040689e01007387 */ /* 0x000fe80000100a00 */
[----:B------:R-:W-:Y:S04]  /*72ea0*/  LDS R232, [R142+UR10+0x4280] ;  /* 0x0042800a8ee87984 */ /* 0x000fe80008000800 */
[----:B------:R-:W-:Y:S04]  /*72eb0*/  STL.64 [R1+0x4040], R12 ;  /* 0x0040400c01007387 */ /* 0x000fe80000100a00 */
[----:B------:R1:W-:Y:S04]  /*72ec0*/  STL.64 [R1+0x4048], R14 ;  /* 0x0040480e01007387 */ /* 0x0003e80000100a00 */
[----:B------:R-:W-:Y:S04]  /*72ed0*/  STL.64 [R1+0x4030], R4 ;  /* 0x0040300401007387 */ /* 0x000fe80000100a00 */
[----:B------:R2:W-:Y:S01]  /*72ee0*/  STL.64 [R1+0x4038], R6 ;  /* 0x0040380601007387 */ /* 0x0005e20000100a00 */
[C---:B-1----:R-:W-:Y:S03]  /*72ef0*/  HMMA.1688.F32.TF32 R12, R236.reuse, R26, R144 ;  /* 0x0000001aec0c723c */ /* 0x042fe60000081090 */
[----:B------:R-:W-:Y:S04]  /*72f00*/  LDS R234, [R142+UR10+0x6280] ;  /* 0x0062800a8eea7984 */ /* 0x000fe80008000800 */
[----:B------:R-:W-:Y:S01]  /*72f10*/  LDS R233, [R143+UR10+0x4280] ;  /* 0x0042800a8fe97984 */ /* 0x000fe20008000800 */
[C---:B--2---:R-:W-:Y:S03]  /*72f20*/  HMMA.1688.F32.TF32 R4, R236.reuse, R22, R136 ;  /* 0x00000016ec04723c */ /* 0x044fe60000081088 */
[----:B------:R1:W-:Y:S04]  /*72f30*/  STL.64 [R1+0x8300], R142 ;  /* 0x0083008e01007387 */ /* 0x0003e80000100a00 */
[----:B------:R-:W2:Y:S04]  /*72f40*/  LDL.LU R144, [R1+0xb70] ;  /* 0x000b700001907983 */ /* 0x000ea80000300800 */
[----:B------:R3:W4:Y:S04]  /*72f50*/  LDS R235, [R143+UR10+0x6280] ;  /* 0x0062800a8feb7984 */ /* 0x0007280008000800 */
[----:B------:R1:W-:Y:S04]  /*72f60*/  STL.64 [R1+0x4050], R12 ;  /* 0x0040500c01007387 */ /* 0x0003e80000100a00 */
[----:B------:R1:W-:Y:S04]  /*72f70*/  STL.64 [R1+0x4058], R14 ;  /* 0x0040580e01007387 */ /* 0x0003e80000100a00 */
        /* <DEDUP_REMOVED lines=76> */
[----:B---3--:R-:W2:Y:S04]  /*73440*/  LDL.LU R143, [R1+0xcfc] ;  /* 0x000cfc00018f7983 */ /* 0x008ea80000300800 */
        /* <DEDUP_REMOVED lines=49> */
[C---:B------:R-:W-:Y:S08]  /*73760*/  HMMA.1688.F32.TF32 R216, R236.reuse, R130, R216 ;  /* 0x00000082ecd8723c */ /* 0x040ff000000810d8 */
[C---:B------:R-:W-:Y:S08]  /*73770*/  HMMA.1688.F32.TF32 R208, R236.reuse, R118, R208 ;  /* 0x00000076ecd0723c */ /* 0x040ff000000810d0 */
[C---:B------:R-:W-:Y:S08]  /*73780*/  HMMA.1688.F32.TF32 R200, R236.reuse, R110, R200 ;  /* 0x0000006eecc8723c */ /* 0x040ff000000810c8 */
[C---:B------:R-:W-:Y:S08]  /*73790*/  HMMA.1688.F32.TF32 R196, R236.reuse, R106, R196 ;  /* 0x0000006aecc4723c */ /* 0x040ff000000810c4 */
[C---:B----4-:R-:W-:Y:S08]  /*737a0*/  HMMA.1688.F32.TF32 R188, R236.reuse, R90, R188 ;  /* 0x0000005aecbc723c */ /* 0x050ff000000810bc */
[C---:B------:R-:W-:Y:S08]  /*737b0*/  HMMA.1688.F32.TF32 R184, R236.reuse, R86, R184 ;  /* 0x00000056ecb8723c */ /* 0x040ff000000810b8 */
[C---:B------:R-:W-:Y:S08]  /*737c0*/  HMMA.1688.F32.TF32 R176, R236.reuse, R78, R176 ;  /* 0x0000004eecb0723c */ /* 0x040ff000000810b0 */
[C---:B------:R-:W-:Y:S08]  /*737d0*/  HMMA.1688.F32.TF32 R172, R236.reuse, R74, R172 ;  /* 0x0000004aecac723c */ /* 0x040ff000000810ac */
[C---:B------:R-:W-:Y:S08]  /*737e0*/  HMMA.1688.F32.TF32 R156, R236.reuse, R50, R156 ;  /* 0x00000032ec9c723c */ /* 0x040ff0000008109c */
[C---:B------:R-:W-:Y:S08]  /*737f0*/  HMMA.1688.F32.TF32 R148, R236.reuse, R42, R148 ;  /* 0x0000002aec94723c */ /* 0x040ff00000081094 */
[----:B--2---:R-:W-:-:S15]  /*73800*/  HMMA.1688.F32.TF32 R244, R236, R14, R244 ;  /* 0x0000000eecf4723c */ /* 0x004fde00000810f4 */
[----:B------:R-:W-:-:S04]  /*73810*/  NOP ;  /* 0x0000000000007918 */ /* 0x000fc80000000000 */
[----:B------:R-:W-:Y:S04]  /*73820*/  STL.64 [R1+0x4000], R244 ;  /* 0x004000f401007387 */ /* 0x000fe80000100a00 */
[----:B------:R1:W-:Y:S04]  /*73830*/  STL.64 [R1+0x4008], R246 ;  /* 0x004008f601007387 */ /* 0x0003e80000100a00 */
[----:B-1----:R-:W2:Y:S04]  /*73840*/  LDL.LU R247, [R1+0x8328] ;  /* 0x0083280001f77983 */ /* 0x002ea80000300800 */
[----:B------:R-:W-:Y:S04]  /*73850*/  STL.64 [R1+0x3ff0], R4 ;  /* 0x003ff00401007387 */ /* 0x000fe80000100a00 */
[----:B------:R1:W-:Y:S04]  /*73860*/  STL.64 [R1+0x3ff8], R6 ;  /* 0x003ff80601007387 */ /* 0x0003e80000100a00 */
[----:B-1----:R-:W4:Y:S04]  /*73870*/  LDL.LU.64 R6, [R1+0x8320] ;  /* 0x0083200001067983 */ /* 0x002f280000300a00 */
[----:B------:R-:W2:Y:S04]  /*73880*/  LDL.LU.64 R4, [R1+0x8318] ;  /* 0x0083180001047983 */ /* 0x000ea80000300a00 */
[----:B------:R-:W-:Y:S04]  /*73890*/  STL.64 [R1+0x3fe0], R140 ;  /* 0x003fe08c01007387 */ /* 0x000fe80000100a00 */
[----:B------:R1:W-:Y:S02]  /*738a0*/  STL.64 [R1+0x3fe8], R142 ;  /* 0x003fe88e01007387 */ /* 0x0003e40000100a00 */
[----:B-1----:R-:W-:-:S15]  /*738b0*/  HMMA.1688.F32.TF32 R140, R236, R98, R248 ;  /* 0x00000062ec8c723c */ /* 0x002fde00000810f8 */
[----:B------:R-:W-:-:S04]  /*738c0*/  NOP ;  /* 0x0000000000007918 */ /* 0x000fc80000000000 */
        /* <DEDUP_REMOVED lines=57> */
[C---:B-1----:R-:W-:Y:S08]  /*73c60*/  HMMA.1688.F32.TF32 R44, R236.reuse, R34, R136 ;  /* 0x00000022ec2c723c */ /* 0x042ff00000081088 */
[----:B--2---:R-:W-:Y:S01]  /*73c70*/  HMMA.1688.F32.TF32 R140, R236, R38, R144 ;  /* 0x00000026ec8c723c */ /* 0x004fe20000081090 */
[----:B------:R1:W-:Y:S04]  /*73c80*/  STL.64 [R1+0x3ce0], R148 ;  /* 0x003ce09401007387 */ /* 0x0003e80000100a00 */
[----:B------:R2:W-:Y:S04]  /*73c90*/  STL.64 [R1+0x3ce8], R150 ;  /* 0x003ce89601007387 */ /* 0x0005e80000100a00 */
[----:B------:R-:W3:Y:S04]  /*73ca0*/  LDL.LU R144, [R1+0x9e0] ;  /* 0x0009e00001907983 */ /* 0x000ee80000300800 */
[----:B------:R-:W-:Y:S04]  /*73cb0*/  LDS R236, [R4+UR10+0x4300] ;  /* 0x0043000a04ec7984 */ /* 0x000fe80008000800 */
[----:B------:R-:W-:Y:S04]  /*73cc0*/  LDS R238, [R4+UR10+0x6300] ;  /* 0x0063000a04ee7984 */ /* 0x000fe80008000800 */
[----:B------:R-:W-:Y:S04]  /*73cd0*/  STL.64 [R1+0x3cc0], R140 ;  /* 0x003cc08c01007387 */ /* 0x000fe80000100a00 */
[----:B------:R-:W-:Y:S04]  /*73ce0*/  STL.64 [R1+0x3cc8], R142 ;  /* 0x003cc88e01007387 */ /* 0x000fe80000100a00 */
        /* <DEDUP_REMOVED lines=109> */
[----:B------:R-:W-:Y:S04]  /*743c0*/  LDS R237, [R247+UR10+0x4300] ;  /* 0x0043000af7ed7984 */ /* 0x000fe80008000800 */
[----:B------:R-:W1:Y:S01]  /*743d0*/  LDS R239, [R247+UR10+0x6300] ;  /* 0x0063000af7ef7984 */ /* 0x000e620008000800 */
[C---:B--2---:R-:W-:Y:S08]  /*743e0*/  HMMA.1688.F32.TF32 R176, R232.reuse, R106, R176 ;  /* 0x0000006ae8b0723c */ /* 0x044ff000000810b0 */
[C---:B---3--:R-:W-:Y:S08]  /*743f0*/  HMMA.1688.F32.TF32 R188, R232.reuse, R118, R188 ;  /* 0x00000076e8bc723c */ /* 0x048ff000000810bc */
[C---:B----4-:R-:W-:Y:S08]  /*74400*/  HMMA.1688.F32.TF32 R200, R232.reuse, R130, R200 ;  /* 0x00000082e8c8723c */ /* 0x050ff000000810c8 */
[C---:B------:R-:W-:Y:S08]  /*74410*/  HMMA.1688.F32.TF32 R44, R232.reuse, R30, R44 ;  /* 0x0000001ee82c723c */ /* 0x040ff0000008102c */
[C---:B------:R-:W-:Y:S11]  /*74420*/  HMMA.1688.F32.TF32 R140, R232.reuse, R26, R140 ;  /* 0x0000001ae88c723c */ /* 0x040ff6000008108c */
[----:B------:R-:W-:Y:S04]  /*74430*/  STL.64 [R1+0x3c70], R44 ;  /* 0x003c702c01007387 */ /* 0x000fe80000100a00 */
[----:B------:R2:W-:Y:S02]  /*74440*/  STL.64 [R1+0x3c78], R46 ;  /* 0x003c782e01007387 */ /* 0x0005e40000100a00 */
[C---:B--2---:R-:W-:Y:S02]  /*74450*/  HMMA.1688.F32.TF32 R44, R232.reuse, R22, R248 ;  /* 0x00000016e82c723c */ /* 0x044fe400000810f8 */
[----:B------:R-:W-:Y:S04]  /*74460*/  STL.64 [R1+0x3c60], R140 ;  /* 0x003c608c01007387 */ /* 0x000fe80000100a00 */
[----:B------:R2:W-:Y:S02]  /*74470*/  STL.64 [R1+0x3c68], R142 ;  /* 0x003c688e01007387 */ /* 0x0005e40000100a00 */
[C---:B------:R-:W-:Y:S08]  /*74480*/  HMMA.1688.F32.TF32 R240, R232.reuse, R18, R240 ;  /* 0x00000012e8f0723c */ /* 0x040ff000000810f0 */
[C---:B--2---:R-:W-:Y:S03]  /*74490*/  HMMA.1688.F32.TF32 R140, R232.reuse, R14, R216 ;  /* 0x0000000ee88c723c */ /* 0x044fe600000810d8 */
[----:B------:R-:W-:Y:S04]  /*744a0*/  STL.64 [R1+0x3c40], R44 ;  /* 0x003c402c01007387 */ /* 0x000fe80000100a00 */
[----:B------:R2:W-:Y:S02]  /*744b0*/  STL.64 [R1+0x3c48], R46 ;  /* 0x003c482e01007387 */ /* 0x0005e40000100a00 */
[C---:B--2---:R-:W-:Y:S02]  /*744c0*/  HMMA.1688.F32.TF32 R44, R232.reuse, R10, R212 ;  /* 0x0000000ae82c723c */ /* 0x044fe400000810d4 */
[----:B------:R-:W-:Y:S04]  /*744d0*/  STL.64 [R1+0x3c20], R240 ;  /* 0x003c20f001007387 */ /* 0x000fe80000100a00 */
[----:B------:R-:W-:Y:S02]  /*744e0*/  STL.64 [R1+0x3c28], R242 ;  /* 0x003c28f201007387 */ /* 0x000fe40000100a00 */
[C---:B------:R-:W-:Y:S02]  /*744f0*/  HMMA.1688.F32.TF32 R212, R232.reuse, R94, R220 ;  /* 0x0000005ee8d4723c */ /* 0x040fe400000810dc */
[----:B------:R-:W-:Y:S04]  /*74500*/  STL.64 [R1+0x3c00], R140 ;  /* 0x003c008c01007387 */ /* 0x000fe80000100a00 */
[----:B------:R2:W-:Y:S05]  /*74510*/  STL.64 [R1+0x3c08], R142 ;  /* 0x003c088e01007387 */ /* 0x0005ea0000100a00 */
[----:B------:R-:W-:Y:S04]  /*74520*/  STL.64 [R1+0x3be0], R44 ;  /* 0x003be02c01007387 */ /* 0x000fe80000100a00 */
[----:B------:R3:W-:Y:S01]  /*74530*/  STL.64 [R1+0x3be8], R46 ;  /* 0x003be82e01007387 */ /* 0x0007e20000100a00 */
[C---:B--2---:R-:W-:Y:S08]  /*74540*/  HMMA.1688.F32.TF32 R140, R232.reuse, R98, R208 ;  /* 0x00000062e88c723c */ /* 0x044ff000000810d0 */
[C---:B---3--:R-:W-:Y:S01]  /*74550*/  HMMA.1688.F32.TF32 R44, R232.reuse, R134, R204 ;  /* 0x00000086e82c723c */ /* 0x048fe200000810cc */
[----:B------:R-:W-:Y:S04]  /*74560*/  STL.64 [R1+0x3bc0], R212 ;  /* 0x003bc0d401007387 */ /* 0x000fe80000100a00 */
[----:B------:R-:W-:Y:S06]  /*74570*/  STL.64 [R1+0x3bc8], R214 ;  /* 0x003bc8d601007387 */ /* 0x000fec0000100a00 */
[----:B------:R-:W-:Y:S04]  /*74580*/  STL.64 [R1+0x3ba0], R140 ;  /* 0x003ba08c01007387 */ /* 0x000fe80000100a00 */
[----:B------:R2:W-:Y:S04]  /*74590*/  STL.64 [R1+0x3ba8], R142 ;  /* 0x003ba88e01007387 */ /* 0x0005e80000100a00 */
        /* <DEDUP_REMOVED lines=57> */
[----:B--2---:R-:W2:Y:S04]  /*74930*/  LDL.LU R148, [R1+0x860] ;  /* 0x0008600001947983 */ /* 0x004ea80000300800 */
        /* <DEDUP_REMOVED lines=111> */
[----:B------:R-:W-:Y:S08]  /*75030*/  HMMA.1688.F32.TF32 R216, R232, R34, R216 ;  /* 0x00000022e8d8723c */ /* 0x000ff000000810d8 */
        /* <DEDUP_REMOVED lines=28> */
[----:B-1----:R-:W-:-:S15]  /*75200*/  HMMA.1688.F32.TF32 R212, R236, R26, R220 ;  /* 0x0000001aecd4723c */ /* 0x002fde00000810dc */
[----:B------:R-:W-:-:S04]  /*75210*/  NOP ;  /* 0x0000000000007918 */ /* 0x000fc80000000000 */
        /* <DEDUP_REMOVED lines=140> */
[C---:B------:R-:W-:Y:S11]  /*75ae0*/  HMMA.1688.F32.TF32 R200, R236.reuse, R62, R200 ;  /* 0x0000003eecc8723c */ /* 0x040ff600000810c8 */
[----:B------:R-:W-:Y:S04]  /*75af0*/  STL.64 [R1+0x3690], R208 ;  /* 0x003690d001007387 */ /* 0x000fe80000100a00 */
[----:B------:R-:W-:Y:S01]  /*75b00*/  STL.64 [R1+0x3698], R210 ;  /* 0x003698d201007387 */ /* 0x000fe20000100a00 */
[----:B------:R-:W-:Y:S03]  /*75b10*/  HMMA.1688.F32.TF32 R184, R236, R46, R184 ;  /* 0x0000002eecb8723c */ /* 0x000fe600000810b8 */
        /* <DEDUP_REMOVED lines=20> */
[----:B------:R1:W-:Y:S01]  /*75c60*/  STL.64 [R1+0x3588], R170 ;  /* 0x003588aa01007387 */ /* 0x0003e20000100a00 */
[C---:B------:R-:W-:Y:S03]  /*75c70*/  HMMA.1688.F32.TF32 R148, R232.reuse, R98, R148 ;  /* 0x00000062e894723c */ /* 0x040fe60000081094 */
[----:B------:R-:W-:Y:S04]  /*75c80*/  LDS R236, [R4+UR10+0x4380] ;  /* 0x0043800a04ec7984 */ /* 0x000fe80008000800 */
[----:B------:R-:W-:Y:S01]  /*75c90*/  LDS R238, [R4+UR10+0x6380] ;  /* 0x0063800a04ee7984 */ /* 0x000fe20008000800 */
[C---:B-1----:R-:W-:Y:S03]  /*75ca0*/  HMMA.1688.F32.TF32 R168, R232.reuse, R26, R164 ;  /* 0x0000001ae8a8723c */ /* 0x042fe600000810a4 */
[----:B------:R-:W-:Y:S04]  /*75cb0*/  LDS R237, [R247+UR10+0x4380] ;  /* 0x0043800af7ed7984 */ /* 0x000fe80008000800 */
[----:B------:R-:W1:Y:S01]  /*75cc0*/  LDS R239, [R247+UR10+0x6380] ;  /* 0x0063800af7ef7984 */ /* 0x000e620008000800 */
[C---:B------:R-:W-:Y:S08]  /*75cd0*/  HMMA.1688.F32.TF32 R164, R232.reuse, R22, R160 ;  /* 0x00000016e8a4723c */ /* 0x040ff000000810a0 */
[C---:B------:R-:W-:Y:S01]  /*75ce0*/  HMMA.1688.F32.TF32 R160, R232.reuse, R18, R228 ;  /* 0x00000012e8a0723c */ /* 0x040fe200000810e4 */
[----:B------:R-:W-:Y:S04]  /*75cf0*/  STL [R1+0x82b0], R6 ;  /* 0x0082b00601007387 */ /* 0x000fe80000100800 */
[----:B------:R-:W-:Y:S04]  /*75d00*/  STL.64 [R1+0x82a8], R4 ;  /* 0x0082a80401007387 */ /* 0x000fe80000100a00 */
[----:B------:R-:W-:Y:S04]  /*75d10*/  STL [R1+0x8290], R247 ;  /* 0x008290f701007387 */ /* 0x000fe80000100800 */
        /* <DEDUP_REMOVED lines=8> */
[C---:B--2---:R-:W-:Y:S02]  /*75da0*/  HMMA.1688.F32.TF32 R160, R232.reuse, R14, R224 ;  /* 0x0000000ee8a0723c */ /* 0x044fe400000810e0 */
[----:B------:R-:W-:Y:S06]  /*75db0*/  STL.64 [R1+0x82a0], R10 ;  /* 0x0082a00a01007387 */ /* 0x000fec0000100a00 */
[C---:B------:R-:W-:Y:S11]  /*75dc0*/  HMMA.1688.F32.TF32 R16, R232.reuse, R10, R156 ;  /* 0x0000000ae810723c */ /* 0x040ff6000008109c */
[----:B------:R-:W-:Y:S04]  /*75dd0*/  STL.64 [R1+0x3520], R160 ;  /* 0x003520a001007387 */ /* 0x000fe80000100a00 */
[----:B------:R-:W-:Y:S04]  /*75de0*/  STL.64 [R1+0x3528], R162 ;  /* 0x003528a201007387 */ /* 0x000fe80000100a00 */
[----:B------:R2:W-:Y:S02]  /*75df0*/  STL.64 [R1+0x8298], R8 ;  /* 0x0082980801007387 */ /* 0x0005e40000100a00 */
[C---:B--2---:R-:W-:Y:S02]  /*75e00*/  HMMA.1688.F32.TF32 R8, R232.reuse, R94, R152 ;  /* 0x0000005ee808723c */ /* 0x044fe40000081098 */
[----:B------:R-:W-:Y:S04]  /*75e10*/  STL.64 [R1+0x3510], R16 ;  /* 0x0035101001007387 */ /* 0x000fe80000100a00 */
[----:B------:R2:W-:Y:S02]  /*75e20*/  STL.64 [R1+0x3518], R18 ;  /* 0x0035181201007387 */ /* 0x0005e40000100a00 */
[C---:B--2---:R-:W-:Y:S11]  /*75e30*/  HMMA.1688.F32.TF32 R16, R232.reuse, R134, R144 ;  /* 0x00000086e810723c */ /* 0x044ff60000081090 */
[----:B------:R-:W-:Y:S04]  /*75e40*/  STL.64 [R1+0x3500], R8 ;  /* 0x0035000801007387 */ /* 0x000fe80000100a00 */
[----:B------:R2:W-:Y:S02]  /*75e50*/  STL.64 [R1+0x3508], R10 ;  /* 0x0035080a01007387 */ /* 0x0005e40000100a00 */
[C---:B--2---:R-:W-:Y:S02]  /*75e60*/  HMMA.1688.F32.TF32 R8, R232.reuse, R130, R136 ;  /* 0x00000082e808723c */ /* 0x044fe40000081088 */
[----:B------:R2:W-:Y:S04]  /*75e70*/  STL.64 [R1+0x34f0], R148 ;  /* 0x0034f09401007387 */ /* 0x0005e80000100a00 */
[----:B------:R3:W-:Y:S04]  /*75e80*/  STL.64 [R1+0x34f8], R150 ;  /* 0x0034f89601007387 */ /* 0x0007e80000100a00 */
[----:B--2---:R-:W2:Y:S04]  /*75e90*/  LDL.LU R148, [R1+0x180] ;  /* 0x0001800001947983 */ /* 0x004ea80000300800 */
[----:B------:R-:W-:Y:S04]  /*75ea0*/  STL.64 [R1+0x34e0], R16 ;  /* 0x0034e01001007387 */ /* 0x000fe80000100a00 */
[----:B------:R-:W-:Y:S04]  /*75eb0*/  STL.64 [R1+0x34e8], R18 ;  /* 0x0034e81201007387 */ /* 0x000fe80000100a00 */
[----:B------:R-:W-:Y:S04]  /*75ec0*/  STL.64 [R1+0x34d0], R8 ;  /* 0x0034d00801007387 */ /* 0x000fe80000100a00 */
        /* <DEDUP_REMOVED lines=88> */
[----:B------:R-:W1:Y:S04]  /*76450*/  LDL.LU R144, [R1+0x170] ;  /* 0x0001700001907983 */ /* 0x000e680000300800 */
[----:B------:R-:W1:Y:S04]  /*76460*/  LDL.LU R145, [R1+0x174] ;  /* 0x0001740001917983 */ /* 0x000e680000300800 */
[----:B------:R-:W1:Y:S04]  /*76470*/  LDL.LU R146, [R1+0x178] ;  /* 0x0001780001927983 */ /* 0x000e680000300800 */
[----:B------:R-:W1:Y:S01]  /*76480*/  LDL.LU R147, [R1+0x17c] ;  /* 0x00017c0001937983 */ /* 0x000e620000300800 */
[C---:B---3--:R-:W-:Y:S08]  /*76490*/  HMMA.1688.F32.TF32 R152, R232.reuse, R38, R152 ;  /* 0x00000026e898723c */ /* 0x048ff00000081098 */
[----:B----4-:R-:W-:-:S15]  /*764a0*/  HMMA.1688.F32.TF32 R8, R232, R126, R136 ;  /* 0x0000007ee808723c */ /* 0x010fde0000081088 */
[----:B------:R-:W-:-:S04]  /*764b0*/  NOP ;  /* 0x0000000000007918 */ /* 0x000fc80000000000 */
[----:B------:R-:W-:Y:S04]  /*764c0*/  STL.64 [R1+0x34c0], R8 ;  /* 0x0034c00801007387 */ /* 0x000fe80000100a00 */
[----:B------:R2:W-:Y:S02]  /*764d0*/  STL.64 [R1+0x34c8], R10 ;  /* 0x0034c80a01007387 */ /* 0x0005e40000100a00 */
[C---:B--2---:R-:W-:Y:S08]  /*764e0*/  HMMA.1688.F32.TF32 R8, R232.reuse, R122, R216 ;  /* 0x0000007ae808723c */ /* 0x044ff000000810d8 */
        /* <DEDUP_REMOVED lines=13> */
[----:B---3--:R-:W-:Y:S01]  /*765c0*/  HMMA.1688.F32.TF32 R8, R232, R90, R196 ;  /* 0x0000005ae808723c */ /* 0x008fe200000810c4 */
[----:B------:R-:W-:Y:S01]  /*765d0*/  STL.64 [R1+0x3460], R204 ;  /* 0x003460cc01007387 */ /* 0x000fe20000100a00 */
[----:B------:R-:W-:-:S03]  /*765e0*/  IMAD.MOV.U32 R136, RZ, RZ, R252 ;  /* 0x000000ffff887224 */ /* 0x000fc600078e00fc */
[----:B------:R-:W-:Y:S01]  /*765f0*/  STL.64 [R1+0x3468], R206 ;  /* 0x003468ce01007387 */ /* 0x000fe20000100a00 */
[----:B------:R-:W-:Y:S02]  /*76600*/  IMAD.MOV.U32 R137, RZ, RZ, R3 ;  /* 0x000000ffff897224 */ /* 0x000fe400078e0003 */
[----:B------:R-:W-:Y:S03]  /*76610*/  HMMA.1688.F32.TF32 R192, R232, R86, R192 ;  /* 0x00000056e8c0723c */ /* 0x000fe600000810c0 */
[----:B------:R-:W-:Y:S01]  /*76620*/  STL.64 [R1+0x3450], R16 ;  /* 0x0034501001007387 */ /* 0x000fe20000100a00 */
[----:B------:R-:W-:Y:S02]  /*76630*/  IMAD.MOV.U32 R138, RZ, RZ, R2 ;  /* 0x000000ffff8a7224 */ /* 0x000fe400078e0002 */
[----:B------:R-:W-:Y:S01]  /*76640*/  IMAD.MOV.U32 R139, RZ, RZ, R0 ;  /* 0x000000ffff8b7224 */ /* 0x000fe200078e0000 */
[----:B------:R2:W-:Y:S04]  /*76650*/  STL.64 [R1+0x3458], R18 ;  /* 0x0034581201007387 */ /* 0x0005e80000100a00 */
[----:B------:R-:W-:-:S02]  /*76660*/  IMAD.MOV.U32 R252, RZ, RZ, R8 ;  /* 0x000000fffffc7224 */ /* 0x000fc400078e0008 */
[----:B------:R-:W-:Y:S02]  /*76670*/  IMAD.MOV.U32 R3, RZ, RZ, R9 ;  /* 0x000000ffff037224 */ /* 0x000fe400078e0009 */
[----:B------:R-:W-:Y:S01]  /*76680*/  IMAD.MOV.U32 R2, RZ, RZ, R10 ;  /* 0x000000ffff027224 */ /* 0x000fe200078e000a */
[----:B--2---:R-:W-:Y:S01]  /*76690*/  HMMA.1688.F32.TF32 R16, R232, R82, R188 ;  /* 0x00000052e810723c */ /* 0x004fe200000810bc */
[----:B------:R-:W-:-:S07]  /*766a0*/  IMAD.MOV.U32 R0, RZ, RZ, R11 ;  /* 0x000000ffff007224 */ /* 0x000fce00078e000b */
[C---:B------:R-:W-:Y:S01]  /*766b0*/  HMMA.1688.F32.TF32 R8, R232.reuse, R78, R184 ;  /* 0x0000004ee808723c */ /* 0x040fe200000810b8 */
        /* <DEDUP_REMOVED lines=33> */
[----:B--2---:R-:W-:Y:S08]  /*768d0*/  HMMA.1688.F32.TF32 R16, R232, R34, R148 ;  /* 0x00000022e810723c */ /* 0x004ff00000081094 */
[C---:B-1----:R-:W-:Y:S01]  /*768e0*/  HMMA.1688.F32.TF32 R8, R236.reuse, R30, R144 ;  /* 0x0000001eec08723c */ /* 0x042fe20000081090 */
[----:B------:R-:W-:Y:S04]  /*768f0*/  STL.64 [R1+0x32e0], R152 ;  /* 0x0032e09801007387 */ /* 0x000fe80000100a00 */
[----:B------:R-:W-:Y:S04]  /*76900*/  STL.64 [R1+0x32e8], R154 ;  /* 0x0032e89a01007387 */ /* 0x000fe80000100a00 */
[----:B------:R-:W-:Y:S04]  /*76910*/  LDS R232, [R142+UR10+0x4380] ;  /* 0x0043800a8ee87984 */ /* 0x000fe80008000800 */
[----:B------:R-:W-:Y:S04]  /*76920*/  STL.64 [R1+0x32c0], R16 ;  /* 0x0032c01001007387 */ /* 0x000fe80000100a00 */
[----:B------:R-:W-:Y:S04]  /*76930*/  STL.64 [R1+0x32c8], R18 ;  /* 0x0032c81201007387 */ /* 0x000fe80000100a00 */
[----:B------:R-:W-:Y:S04]  /*76940*/  STL.64 [R1+0x32b0], R8 ;  /* 0x0032b00801007387 */ /* 0x000fe80000100a00 */
[----:B------:R1:W-:Y:S04]  /*76950*/  STL.64 [R1+0x32b8], R10 ;  /* 0x0032b80a01007387 */ /* 0x0003e80000100a00 */
[----:B------:R-:W2:Y:S04]  /*76960*/  LDL.LU R140, [R1+0x3f0] ;  /* 0x0003f000018c7983 */ /* 0x000ea80000300800 */
[----:B------:R-:W-:Y:S01]  /*76970*/  LDS R234, [R142+UR10+0x6380] ;  /* 0x0063800a8eea7984 */ /* 0x000fe20008000800 */
[----:B-1----:R-:W-:Y:S03]  /*76980*/  HMMA.1688.F32.TF32 R8, R236, R26, R136 ;  /* 0x0000001aec08723c */ /* 0x002fe60000081088 */
[----:B------:R-:W-:Y:S04]  /*76990*/  LDS R233, [R143+UR10+0x4380] ;  /* 0x0043800a8fe97984 */ /* 0x000fe80008000800 */
[----:B------:R1:W3:Y:S02]  /*769a0*/  LDS R235, [R143+UR10+0x6380] ;  /* 0x0063800a8feb7984 */ /* 0x0002e40008000800 */
[----:B-1----:R-:W-:-:S10]  /*769b0*/  IMAD.MOV.U32 R143, RZ, RZ, R7 ;  /* 0x000000ffff8f7224 */ /* 0x002fd400078e0007 */
[----:B------:R1:W-:Y:S04]  /*769c0*/  STL.64 [R1+0x32a0], R8 ;  /* 0x0032a00801007387 */ /* 0x0003e80000100a00 */
[----:B------:R4:W-:Y:S04]  /*769d0*/  STL.64 [R1+0x32a8], R10 ;  /* 0x0032a80a01007387 */ /* 0x0009e80000100a00 */
        /* <DEDUP_REMOVED lines=98> */
[----:B-1----:R-:W3:Y:S04]  /*77000*/  LDL.LU R8, [R1+0x590] ;  /* 0x0005900001087983 */ /* 0x002ee80000300800 */
[----:B------:R-:W3:Y:S04]  /*77010*/  LDL.LU R9, [R1+0x594] ;  /* 0x0005940001097983 */ /* 0x000ee80000300800 */
[----:B----4-:R-:W3:Y:S04]  /*77020*/  LDL.LU R10, [R1+0x598] ;  /* 0x00059800010a7983 */ /* 0x010ee80000300800 */
[----:B------:R-:W3:Y:S04]  /*77030*/  LDL.LU R11, [R1+0x59c] ;  /* 0x00059c00010b7983 */ /* 0x000ee80000300800 */
[----:B------:R-:W4:Y:S04]  /*77040*/  LDL.LU R240, [R1+0x560] ;  /* 0x0005600001f07983 */ /* 0x000f280000300800 */
[----:B------:R-:W4:Y:S04]  /*77050*/  LDL.LU R241, [R1+0x564] ;  /* 0x0005640001f17983 */ /* 0x000f280000300800 */
[----:B------:R-:W4:Y:S04]  /*77060*/  LDL.LU R242, [R1+0x568] ;  /* 0x0005680001f27983 */ /* 0x000f280000300800 */
[----:B------:R-:W4:Y:S04]  /*77070*/  LDL.LU R243, [R1+0x56c] ;  /* 0x00056c0001f37983 */ /* 0x000f280000300800 */
        /* <DEDUP_REMOVED lines=31> */
[----:B--2---:R-:W-:-:S15]  /*77270*/  HMMA.1688.F32.TF32 R4, R236, R18, R4 ;  /* 0x00000012ec04723c */ /* 0x004fde0000081004 */
[----:B------:R-:W-:-:S04]  /*77280*/  NOP ;  /* 0x0000000000007918 */ /* 0x000fc80000000000 */
[----:B------:R-:W-:Y:S04]  /*77290*/  STL.64 [R1+0x3280], R4 ;  /* 0x0032800401007387 */ /* 0x000fe80000100a00 */
[----:B------:R1:W-:Y:S04]  /*772a0*/  STL [R1+0x3288], R6 ;  /* 0x0032880601007387 */ /* 0x0003e80000100800 */
[----:B-1----:R-:W2:Y:S04]  /*772b0*/  LDL.LU R6, [R1+0x82b0] ;  /* 0x0082b00001067983 */ /* 0x002ea80000300800 */
[----:B------:R-:W2:Y:S04]  /*772c0*/  LDL.LU.64 R4, [R1+0x82a8] ;  /* 0x0082a80001047983 */ /* 0x000ea80000300a00 */
[----:B------:R-:W-:Y:S04]  /*772d0*/  STL.64 [R1+0x3270], R8 ;  /* 0x0032700801007387 */ /* 0x000fe80000100a00 */
[----:B------:R1:W-:Y:S04]  /*772e0*/  STL.64 [R1+0x3278], R10 ;  /* 0x0032780a01007387 */ /* 0x0003e80000100a00 */
[----:B-1----:R-:W2:Y:S01]  /*772f0*/  LDL.LU.64 R10, [R1+0x82a0] ;  /* 0x0082a000010a7983 */ /* 0x002ea20000300a00 */
[C---:B------:R-:W-:Y:S03]  /*77300*/  HMMA.1688.F32.TF32 R248, R236.reuse, R94, R248 ;  /* 0x0000005eecf8723c */ /* 0x040fe600000810f8 */
[----:B------:R-:W3:Y:S05]  /*77310*/  LDL.LU.64 R8, [R1+0x8298] ;  /* 0x0082980001087983 */ /* 0x000eea0000300a00 */
        /* <DEDUP_REMOVED lines=14> */
[----:B------:R-:W-:Y:S04]  /*77400*/  LDS R244, [R4+UR10+0x4400] ;  /* 0x0044000a04f47984 */ /* 0x000fe80008000800 */
[----:B------:R-:W-:Y:S04]  /*77410*/  LDS R246, [R4+UR10+0x6400] ;  /* 0x0064000a04f67984 */ /* 0x000fe80008000800 */
[----:B-1----:R-:W2:Y:S04]  /*77420*/  LDL.LU R247, [R1+0x8290] ;  /* 0x0082900001f77983 */ /* 0x002ea80000300800 */
        /* <DEDUP_REMOVED lines=9> */
[C---:B----4-:R-:W-:Y:S08]  /*774c0*/  HMMA.1688.F32.TF32 R212, R236.reuse, R118, R204 ;  /* 0x00000076ecd4723c */ /* 0x050ff000000810cc */
        /* <DEDUP_REMOVED lines=14> */
[----:B------:R-:W-:Y:S03]  /*775b0*/  STL.64 [R1+0x31e0], R208 ;  /* 0x0031e0d001007387 */ /* 0x000fe60000100a00 */
        /* <DEDUP_REMOVED lines=150> */
[C---:B--2---:R-:W-:Y:S03]  /*77f20*/  HMMA.1688.F32.TF32 R228, R232.reuse, R102, R228 ;  /* 0x00000066e8e4723c */ /* 0x044fe600000810e4 */
        /* <DEDUP_REMOVED lines=13> */
[C---:B------:R-:W-:Y:S11]  /*78000*/  HMMA.1688.F32.TF32 R216, R232.reuse, R26, R216 ;  /* 0x0000001ae8d8723c */ /* 0x040ff600000810d8 */
[----:B------:R-:W-:Y:S01]  /*78010*/  STL.64 [R1+0x3090], R212 ;  /* 0x003090d401007387 */ /* 0x000fe20000100a00 */
[C---:B------:R-:W-:Y:S03]  /*78020*/  HMMA.1688.F32.TF32 R220, R232.reuse, R22, R220 ;  /* 0x00000016e8dc723c */ /* 0x040fe600000810dc */
[----:B------:R2:W-:Y:S04]  /*78030*/  STL.64 [R1+0x3098], R214 ;  /* 0x003098d601007387 */ /* 0x0005e80000100a00 */
[----:B--2---:R-:W2:Y:S04]  /*78040*/  LDL.LU.64 R214, [R1+0x8288] ;  /* 0x0082880001d67983 */ /* 0x004ea80000300a00 */
[----:B------:R-:W3:Y:S01]  /*78050*/  LDL.LU.64 R212, [R1+0x8280] ;  /* 0x0082800001d47983 */ /* 0x000ee20000300a00 */
[C---:B------:R-:W-:Y:S03]  /*78060*/  HMMA.1688.F32.TF32 R196, R232.reuse, R94, R196 ;  /* 0x0000005ee8c4723c */ /* 0x040fe600000810c4 */
[----:B------:R-:W-:Y:S04]  /*78070*/  STL.64 [R1+0x3080], R216 ;  /* 0x003080d801007387 */ /* 0x000fe80000100a00 */
[----:B------:R4:W-:Y:S04]  /*78080*/  STL.64 [R1+0x3088], R218 ;  /* 0x003088da01007387 */ /* 0x0009e80000100a00 */
[----:B----4-:R-:W4:Y:S04]  /*78090*/  LDL.LU.64 R218, [R1+0x8278] ;  /* 0x0082780001da7983 */ /* 0x010f280000300a00 */
[----:B------:R-:W2:Y:S04]  /*780a0*/  LDL.LU.64 R216, [R1+0x8270] ;  /* 0x0082700001d87983 */ /* 0x000ea80000300a00 */
[----:B------:R-:W-:Y:S04]  /*780b0*/  STL.64 [R1+0x3070], R220 ;  /* 0x003070dc01007387 */ /* 0x000fe80000100a00 */
[----:B------:R1:W-:Y:S01]  /*780c0*/  STL.64 [R1+0x3078], R222 ;  /* 0x003078de01007387 */ /* 0x0003e20000100a00 */
[C---:B------:R-:W-:Y:S03]  /*780d0*/  HMMA.1688.F32.TF32 R180, R232.reuse, R126, R180 ;  /* 0x0000007ee8b4723c */ /* 0x040fe600000810b4 */
[----:B-1----:R-:W2:Y:S04]  /*780e0*/  LDL.LU.64 R222, [R1+0x8268] ;  /* 0x0082680001de7983 */ /* 0x002ea80000300a00 */
[----:B------:R-:W2:Y:S04]  /*780f0*/  LDL.LU.64 R220, [R1+0x8260] ;  /* 0x0082600001dc7983 */ /* 0x000ea80000300a00 */
[----:B------:R-:W-:Y:S04]  /*78100*/  STL.64 [R1+0x3060], R208 ;  /* 0x003060d001007387 */ /* 0x000fe80000100a00 */
[----:B------:R1:W-:Y:S04]  /*78110*/  STL.64 [R1+0x3068], R210 ;  /* 0x003068d201007387 */ /* 0x0003e80000100a00 */
        /* <DEDUP_REMOVED lines=88> */
[----:B-1----:R-:W3:Y:S04]  /*786a0*/  LDL.LU.64 R138, [R1+0x8118] ;  /* 0x00811800018a7983 */ /* 0x002ee80000300a00 */
[----:B------:R-:W3:Y:S01]  /*786b0*/  LDL.LU.64 R136, [R1+0x8110] ;  /* 0x0081100001887983 */ /* 0x000ee20000300a00 */
[----:B------:R-:W-:-:S15]  /*786c0*/  HMMA.1688.F32.TF32 R236, R232, R62, R236 ;  /* 0x0000003ee8ec723c */ /* 0x000fde00000810ec */
[----:B------:R-:W-:-:S04]  /*786d0*/  NOP ;  /* 0x0000000000007918 */ /* 0x000fc80000000000 */
[----:B------:R-:W-:Y:S04]  /*786e0*/  STL.64 [R1+0x2ea0], R236 ;  /* 0x002ea0ec01007387 */ /* 0x000fe80000100a00 */
[----:B------:R1:W-:Y:S02]  /*786f0*/  STL.64 [R1+0x2ea8], R238 ;  /* 0x002ea8ee01007387 */ /* 0x0003e40000100a00 */
[C---:B-1----:R-:W-:Y:S08]  /*78700*/  HMMA.1688.F32.TF32 R236, R232.reuse, R58, R248 ;  /* 0x0000003ae8ec723c */ /* 0x042ff000000810f8 */
[C---:B------:R-:W-:Y:S11]  /*78710*/  HMMA.1688.F32.TF32 R248, R232.reuse, R54, R240 ;  /* 0x00000036e8f8723c */ /* 0x040ff600000810f0 */
[----:B------:R-:W-:Y:S04]  /*78720*/  STL.64 [R1+0x2e80], R236 ;  /* 0x002e80ec01007387 */ /* 0x000fe80000100a00 */
[----:B------:R2:W-:Y:S04]  /*78730*/  STL.64 [R1+0x2e88], R238 ;  /* 0x002e88ee01007387 */ /* 0x0005e80000100a00 */
[----:B------:R-:W-:Y:S04]  /*78740*/  STL.64 [R1+0x2e60], R248 ;  /* 0x002e60f801007387 */ /* 0x000fe80000100a00 */
[----:B------:R-:W-:Y:S01]  /*78750*/  STL.64 [R1+0x2e68], R250 ;  /* 0x002e68fa01007387 */ /* 0x000fe20000100a00 */
[C---:B--2---:R-:W-:Y:S08]  /*78760*/  HMMA.1688.F32.TF32 R236, R232.reuse, R46, R140 ;  /* 0x0000002ee8ec723c */ /* 0x044ff0000008108c */
[C---:B------:R-:W-:Y:S08]  /*78770*/  HMMA.1688.F32.TF32 R140, R232.reuse, R38, R148 ;  /* 0x00000026e88c723c */ /* 0x040ff00000081094 */
[C---:B---3--:R-:W-:Y:S08]  /*78780*/  HMMA.1688.F32.TF32 R240, R232.reuse, R50, R136 ;  /* 0x00000032e8f0723c */ /* 0x048ff00000081088 */
[C---:B------:R-:W-:Y:S11]  /*78790*/  HMMA.1688.F32.TF32 R136, R232.reuse, R42, R144 ;  /* 0x0000002ae888723c */ /* 0x040ff60000081090 */
        /* <DEDUP_REMOVED lines=8> */
[----:B-1----:R-:W-:Y:S08]  /*78820*/  HMMA.1688.F32.TF32 R136, R232, R34, R152 ;  /* 0x00000022e888723c */ /* 0x002ff00000081098 */
[C---:B--2---:R-:W-:Y:S08]  /*78830*/  HMMA.1688.F32.TF32 R140, R244.reuse, R30, R156 ;  /* 0x0000001ef48c723c */ /* 0x044ff0000008109c */
        /* <DEDUP_REMOVED lines=8> */
[----:B------:R1:W-:Y:S04]  /*788c0*/  STL.64 [R1+0x2c68], R154 ;  /* 0x002c689a01007387 */ /* 0x0003e80000100a00 */
[----:B------:R-:W-:Y:S04]  /*788d0*/  STL.64 [R1+0x2c50], R148 ;  /* 0x002c509401007387 */ /* 0x000fe80000100a00 */
[----:B------:R2:W-:Y:S01]  /*788e0*/  STL.64 [R1+0x2c58], R150 ;  /* 0x002c589601007387 */ /* 0x0005e20000100a00 */
[C---:B-1----:R-:W-:Y:S04]  /*788f0*/  HMMA.1688.F32.TF32 R152, R244.reuse, R14, R164 ;  /* 0x0000000ef498723c */ /* 0x042fe800000810a4 */
[----:B------:R-:W-:Y:S04]  /*78900*/  STL.64 [R1+0x2c40], R140 ;  /* 0x002c408c01007387 */ /* 0x000fe80000100a00 */
[----:B------:R1:W-:Y:S01]  /*78910*/  STL.64 [R1+0x2c48], R142 ;  /* 0x002c488e01007387 */ /* 0x0003e20000100a00 */
[C---:B--2---:R-:W-:Y:S08]  /*78920*/  HMMA.1688.F32.TF32 R148, R244.reuse, R10, R168 ;  /* 0x0000000af494723c */ /* 0x044ff000000810a8 */
[C---:B-1----:R-:W-:Y:S02]  /*78930*/  HMMA.1688.F32.TF32 R140, R244.reuse, R94, R172 ;  /* 0x0000005ef48c723c */ /* 0x042fe400000810ac */
[----:B------:R-:W-:Y:S04]  /*78940*/  STL.64 [R1+0x2c30], R152 ;  /* 0x002c309801007387 */ /* 0x000fe80000100a00 */
[----:B------:R1:W-:Y:S05]  /*78950*/  STL.64 [R1+0x2c38], R154 ;  /* 0x002c389a01007387 */ /* 0x0003ea0000100a00 */
[----:B------:R-:W-:Y:S04]  /*78960*/  STL.64 [R1+0x2c10], R148 ;  /* 0x002c109401007387 */ /* 0x000fe80000100a00 */
[----:B------:R2:W-:Y:S01]  /*78970*/  STL.64 [R1+0x2c18], R150 ;  /* 0x002c189601007387 */ /* 0x0005e20000100a00 */
[C---:B-1----:R-:W-:Y:S03]  /*78980*/  HMMA.1688.F32.TF32 R152, R244.reuse, R98, R176 ;  /* 0x00000062f498723c */ /* 0x042fe600000810b0 */
[----:B------:R-:W-:Y:S04]  /*78990*/  STL.64 [R1+0x2c00], R140 ;  /* 0x002c008c01007387 */ /* 0x000fe80000100a00 */
[----:B------:R1:W-:Y:S01]  /*789a0*/  STL.64 [R1+0x2c08], R142 ;  /* 0x002c088e01007387 */ /* 0x0003e20000100a00 */
[C---:B--2---:R-:W-:Y:S08]  /*789b0*/  HMMA.1688.F32.TF32 R148, R244.reuse, R134, R180 ;  /* 0x00000086f494723c */ /* 0x044ff000000810b4 */
[C---:B-1----:R-:W-:Y:S03]  /*789c0*/  HMMA.1688.F32.TF32 R140, R244.reuse, R130, R184 ;  /* 0x00000082f48c723c */ /* 0x042fe600000810b8 */
[----:B------:R-:W-:Y:S04]  /*789d0*/  STL.64 [R1+0x2bd0], R152 ;  /* 0x002bd09801007387 */ /* 0x000fe80000100a00 */
[----:B------:R1:W-:Y:S04]  /*789e0*/  STL.64 [R1+0x2bd8], R154 ;  /* 0x002bd89a01007387 */ /* 0x0003e80000100a00 */
        /* <DEDUP_REMOVED lines=15> */
[----:B-1----:R-:W-:Y:S03]  /*78ae0*/  HMMA.1688.F32.TF32 R140, R244, R106, R208 ;  /* 0x0000006af48c723c */ /* 0x002fe600000810d0 */
[----:B------:R1:W-:Y:S04]  /*78af0*/  STL.64 [R1+0x2af0], R152 ;  /* 0x002af09801007387 */ /* 0x0003e80000100a00 */
[----:B------:R2:W-:Y:S01]  /*78b00*/  STL.64 [R1+0x2af8], R154 ;  /* 0x002af89a01007387 */ /* 0x0005e20000100a00 */
[----:B------:R-:W-:-:S03]  /*78b10*/  IMAD.MOV.U32 R232, RZ, RZ, R216 ;  /* 0x000000ffffe87224 */ /* 0x000fc600078e00d8 */
[----:B-1----:R-:W3:Y:S04]  /*78b20*/  LDL.LU R152, [R1+0x15f0] ;  /* 0x0015f00001987983 */ /* 0x002ee80000300800 */
[----:B------:R-:W-:Y:S04]  /*78b30*/  STL.64 [R1+0x2ac0], R148 ;  /* 0x002ac09401007387 */ /* 0x000fe80000100a00 */
[----:B------:R-:W-:Y:S04]  /*78b40*/  STL.64 [R1+0x2ac8], R150 ;  /* 0x002ac89601007387 */ /* 0x000fe80000100a00 */
[----:B------:R1:W-:Y:S04]  /*78b50*/  STL.64 [R1+0x2ab0], R140 ;  /* 0x002ab08c01007387 */ /* 0x0003e80000100a00 */
[----:B------:R1:W-:Y:S01]  /*78b60*/  STL.64 [R1+0x2ab8], R142 ;  /* 0x002ab88e01007387 */ /* 0x0003e20000100a00 */
[----:B------:R-:W-:-:S03]  /*78b70*/  IMAD.MOV.U32 R233, RZ, RZ, R222 ;  /* 0x000000ffffe97224 */ /* 0x000fc600078e00de */
[----:B------:R-:W3:Y:S01]  /*78b80*/  LDL.LU R153, [R1+0x15f4] ;  /* 0x0015f40001997983 */ /* 0x000ee20000300800 */
[----:B------:R-:W-:-:S03]  /*78b90*/  IMAD.MOV.U32 R234, RZ, RZ, R221 ;  /* 0x000000ffffea7224 */ /* 0x000fc600078e00dd */
[----:B--2---:R-:W3:Y:S01]  /*78ba0*/  LDL.LU R154, [R1+0x15f8] ;  /* 0x0015f800019a7983 */ /* 0x004ee20000300800 */
[----:B------:R-:W-:-:S03]  /*78bb0*/  IMAD.MOV.U32 R235, RZ, RZ, R220 ;  /* 0x000000ffffeb7224 */ /* 0x000fc600078e00dc */
[----:B------:R-:W3:Y:S04]  /*78bc0*/  LDL.LU R155, [R1+0x15fc] ;  /* 0x0015fc00019b7983 */ /* 0x000ee80000300800 */
        /* <DEDUP_REMOVED lines=36> */
[----:B-1----:R-:W-:-:S02]  /*78e10*/  IMAD.MOV.U32 R140, RZ, RZ, R217 ;  /* 0x000000ffff8c7224 */ /* 0x002fc400078e00d9 */
[----:B----4-:R-:W-:Y:S02]  /*78e20*/  IMAD.MOV.U32 R141, RZ, RZ, R218 ;  /* 0x000000ffff8d7224 */ /* 0x010fe400078e00da */
[----:B------:R-:W-:Y:S02]  /*78e30*/  IMAD.MOV.U32 R142, RZ, RZ, R219 ;  /* 0x000000ffff8e7224 */ /* 0x000fe400078e00db */
[----:B------:R-:W-:Y:S02]  /*78e40*/  IMAD.MOV.U32 R143, RZ, RZ, R212 ;  /* 0x000000ffff8f7224 */ /* 0x000fe400078e00d4 */
[----:B------:R-:W-:Y:S02]  /*78e50*/  IMAD.MOV.U32 R148, RZ, RZ, R213 ;  /* 0x000000ffff947224 */ /* 0x000fe400078e00d5 */
[----:B------:R-:W-:Y:S02]  /*78e60*/  IMAD.MOV.U32 R149, RZ, RZ, R214 ;  /* 0x000000ffff957224 */ /* 0x000fe400078e00d6 */
[----:B------:R-:W-:-:S02]  /*78e70*/  IMAD.MOV.U32 R150, RZ, RZ, R215 ;  /* 0x000000ffff967224 */ /* 0x000fc400078e00d7 */
[----:B------:R-:W-:Y:S02]  /*78e80*/  IMAD.MOV.U32 R151, RZ, RZ, R223 ;  /* 0x000000ffff977224 */ /* 0x000fe400078e00df */
[----:B--2---:R-:W-:Y:S02]  /*78e90*/  IMAD.MOV.U32 R227, RZ, RZ, R216 ;  /* 0x000000ffffe37224 */ /* 0x004fe400078e00d8 */
[----:B---3--:R-:W-:Y:S02]  /*78ea0*/  IMAD.MOV.U32 R226, RZ, RZ, R222 ;  /* 0x000000ffffe27224 */ /* 0x008fe400078e00de */
[----:B------:R-:W-:Y:S02]  /*78eb0*/  IMAD.MOV.U32 R225, RZ, RZ, R221 ;  /* 0x000000ffffe17224 */ /* 0x000fe400078e00dd */
[----:B------:R-:W-:Y:S02]  /*78ec0*/  IMAD.MOV.U32 R224, RZ, RZ, R220 ;  /* 0x000000ffffe07224 */ /* 0x000fe400078e00dc */
        /* <DEDUP_REMOVED lines=15> */
[----:B------:R-:W2:Y:S01]  /*78fc0*/  LDL.LU R239, [R1+0x162c] ;  /* 0x00162c0001ef7983 */ /* 0x000ea20000300800 */
[C---:B---3--:R-:W-:Y:S08]  /*78fd0*/  HMMA.1688.F32.TF32 R176, R244.reuse, R90, R216 ;  /* 0x0000005af4b0723c */ /* 0x048ff000000810d8 */
[C---:B----4-:R-:W-:Y:S08]  /*78fe0*/  HMMA.1688.F32.TF32 R180, R244.reuse, R102, R212 ;  /* 0x00000066f4b4723c */ /* 0x050ff000000810d4 */
[C---:B--2---:R-:W-:Y:S11]  /*78ff0*/  HMMA.1688.F32.TF32 R184, R244.reuse, R86, R220 ;  /* 0x00000056f4b8723c */ /* 0x044ff600000810dc */
[----:B------:R-:W-:Y:S04]  /*79000*/  STL.64 [R1+0x2aa0], R180 ;  /* 0x002aa0b401007387 */ /* 0x000fe80000100a00 */
[----:B------:R1:W-:Y:S04]  /*79010*/  STL.64 [R1+0x2aa8], R182 ;  /* 0x002aa8b601007387 */ /* 0x0003e80000100a00 */
[----:B------:R-:W-:Y:S04]  /*79020*/  STL.64 [R1+0x2a90], R176 ;  /* 0x002a90b001007387 */ /* 0x000fe80000100a00 */
[----:B------:R2:W-:Y:S01]  /*79030*/  STL.64 [R1+0x2a98], R178 ;  /* 0x002a98b201007387 */ /* 0x0005e20000100a00 */
[C---:B-1----:R-:W-:Y:S08]  /*79040*/  HMMA.1688.F32.TF32 R180, R244.reuse, R82, R248 ;  /* 0x00000052f4b4723c */ /* 0x042ff000000810f8 */
[C---:B--2---:R-:W-:Y:S01]  /*79050*/  HMMA.1688.F32.TF32 R176, R244.reuse, R78, R240 ;  /* 0x0000004ef4b0723c */ /* 0x044fe200000810f0 */
[----:B------:R-:W-:Y:S04]  /*79060*/  STL.64 [R1+0x1130], R184 ;  /* 0x001130b801007387 */ /* 0x000fe80000100a00 */
[----:B------:R-:W-:Y:S04]  /*79070*/  STL.64 [R1+0x1138], R186 ;  /* 0x001138ba01007387 */ /* 0x000fe80000100a00 */
[----:B------:R-:W2:Y:S04]  /*79080*/  LDL.LU R248, [R1+0x1630] ;  /* 0x0016300001f87983 */ /* 0x000ea80000300800 */
[----:B------:R-:W-:Y:S04]  /*79090*/  STL.64 [R1+0x1120], R180 ;  /* 0x001120b401007387 */ /* 0x000fe80000100a00 */
[----:B------:R-:W-:Y:S04]  /*790a0*/  STL.64 [R1+0x1128], R182 ;  /* 0x001128b601007387 */ /* 0x000fe80000100a00 */
[----:B------:R-:W-:Y:S04]  /*790b0*/  STL.64 [R1+0x1110], R176 ;  /* 0x001110b001007387 */ /* 0x000fe80000100a00 */
[----:B------:R1:W-:Y:S04]  /*790c0*/  STL.64 [R1+0x1118], R178 ;  /* 0x001118b201007387 */ /* 0x0003e80000100a00 */
[----:B------:R-:W2:Y:S04]  /*790d0*/  LDL.LU R249, [R1+0x1634] ;  /* 0x0016340001f97983 */ /* 0x000ea80000300800 */
[----:B------:R-:W2:Y:S04]  /*790e0*/  LDL.LU R250, [R1+0x1638] ;  /* 0x0016380001fa7983 */ /* 0x000ea80000300800 */
[----:B------:R-:W2:Y:S04]  /*790f0*/  LDL.LU R251, [R1+0x163c] ;  /* 0x00163c0001fb7983 */ /* 0x000ea80000300800 */
[----:B------:R-:W3:Y:S04]  /*79100*/  LDL.LU R240, [R1+0x1640] ;  /* 0x0016400001f07983 */ /* 0x000ee80000300800 */
[----:B------:R-:W3:Y:S04]  /*79110*/  LDL.LU R241, [R1+0x1644] ;  /* 0x0016440001f17983 */ /* 0x000ee80000300800 */
[----:B------:R-:W3:Y:S04]  /*79120*/  LDL.LU R242, [R1+0x1648] ;  /* 0x0016480001f27983 */ /* 0x000ee80000300800 */
[----:B------:R-:W3:Y:S01]  /*79130*/  LDL.LU R243, [R1+0x164c] ;  /* 0x00164c0001f37983 */ /* 0x000ee20000300800 */
[----:B-1----:R-:W-:Y:S01]  /*79140*/  HMMA.1688.F32.TF32 R176, R244, R74, R172 ;  /* 0x0000004af4b0723c */ /* 0x002fe200000810ac */
[----:B------:R-:W-:-:S02]  /*79150*/  LOP3.LUT R146, R4, 0x40, RZ, 0x3c, !PT ;  /* 0x0000004004927812 */ /* 0x000fc400078e3cff */
[----:B------:R-:W-:-:S03]  /*79160*/  LOP3.LUT R147, R4, 0x60, RZ, 0x3c, !PT ;  /* 0x0000006004937812 */ /* 0x000fc600078e3cff */
[----:B------:R-:W-:Y:S02]  /*79170*/  LDS R136, [R146+UR10+0x4400] ;  /* 0x0044000a92887984 */ /* 0x000fe40008000800 */
[C---:B------:R-:W-:Y:S02]  /*79180*/  HMMA.1688.F32.TF32 R172, R244.reuse, R70, R168 ;  /* 0x00000046f4ac723c */ /* 0x040fe400000810a8 */
[----:B------:R-:W-:Y:S04]  /*79190*/  LDS R138, [R146+UR10+0x6400] ;  /* 0x0064000a928a7984 */ /* 0x000fe80008000800 */
[----:B------:R-:W-:Y:S02]  /*791a0*/  LDS R137, [R147+UR10+0x4400] ;  /* 0x0044000a93897984 */ /* 0x000fe40008000800 */
[C---:B------:R-:W-:Y:S02]  /*791b0*/  HMMA.1688.F32.TF32 R168, R244.reuse, R66, R164 ;  /* 0x00000042f4a8723c */ /* 0x040fe400000810a4 */
[----:B------:R-:W1:Y:S06]  /*791c0*/  LDS R139, [R147+UR10+0x6400] ;  /* 0x0064000a938b7984 */ /* 0x000e6c0008000800 */
[C---:B------:R-:W-:Y:S08]  /*791d0*/  HMMA.1688.F32.TF32 R164, R244.reuse, R62, R160 ;  /* 0x0000003ef4a4723c */ /* 0x040ff000000810a0 */
        /* <DEDUP_REMOVED lines=9> */
[C---:B----4-:R-:W-:Y:S03]  /*79270*/  HMMA.1688.F32.TF32 R168, R244.reuse, R54, R224 ;  /* 0x00000036f4a8723c */ /* 0x050fe600000810e0 */
[----:B------:R-:W-:Y:S04]  /*79280*/  STL.64 [R1+0x10c0], R160 ;  /* 0x0010c0a001007387 */ /* 0x000fe80000100a00 */
[----:B------:R4:W-:Y:S01]  /*79290*/  STL.64 [R1+0x10c8], R162 ;  /* 0x0010c8a201007387 */ /* 0x0009e20000100a00 */
[C---:B-1----:R-:W-:Y:S08]  /*792a0*/  HMMA.1688.F32.TF32 R164, R244.reuse, R50, R156 ;  /* 0x00000032f4a4723c */ /* 0x042ff0000008109c */
[C---:B----4-:R-:W-:Y:S08]  /*792b0*/  HMMA.1688.F32.TF32 R160, R244.reuse, R46, R232 ;  /* 0x0000002ef4a0723c */ /* 0x050ff000000810e8 */
[C---:B------:R-:W-:Y:S01]  /*792c0*/  HMMA.1688.F32.TF32 R156, R244.reuse, R42, R152 ;  /* 0x0000002af49c723c */ /* 0x040fe20000081098 */
[----:B------:R-:W-:Y:S07]  /*792d0*/  STL.64 [R1+0x10b0], R168 ;  /* 0x0010b0a801007387 */ /* 0x000fee0000100a00 */
[C---:B------:R-:W-:Y:S01]  /*792e0*/  HMMA.1688.F32.TF32 R148, R244.reuse, R38, R148 ;  /* 0x00000026f494723c */ /* 0x040fe20000081094 */
[----:B------:R-:W-:Y:S07]  /*792f0*/  STL.64 [R1+0x10b8], R170 ;  /* 0x0010b8aa01007387 */ /* 0x000fee0000100a00 */
[----:B------:R-:W-:Y:S01]  /*79300*/  HMMA.1688.F32.TF32 R244, R244, R34, R140 ;  /* 0x00000022f4f4723c */ /* 0x000fe2000008108c */
[----:B------:R-:W-:Y:S04]  /*79310*/  STL.64 [R1+0x10a0], R164 ;  /* 0x0010a0a401007387 */ /* 0x000fe80000100a00 */
[----:B------:R-:W-:Y:S03]  /*79320*/  STL.64 [R1+0x10a8], R166 ;  /* 0x0010a8a601007387 */ /* 0x000fe60000100a00 */
[----:B------:R-:W-:Y:S01]  /*79330*/  HMMA.1688.F32.TF32 R236, R136, R30, R236 ;  /* 0x0000001e88ec723c */ /* 0x000fe200000810ec */
[----:B------:R-:W4:Y:S04]  /*79340*/  LDL.LU R152, [R1+0x1650] ;  /* 0x0016500001987983 */ /* 0x000f280000300800 */
[----:B------:R-:W-:Y:S04]  /*79350*/  STL.64 [R1+0x1090], R160 ;  /* 0x001090a001007387 */ /* 0x000fe80000100a00 */
[----:B------:R-:W-:Y:S04]  /*79360*/  STL.64 [R1+0x1098], R162 ;  /* 0x001098a201007387 */ /* 0x000fe80000100a00 */
[----:B------:R-:W-:Y:S04]  /*79370*/  STL.64 [R1+0x1080], R156 ;  /* 0x0010809c01007387 */ /* 0x000fe80000100a00 */
[----:B------:R-:W-:Y:S04]  /*79380*/  STL.64 [R1+0x1088], R158 ;  /* 0x0010889e01007387 */ /* 0x000fe80000100a00 */
[----:B------:R-:W4:Y:S04]  /*79390*/  LDL.LU R153, [R1+0x1654] ;  /* 0x0016540001997983 */ /* 0x000f280000300800 */
[----:B------:R-:W4:Y:S04]  /*793a0*/  LDL.LU R154, [R1+0x1658] ;  /* 0x00165800019a7983 */ /* 0x000f280000300800 */
[----:B------:R-:W4:Y:S04]  /*793b0*/  LDL.LU R155, [R1+0x165c] ;  /* 0x00165c00019b7983 */ /* 0x000f280000300800 */
[----:B------:R-:W-:Y:S04]  /*793c0*/  STL.64 [R1+0x7d58], R246 ;  /* 0x007d58f601007387 */ /* 0x000fe80000100a00 */
[----:B------:R1:W-:Y:S04]  /*793d0*/  STL.64 [R1+0x1070], R148 ;  /* 0x0010709401007387 */ /* 0x0003e80000100a00 */
[----:B------:R1:W-:Y:S04]  /*793e0*/  STL.64 [R1+0x1078], R150 ;  /* 0x0010789601007387 */ /* 0x0003e80000100a00 */
[----:B------:R-:W-:Y:S04]  /*793f0*/  STL.64 [R1+0x7d50], R244 ;  /* 0x007d50f401007387 */ /* 0x000fe80000100a00 */
[----:B-1----:R-:W4:Y:S04]  /*79400*/  LDL.LU R148, [R1+0x1660] ;  /* 0x0016600001947983 */ /* 0x002f280000300800 */
[----:B------:R-:W4:Y:S04]  /*79410*/  LDL.LU R149, [R1+0x1664] ;  /* 0x0016640001957983 */ /* 0x000f280000300800 */
[----:B------:R-:W4:Y:S04]  /*79420*/  LDL.LU R150, [R1+0x1668] ;  /* 0x0016680001967983 */ /* 0x000f280000300800 */
[----:B------:R-:W4:Y:S04]  /*79430*/  LDL.LU R151, [R1+0x166c] ;  /* 0x00166c0001977983 */ /* 0x000f280000300800 */
[----:B------:R-:W-:Y:S04]  /*79440*/  STL.64 [R1+0x7d68], R238 ;  /* 0x007d68ee01007387 */ /* 0x000fe80000100a00 */
[----:B------:R1:W-:Y:S01]  /*79450*/  STL.64 [R1+0x7d60], R236 ;  /* 0x007d60ec01007387 */ /* 0x0003e20000100a00 */
[----:B------:R-:W-:-:S03]  /*79460*/  LOP3.LUT R187, R4, 0x20, RZ, 0x3c, !PT ;  /* 0x0000002004bb7812 */ /* 0x000fc600078e3cff */
[----:B------:R-:W-:Y:S04]  /*79470*/  LDS R140, [R4+UR10+0x4480] ;  /* 0x0044800a048c7984 */ /* 0x000fe80008000800 */
[----:B------:R-:W-:Y:S04]  /*79480*/  LDS R142, [R4+UR10+0x6480] ;  /* 0x0064800a048e7984 */ /* 0x000fe80008000800 */
[----:B------:R-:W-:Y:S04]  /*79490*/  LDS R141, [R187+UR10+0x4480] ;  /* 0x0044800abb8d7984 */ /* 0x000fe80008000800 */
[----:B------:R-:W1:Y:S01]  /*794a0*/  LDS R143, [R187+UR10+0x6480] ;  /* 0x0064800abb8f7984 */ /* 0x000e620008000800 */
[C---:B--2---:R-:W-:Y:S08]  /*794b0*/  HMMA.1688.F32.TF32 R160, R136.reuse, R26, R248 ;  /* 0x0000001a88a0723c */ /* 0x044ff000000810f8 */
[C---:B---3--:R-:W-:Y:S01]  /*794c0*/  HMMA.1688.F32.TF32 R156, R136.reuse, R22, R240 ;  /* 0x00000016889c723c */ /* 0x048fe200000810f0 */
[----:B------:R-:W2:Y:S10]  /*794d0*/  LDL.LU R240, [R1+0x1690] ;  /* 0x0016900001f07983 */ /* 0x000eb40000300800 */
        /* <DEDUP_REMOVED lines=14> */
[----:B------:R-:W2:Y:S01]  /*795c0*/  LDL.LU R251, [R1+0x168c] ;  /* 0x00168c0001fb7983 */ /* 0x000ea20000300800 */
[----:B----4-:R-:W-:-:S15]  /*795d0*/  HMMA.1688.F32.TF32 R152, R136, R18, R152 ;  /* 0x000000128898723c */ /* 0x010fde0000081098 */
[----:B------:R-:W-:-:S04]  /*795e0*/  NOP ;  /* 0x0000000000007918 */ /* 0x000fc80000000000 */
[----:B-1----:R-:W-:Y:S02]  /*795f0*/  IMAD.MOV.U32 R236, RZ, RZ, R155 ;  /* 0x000000ffffec7224 */ /* 0x002fe400078e009b */
[----:B------:R-:W-:Y:S02]  /*79600*/  IMAD.MOV.U32 R238, RZ, RZ, R153 ;  /* 0x000000ffffee7224 */ /* 0x000fe400078e0099 */
[----:B------:R-:W-:Y:S01]  /*79610*/  IMAD.MOV.U32 R239, RZ, RZ, R152 ;  /* 0x000000ffffef7224 */ /* 0x000fe200078e0098 */
[----:B------:R-:W-:Y:S01]  /*79620*/  HMMA.1688.F32.TF32 R148, R136, R14, R148 ;  /* 0x0000000e8894723c */ /* 0x000fe20000081094 */
[----:B------:R-:W-:Y:S01]  /*79630*/  IMAD.MOV.U32 R237, RZ, RZ, R154 ;  /* 0x000000ffffed7224 */ /* 0x000fe200078e009a */
[----:B------:R-:W-:Y:S04]  /*79640*/  STL [R1+0x7d7c], R236 ;  /* 0x007d7cec01007387 */ /* 0x000fe80000100800 */
[----:B------:R-:W-:Y:S04]  /*79650*/  STL [R1+0x7d78], R238 ;  /* 0x007d78ee01007387 */ /* 0x000fe80000100800 */
[----:B------:R-:W-:Y:S04]  /*79660*/  STL [R1+0x7d74], R239 ;  /* 0x007d74ef01007387 */ /* 0x000fe80000100800 */
[----:B------:R1:W-:Y:S04]  /*79670*/  STL [R1+0x7d70], R237 ;  /* 0x007d70ed01007387 */ /* 0x0003e80000100800 */
[----:B------:R-:W4:Y:S01]  /*79680*/  LDL.LU R152, [R1+0x16a0] ;  /* 0x0016a00001987983 */ /* 0x000f220000300800 */
[----:B------:R-:W-:-:S03]  /*79690*/  IMAD.MOV.U32 R247, RZ, RZ, R148 ;  /* 0x000000fffff77224 */ /* 0x000fc600078e0094 */
[----:B------:R-:W4:Y:S01]  /*796a0*/  LDL.LU R153, [R1+0x16a4] ;  /* 0x0016a40001997983 */ /* 0x000f220000300800 */
[----:B------:R-:W-:-:S03]  /*796b0*/  IMAD.MOV.U32 R246, RZ, RZ, R149 ;  /* 0x000000fffff67224 */ /* 0x000fc600078e0095 */
[----:B------:R-:W4:Y:S01]  /*796c0*/  LDL.LU R154, [R1+0x16a8] ;  /* 0x0016a800019a7983 */ /* 0x000f220000300800 */
[----:B------:R-:W-:-:S03]  /*796d0*/  IMAD.MOV.U32 R245, RZ, RZ, R150 ;  /* 0x000000fffff57224 */ /* 0x000fc600078e0096 */
[----:B------:R-:W4:Y:S01]  /*796e0*/  LDL.LU R155, [R1+0x16ac] ;  /* 0x0016ac00019b7983 */ /* 0x000f220000300800 */
[----:B------:R-:W-:-:S03]  /*796f0*/  IMAD.MOV.U32 R244, RZ, RZ, R151 ;  /* 0x000000fffff47224 */ /* 0x000fc600078e0097 */
[----:B------:R-:W4:Y:S04]  /*79700*/  LDL.LU R148, [R1+0x16b0] ;  /* 0x0016b00001947983 */ /* 0x000f280000300800 */
[----:B------:R-:W4:Y:S04]  /*79710*/  LDL.LU R149, [R1+0x16b4] ;  /* 0x0016b40001957983 */ /* 0x000f280000300800 */
[----:B------:R-:W4:Y:S04]  /*79720*/  LDL.LU R150, [R1+0x16b8] ;  /* 0x0016b80001967983 */ /* 0x000f280000300800 */
[----:B------:R-:W4:Y:S04]  /*79730*/  LDL.LU R151, [R1+0x16bc] ;  /* 0x0016bc0001977983 */ /* 0x000f280000300800 */
[----:B------:R-:W-:Y:S04]  /*79740*/  STL [R1+0x7d8c], R244 ;  /* 0x007d8cf401007387 */ /* 0x000fe80000100800 */
[----:B------:R-:W-:Y:S04]  /*79750*/  STL [R1+0x7d88], R245 ;  /* 0x007d88f501007387 */ /* 0x000fe80000100800 */
[----:B------:R-:W-:Y:S04]  /*79760*/  STL [R1+0x7d84], R246 ;  /* 0x007d84f601007387 */ /* 0x000fe80000100800 */
[----:B------:R-:W-:Y:S01]  /*79770*/  STL [R1+0x7d80], R247 ;  /* 0x007d80f701007387 */ /* 0x000fe20000100800 */
[C---:B---3--:R-:W-:Y:S08]  /*79780*/  HMMA.1688.F32.TF32 R156, R136.reuse, R10, R232 ;  /* 0x0000000a889c723c */ /* 0x048ff000000810e8 */
[----:B--2---:R-:W-:Y:S11]  /*79790*/  HMMA.1688.F32.TF32 R160, R136, R94, R248 ;  /* 0x0000005e88a0723c */ /* 0x004ff600000810f8 */
[----:B-1----:R-:W-:-:S02]  /*797a0*/  IMAD.MOV.U32 R237, RZ, RZ, R157 ;  /* 0x000000ffffed7224 */ /* 0x002fc400078e009d */
[----:B------:R-:W-:Y:S01]  /*797b0*/  IMAD.MOV.U32 R239, RZ, RZ, R156 ;  /* 0x000000ffffef7224 */ /* 0x000fe200078e009c */
[----:B------:R1:W-:Y:S04]  /*797c0*/  STL.64 [R1+0x1028], R158 ;  /* 0x0010289e01007387 */ /* 0x0003e80000100a00 */
[----:B------:R2:W-:Y:S04]  /*797d0*/  STL [R1+0x7d94], R237 ;  /* 0x007d94ed01007387 */ /* 0x0005e80000100800 */
[----:B------:R3:W-:Y:S04]  /*797e0*/  STL [R1+0x7d90], R239 ;  /* 0x007d90ef01007387 */ /* 0x0007e80000100800 */
[----:B------:R-:W-:Y:S04]  /*797f0*/  STL.64 [R1+0x1010], R160 ;  /* 0x001010a001007387 */ /* 0x000fe80000100a00 */
[----:B------:R-:W-:Y:S04]  /*79800*/  STL.64 [R1+0x1018], R162 ;  /* 0x001018a201007387 */ /* 0x000fe80000100a00 */
[----:B------:R-:W3:Y:S04]  /*79810*/  LDL.LU R248, [R1+0x16c0] ;  /* 0x0016c00001f87983 */ /* 0x000ee80000300800 */
[----:B------:R-:W3:Y:S04]  /*79820*/  LDL.LU R249, [R1+0x16c4] ;  /* 0x0016c40001f97983 */ /* 0x000ee80000300800 */
[----:B------:R-:W3:Y:S04]  /*79830*/  LDL.LU R250, [R1+0x16c8] ;  /* 0x0016c80001fa7983 */ /* 0x000ee80000300800 */
[----:B------:R-:W3:Y:S01]  /*79840*/  LDL.LU R251, [R1+0x16cc] ;  /* 0x0016cc0001fb7983 */ /* 0x000ee20000300800 */
[----:B-1----:R-:W-:Y:S03]  /*79850*/  HMMA.1688.F32.TF32 R156, R136, R98, R240 ;  /* 0x00000062889c723c */ /* 0x002fe600000810f0 */
[----:B------:R-:W3:Y:S04]  /*79860*/  LDL.LU R240, [R1+0x16d0] ;  /* 0x0016d00001f07983 */ /* 0x000ee80000300800 */
[----:B------:R-:W3:Y:S04]  /*79870*/  LDL.LU R241, [R1+0x16d4] ;  /* 0x0016d40001f17983 */ /* 0x000ee80000300800 */
[----:B------:R-:W3:Y:S04]  /*79880*/  LDL.LU R242, [R1+0x16d8] ;  /* 0x0016d80001f27983 */ /* 0x000ee80000300800 */
[----:B------:R-:W3:Y:S04]  /*79890*/  LDL.LU R243, [R1+0x16dc] ;  /* 0x0016dc0001f37983 */ /* 0x000ee80000300800 */
[----:B------:R-:W-:-:S02]  /*798a0*/  IMAD.MOV.U32 R238, RZ, RZ, R159 ;  /* 0x000000ffffee7224 */ /* 0x000fc400078e009f */
[----:B------:R-:W-:Y:S02]  /*798b0*/  IMAD.MOV.U32 R236, RZ, RZ, R158 ;  /* 0x000000ffffec7224 */ /* 0x000fe400078e009e */
[----:B------:R-:W-:Y:S02]  /*798c0*/  IMAD.MOV.U32 R246, RZ, RZ, R156 ;  /* 0x000000fffff67224 */ /* 0x000fe400078e009c */
[----:B------:R-:W-:Y:S01]  /*798d0*/  IMAD.MOV.U32 R247, RZ, RZ, R157 ;  /* 0x000000fffff77224 */ /* 0x000fe200078e009d */
[----:B------:R1:W-:Y:S04]  /*798e0*/  STL [R1+0x7da4], R238 ;  /* 0x007da4ee01007387 */ /* 0x0003e80000100800 */
[----:B------:R1:W-:Y:S04]  /*798f0*/  STL [R1+0x7da0], R236 ;  /* 0x007da0ec01007387 */ /* 0x0003e80000100800 */
[----:B------:R1:W-:Y:S04]  /*79900*/  STL [R1+0x7d9c], R246 ;  /* 0x007d9cf601007387 */ /* 0x0003e80000100800 */
[----:B------:R1:W-:Y:S01]  /*79910*/  STL [R1+0x7d98], R247 ;  /* 0x007d98f701007387 */ /* 0x0003e20000100800 */
[C---:B----4-:R-:W-:Y:S08]  /*79920*/  HMMA.1688.F32.TF32 R152, R136.reuse, R134, R152 ;  /* 0x000000868898723c */ /* 0x050ff00000081098 */
[----:B------:R-:W-:Y:S11]  /*79930*/  HMMA.1688.F32.TF32 R148, R136, R130, R148 ;  /* 0x000000828894723c */ /* 0x000ff60000081094 */
[----:B------:R-:W-:-:S02]  /*79940*/  IMAD.MOV.U32 R245, RZ, RZ, R155 ;  /* 0x000000fffff57224 */ /* 0x000fc400078e009b */
[----:B------:R-:W-:Y:S02]  /*79950*/  IMAD.MOV.U32 R244, RZ, RZ, R154 ;  /* 0x000000fffff47224 */ /* 0x000fe400078e009a */
[----:B--2---:R-:W-:Y:S02]  /*79960*/  IMAD.MOV.U32 R237, RZ, RZ, R152 ;  /* 0x000000ffffed7224 */ /* 0x004fe400078e0098 */
[----:B---3--:R-:W-:Y:S01]  /*79970*/  IMAD.MOV.U32 R239, RZ, RZ, R153 ;  /* 0x000000ffffef7224 */ /* 0x008fe200078e0099 */
[----:B------:R-:W-:Y:S01]  /*79980*/  STL [R1+0x7db4], R245 ;  /* 0x007db4f501007387 */ /* 0x000fe20000100800 */
[----:B-1----:R-:W-:Y:S02]  /*79990*/  IMAD.MOV.U32 R238, RZ, RZ, R148 ;  /* 0x000000ffffee7224 */ /* 0x002fe400078e0094 */
[----:B------:R-:W-:Y:S02]  /*799a0*/  IMAD.MOV.U32 R236, RZ, RZ, R149 ;  /* 0x000000ffffec7224 */ /* 0x000fe400078e0095 */
[----:B------:R-:W-:-:S02]  /*799b0*/  IMAD.MOV.U32 R246, RZ, RZ, R150 ;  /* 0x000000fffff67224 */ /* 0x000fc400078e0096 */
[----:B------:R-:W-:Y:S01]  /*799c0*/  IMAD.MOV.U32 R247, RZ, RZ, R151 ;  /* 0x000000fffff77224 */ /* 0x000fe200078e0097 */
[----:B------:R-:W-:Y:S04]  /*799d0*/  STL [R1+0x7db0], R244 ;  /* 0x007db0f401007387 */ /* 0x000fe80000100800 */
[----:B------:R-:W-:Y:S04]  /*799e0*/  STL [R1+0x7dac], R237 ;  /* 0x007daced01007387 */ /* 0x000fe80000100800 */
[----:B------:R-:W-:Y:S04]  /*799f0*/  STL [R1+0x7da8], R239 ;  /* 0x007da8ef01007387 */ /* 0x000fe80000100800 */
[----:B------:R-:W2:Y:S04]  /*79a00*/  LDL.LU R156, [R1+0x16e0] ;  /* 0x0016e000019c7983 */ /* 0x000ea80000300800 */
[----:B------:R-:W2:Y:S04]  /*79a10*/  LDL.LU R157, [R1+0x16e4] ;  /* 0x0016e400019d7983 */ /* 0x000ea80000300800 */
[----:B------:R-:W2:Y:S04]  /*79a20*/  LDL.LU R158, [R1+0x16e8] ;  /* 0x0016e800019e7983 */ /* 0x000ea80000300800 */
[----:B------:R-:W2:Y:S04]  /*79a30*/  LDL.LU R159, [R1+0x16ec] ;  /* 0x0016ec00019f7983 */ /* 0x000ea80000300800 */
[----:B------:R-:W-:Y:S04]  /*79a40*/  STL [R1+0x7dc4], R247 ;  /* 0x007dc4f701007387 */ /* 0x000fe80000100800 */
[----:B------:R-:W-:Y:S04]  /*79a50*/  STL [R1+0x7dc0], R246 ;  /* 0x007dc0f601007387 */ /* 0x000fe80000100800 */
[----:B------:R-:W-:Y:S04]  /*79a60*/  STL [R1+0x7dbc], R238 ;  /* 0x007dbcee01007387 */ /* 0x000fe80000100800 */
[----:B------:R-:W-:Y:S04]  /*79a70*/  STL [R1+0x7db8], R236 ;  /* 0x007db8ec01007387 */ /* 0x000fe80000100800 */
[----:B------:R-:W3:Y:S01]  /*79a80*/  LDL.LU R232, [R1+0x16f0] ;  /* 0x0016f00001e87983 */ /* 0x000ee20000300800 */
[----:B------:R-:W-:-:S15]  /*79a90*/  HMMA.1688.F32.TF32 R148, R136, R126, R248 ;  /* 0x0000007e8894723c */ /* 0x000fde00000810f8 */
[----:B------:R-:W-:-:S04]  /*79aa0*/  NOP ;  /* 0x0000000000007918 */ /* 0x000fc80000000000 */
[----:B------:R-:W-:Y:S04]  /*79ab0*/  STL.64 [R1+0xfd0], R148 ;  /* 0x000fd09401007387 */ /* 0x000fe80000100a00 */
[----:B------:R1:W-:Y:S04]  /*79ac0*/  STL.64 [R1+0xfd8], R150 ;  /* 0x000fd89601007387 */ /* 0x0003e80000100a00 */
[----:B------:R-:W3:Y:S04]  /*79ad0*/  LDL.LU R233, [R1+0x16f4] ;  /* 0x0016f40001e97983 */ /* 0x000ee80000300800 */
[----:B------:R-:W3:Y:S01]  /*79ae0*/  LDL.LU R234, [R1+0x16f8] ;  /* 0x0016f80001ea7983 */ /* 0x000ee20000300800 */
[----:B-1----:R-:W-:Y:S03]  /*79af0*/  HMMA.1688.F32.TF32 R148, R136, R122, R240 ;  /* 0x0000007a8894723c */ /* 0x002fe600000810f0 */
[----:B------:R-:W3:-:S15]  /*79b00*/  LDL.LU R235, [R1+0x16fc] ;  /* 0x0016fc0001eb7983 */ /* 0x000ede0000300800 */
[----:B------:R-:W-:Y:S01]  /*79b10*/  NOP ;  /* 0x0000000000007918 */ /* 0x000fe20000000000 */
[----:B------:R-:W-:Y:S02]  /*79b20*/  IMAD.MOV.U32 R245, RZ, RZ, R148 ;  /* 0x000000fffff57224 */ /* 0x000fe400078e0094 */
[----:B------:R-:W-:Y:S01]  /*79b30*/  IMAD.MOV.U32 R244, RZ, RZ, R149 ;  /* 0x000000fffff47224 */ /* 0x000fe200078e0095 */
[----:B------:R-:W4:Y:S01]  /*79b40*/  LDL.LU R148, [R1+0x1710] ;  /* 0x0017100001947983 */ /* 0x000f220000300800 */
[----:B------:R-:W-:Y:S02]  /*79b50*/  IMAD.MOV.U32 R237, RZ, RZ, R150 ;  /* 0x000000ffffed7224 */ /* 0x000fe400078e0096 */
[----:B------:R-:W-:Y:S01]  /*79b60*/  IMAD.MOV.U32 R239, RZ, RZ, R151 ;  /* 0x000000ffffef7224 */ /* 0x000fe200078e0097 */
        /* <DEDUP_REMOVED lines=15> */
[----:B------:R-:W-:Y:S04]  /*79c60*/  STL [R1+0x7dd4], R239 ;  /* 0x007dd4ef01007387 */ /* 0x000fe80000100800 */
[----:B------:R-:W-:Y:S04]  /*79c70*/  STL [R1+0x7dd0], R237 ;  /* 0x007dd0ed01007387 */ /* 0x000fe80000100800 */
[----:B------:R-:W-:Y:S04]  /*79c80*/  STL [R1+0x7dcc], R245 ;  /* 0x007dccf501007387 */ /* 0x000fe80000100800 */
[----:B------:R1:W-:Y:S01]  /*79c90*/  STL [R1+0x7dc8], R244 ;  /* 0x007dc8f401007387 */ /* 0x0003e20000100800 */
[----:B--2---:R-:W-:-:S15]  /*79ca0*/  HMMA.1688.F32.TF32 R156, R136, R118, R156 ;  /* 0x00000076889c723c */ /* 0x004fde000008109c */
[----:B------:R-:W-:-:S04]  /*79cb0*/  NOP ;  /* 0x0000000000007918 */ /* 0x000fc80000000000 */
[----:B------:R-:W-:Y:S02]  /*79cc0*/  IMAD.MOV.U32 R247, RZ, RZ, R156 ;  /* 0x000000fffff77224 */ /* 0x000fe400078e009c */
[----:B------:R-:W-:Y:S02]  /*79cd0*/  IMAD.MOV.U32 R246, RZ, RZ, R157 ;  /* 0x000000fffff67224 */ /* 0x000fe400078e009d */
[----:B------:R-:W-:Y:S02]  /*79ce0*/  IMAD.MOV.U32 R238, RZ, RZ, R158 ;  /* 0x000000ffffee7224 */ /* 0x000fe400078e009e */
[----:B------:R-:W-:-:S05]  /*79cf0*/  IMAD.MOV.U32 R236, RZ, RZ, R159 ;  /* 0x000000ffffec7224 */ /* 0x000fca00078e009f */
[----:B------:R2:W-:Y:S04]  /*79d00*/  STL [R1+0x7de4], R236 ;  /* 0x007de4ec01007387 */ /* 0x0005e80000100800 */
[----:B------:R1:W-:Y:S04]  /*79d10*/  STL [R1+0x7de0], R238 ;  /* 0x007de0ee01007387 */ /* 0x0003e80000100800 */
[----:B------:R1:W-:Y:S04]  /*79d20*/  STL [R1+0x7ddc], R247 ;  /* 0x007ddcf701007387 */ /* 0x0003e80000100800 */
[----:B------:R1:W-:Y:S01]  /*79d30*/  STL [R1+0x7dd8], R246 ;  /* 0x007dd8f601007387 */ /* 0x0003e20000100800 */
[C---:B---3--:R-:W-:Y:S08]  /*79d40*/  HMMA.1688.F32.TF32 R156, R136.reuse, R114, R232 ;  /* 0x00000072889c723c */ /* 0x048ff000000810e8 */
[----:B----4-:R-:W-:Y:S11]  /*79d50*/  HMMA.1688.F32.TF32 R148, R136, R106, R148 ;  /* 0x0000006a8894723c */ /* 0x010ff60000081094 */
[----:B-1----:R-:W-:-:S02]  /*79d60*/  IMAD.MOV.U32 R244, RZ, RZ, R159 ;  /* 0x000000fffff47224 */ /* 0x002fc400078e009f */
[----:B------:R-:W-:Y:S02]  /*79d70*/  IMAD.MOV.U32 R245, RZ, RZ, R158 ;  /* 0x000000fffff57224 */ /* 0x000fe400078e009e */
[----:B------:R-:W-:-:S04]  /*79d80*/  IMAD.MOV.U32 R239, RZ, RZ, R156 ;  /* 0x000000ffffef7224 */ /* 0x000fc800078e009c */
[----:B--2---:R-:W-:Y:S02]  /*79d90*/  IMAD.MOV.U32 R236, RZ, RZ, R148 ;  /* 0x000000ffffec7224 */ /* 0x004fe400078e0094 */
[----:B------:R-:W-:Y:S02]  /*79da0*/  IMAD.MOV.U32 R238, RZ, RZ, R149 ;  /* 0x000000ffffee7224 */ /* 0x000fe400078e0095 */
[----:B------:R-:W-:Y:S02]  /*79db0*/  IMAD.MOV.U32 R247, RZ, RZ, R150 ;  /* 0x000000fffff77224 */ /* 0x000fe400078e0096 */
[----:B------:R-:W-:Y:S01]  /*79dc0*/  IMAD.MOV.U32 R246, RZ, RZ, R151 ;  /* 0x000000fffff67224 */ /* 0x000fe200078e0097 */
[C---:B------:R-:W-:Y:S01]  /*79dd0*/  HMMA.1688.F32.TF32 R152, R136.reuse, R110, R152 ;  /* 0x0000006e8898723c */ /* 0x040fe20000081098 */
[----:B------:R-:W-:Y:S01]  /*79de0*/  IMAD.MOV.U32 R237, RZ, RZ, R157 ;  /* 0x000000ffffed7224 */ /* 0x000fe200078e009d */
[----:B------:R1:W-:Y:S04]  /*79df0*/  STL [R1+0x7df4], R244 ;  /* 0x007df4f401007387 */ /* 0x0003e80000100800 */
[----:B------:R2:W-:Y:S02]  /*79e00*/  STL [R1+0x7df0], R245 ;  /* 0x007df0f501007387 */ /* 0x0005e40000100800 */
[----:B------:R-:W-:Y:S02]  /*79e10*/  HMMA.1688.F32.TF32 R148, R136, R102, R248 ;  /* 0x000000668894723c */ /* 0x000fe400000810f8 */
[----:B------:R3:W-:Y:S04]  /*79e20*/  STL [R1+0x7dec], R239 ;  /* 0x007decef01007387 */ /* 0x0007e80000100800 */
[----:B------:R4:W-:-:S13]  /*79e30*/  STL [R1+0x7de8], R237 ;  /* 0x007de8ed01007387 */ /* 0x0009da0000100800 */
[----:B-1----:R-:W-:Y:S02]  /*79e40*/  IMAD.MOV.U32 R244, RZ, RZ, R148 ;  /* 0x000000fffff47224 */ /* 0x002fe400078e0094 */
[----:B--2---:R-:W-:Y:S02]  /*79e50*/  IMAD.MOV.U32 R245, RZ, RZ, R149 ;  /* 0x000000fffff57224 */ /* 0x004fe400078e0095 */
[----:B---3--:R-:W-:Y:S02]  /*79e60*/  IMAD.MOV.U32 R239, RZ, RZ, R150 ;  /* 0x000000ffffef7224 */ /* 0x008fe400078e0096 */
[----:B----4-:R-:W-:Y:S02]  /*79e70*/  IMAD.MOV.U32 R237, RZ, RZ, R151 ;  /* 0x000000ffffed7224 */ /* 0x010fe400078e0097 */
[----:B------:R-:W-:Y:S01]  /*79e80*/  HMMA.1688.F32.TF32 R148, R136, R90, R240 ;  /* 0x0000005a8894723c */ /* 0x000fe200000810f0 */
[----:B------:R-:W-:Y:S04]  /*79e90*/  STL.64 [R1+0xf90], R152 ;  /* 0x000f909801007387 */ /* 0x000fe80000100a00 */
[----:B------:R-:W-:Y:S04]  /*79ea0*/  STL.64 [R1+0xf98], R154 ;  /* 0x000f989a01007387 */ /* 0x000fe80000100a00 */
[----:B------:R1:W-:Y:S04]  /*79eb0*/  STL [R1+0x7e04], R246 ;  /* 0x007e04f601007387 */ /* 0x0003e80000100800 */
[----:B------:R2:W-:Y:S04]  /*79ec0*/  STL [R1+0x7e00], R247 ;  /* 0x007e00f701007387 */ /* 0x0005e80000100800 */
[----:B------:R3:W-:Y:S04]  /*79ed0*/  STL [R1+0x7dfc], R236 ;  /* 0x007dfcec01007387 */ /* 0x0007e80000100800 */
[----:B------:R4:W-:Y:S01]  /*79ee0*/  STL [R1+0x7df8], R238 ;  /* 0x007df8ee01007387 */ /* 0x0009e20000100800 */
[----:B-1----:R-:W-:-:S03]  /*79ef0*/  IMAD.MOV.U32 R246, RZ, RZ, R148 ;  /* 0x000000fffff67224 */ /* 0x002fc600078e0094 */
[----:B------:R-:W4:Y:S01]  /*79f00*/  LDL.LU R240, [R1+0x1890] ;  /* 0x0018900001f07983 */ /* 0x000f220000300800 */
[----:B--2---:R-:W-:-:S03]  /*79f10*/  IMAD.MOV.U32 R247, RZ, RZ, R149 ;  /* 0x000000fffff77224 */ /* 0x004fc600078e0095 */
[----:B------:R-:W2:Y:S01]  /*79f20*/  LDL.LU R241, [R1+0x1894] ;  /* 0x0018940001f17983 */ /* 0x000ea20000300800 */
[----:B---3--:R-:W-:-:S03]  /*79f30*/  IMAD.MOV.U32 R236, RZ, RZ, R150 ;  /* 0x000000ffffec7224 */ /* 0x008fc600078e0096 */
[----:B------:R-:W2:Y:S01]  /*79f40*/  LDL.LU R242, [R1+0x1898] ;  /* 0x0018980001f27983 */ /* 0x000ea20000300800 */
[----:B----4-:R-:W-:-:S03]  /*79f50*/  IMAD.MOV.U32 R238, RZ, RZ, R151 ;  /* 0x000000ffffee7224 */ /* 0x010fc600078e0097 */
        /* <DEDUP_REMOVED lines=85> */
[----:B------:R-:W-:Y:S04]  /*7a4b0*/  STL.64 [R1+0x7e20], R238 ;  /* 0x007e20ee01007387 */ /* 0x000fe80000100a00 */
[----:B------:R-:W-:Y:S04]  /*7a4c0*/  STL.64 [R1+0x7e18], R236 ;  /* 0x007e18ec01007387 */ /* 0x000fe80000100a00 */
[----:B------:R-:W-:Y:S04]  /*7a4d0*/  STL.64 [R1+0x7e10], R246 ;  /* 0x007e10f601007387 */ /* 0x000fe80000100a00 */
[----:B------:R-:W-:Y:S01]  /*7a4e0*/  STL.64 [R1+0x7e08], R244 ;  /* 0x007e08f401007387 */ /* 0x000fe20000100a00 */
[C---:B--2---:R-:W-:Y:S08]  /*7a4f0*/  HMMA.1688.F32.TF32 R164, R136.reuse, R38, R164 ;  /* 0x0000002688a4723c */ /* 0x044ff000000810a4 */
        /* <DEDUP_REMOVED lines=12> */
[C---:B------:R-:W-:Y:S03]  /*7a5c0*/  HMMA.1688.F32.TF32 R192, R136.reuse, R62, R192 ;  /* 0x0000003e88c0723c */ /* 0x040fe600000810c0 */
[----:B------:R-:W-:Y:S04]  /*7a5d0*/  STL.64 [R1+0xf40], R212 ;  /* 0x000f40d401007387 */ /* 0x000fe80000100a00 */
[----:B------:R-:W-:Y:S04]  /*7a5e0*/  STL.64 [R1+0xf48], R214 ;  /* 0x000f48d601007387 */ /* 0x000fe80000100a00 */
[----:B------:R-:W-:Y:S01]  /*7a5f0*/  STL.64 [R1+0xf30], R208 ;  /* 0x000f30d001007387 */ /* 0x000fe20000100a00 */
[C---:B------:R-:W-:Y:S03]  /*7a600*/  HMMA.1688.F32.TF32 R172, R136.reuse, R46, R172 ;  /* 0x0000002e88ac723c */ /* 0x040fe600000810ac */
[----:B------:R-:W-:Y:S04]  /*7a610*/  STL.64 [R1+0xf38], R210 ;  /* 0x000f38d201007387 */ /* 0x000fe80000100a00 */
[----:B------:R-:W-:Y:S01]  /*7a620*/  STL.64 [R1+0xf20], R204 ;  /* 0x000f20cc01007387 */ /* 0x000fe20000100a00 */
[----:B------:R-:W-:Y:S03]  /*7a630*/  HMMA.1688.F32.TF32 R136, R136, R34, R160 ;  /* 0x000000228888723c */ /* 0x000fe600000810a0 */
[----:B------:R-:W-:Y:S04]  /*7a640*/  STL.64 [R1+0xf28], R206 ;  /* 0x000f28ce01007387 */ /* 0x000fe80000100a00 */
[----:B------:R-:W-:Y:S01]  /*7a650*/  STL.64 [R1+0xf10], R200 ;  /* 0x000f10c801007387 */ /* 0x000fe20000100a00 */
[C---:B------:R-:W-:Y:S03]  /*7a660*/  HMMA.1688.F32.TF32 R248, R140.reuse, R30, R248 ;  /* 0x0000001e8cf8723c */ /* 0x040fe600000810f8 */
        /* <DEDUP_REMOVED lines=18> */
[----:B------:R-:W-:Y:S04]  /*7a790*/  STL.64 [R1], R136 ;  /* 0x0000008801007387 */ /* 0x000fe80000100a00 */
[----:B------:R-:W-:Y:S04]  /*7a7a0*/  STL.64 [R1+0x8], R138 ;  /* 0x0000088a01007387 */ /* 0x000fe80000100a00 */
[----:B------:R-:W-:Y:S04]  /*7a7b0*/  STL [R1+0x7d48], R249 ;  /* 0x007d48f901007387 */ /* 0x000fe80000100800 */
[----:B------:R-:W-:Y:S04]  /*7a7c0*/  STL [R1+0x7d44], R250 ;  /* 0x007d44fa01007387 */ /* 0x000fe80000100800 */
[----:B------:R-:W-:Y:S04]  /*7a7d0*/  STL [R1+0x7d40], R251 ;  /* 0x007d40fb01007387 */ /* 0x000fe80000100800 */
[----:B------:R-:W-:Y:S04]  /*7a7e0*/  LDS R136, [R146+UR10+0x4480] ;  /* 0x0044800a92887984 */ /* 0x000fe80008000800 */
[----:B------:R-:W-:Y:S04]  /*7a7f0*/  LDS R138, [R146+UR10+0x6480] ;  /* 0x0064800a928a7984 */ /* 0x000fe80008000800 */
[----:B------:R-:W-:Y:S04]  /*7a800*/  LDS R137, [R147+UR10+0x4480] ;  /* 0x0044800a93897984 */ /* 0x000fe80008000800 */
[----:B------:R-:W1:Y:S04]  /*7a810*/  LDS R139, [R147+UR10+0x6480] ;  /* 0x0064800a938b7984 */ /* 0x000e680008000800 */
        /* <DEDUP_REMOVED lines=18> */
[----:B------:R-:W2:Y:S04]  /*7a940*/  LDL.LU R148, [R1+0x1a00] ;  /* 0x001a000001947983 */ /* 0x000ea80000300800 */
[----:B------:R3:W-:Y:S04]  /*7a950*/  STL.64 [R1+0xe60], R152 ;  /* 0x000e609801007387 */ /* 0x0007e80000100a00 */
[----:B------:R4:W-:Y:S04]  /*7a960*/  STL.64 [R1+0xe68], R154 ;  /* 0x000e689a01007387 */ /* 0x0009e80000100a00 */
[----:B------:R-:W-:Y:S04]  /*7a970*/  STL.64 [R1+0xe50], R144 ;  /* 0x000e509001007387 */ /* 0x000fe80000100a00 */
[----:B------:R1:W-:Y:S04]  /*7a980*/  STL.64 [R1+0xe58], R146 ;  /* 0x000e589201007387 */ /* 0x0003e80000100a00 */
        /* <DEDUP_REMOVED lines=59> */
[----:B------:R-:W1:Y:S04]  /*7ad40*/  LDL.LU R244, [R1+0x18b0] ;  /* 0x0018b00001f47983 */ /* 0x000e680000300800 */
[----:B------:R-:W1:Y:S04]  /*7ad50*/  LDL.LU R245, [R1+0x18b4] ;  /* 0x0018b40001f57983 */ /* 0x000e680000300800 */
[----:B------:R-:W1:Y:S04]  /*7ad60*/  LDL.LU R246, [R1+0x18b8] ;  /* 0x0018b80001f67983 */ /* 0x000e680000300800 */
[----:B------:R-:W1:Y:S04]  /*7ad70*/  LDL.LU R247, [R1+0x18bc] ;  /* 0x0018bc0001f77983 */ /* 0x000e680000300800 */
        /* <DEDUP_REMOVED lines=37> */
[C---:B-1----:R-:W-:Y:S08]  /*7afd0*/  HMMA.1688.F32.TF32 R144, R140.reuse, R130, R244 ;  /* 0x000000828c90723c */ /* 0x042ff000000810f4 */
[----:B---3--:R-:W-:-:S15]  /*7afe0*/  HMMA.1688.F32.TF32 R248, R140, R134, R248 ;  /* 0x000000868cf8723c */ /* 0x008fde00000810f8 */
[----:B------:R-:W-:-:S04]  /*7aff0*/  NOP ;  /* 0x0000000000007918 */ /* 0x000fc80000000000 */
[----:B------:R1:W-:Y:S04]  /*7b000*/  STL.64 [R1+0xe40], R248 ;  /* 0x000e40f801007387 */ /* 0x0003e80000100a00 */
[----:B------:R2:W-:Y:S01]  /*7b010*/  STL.64 [R1+0xe48], R250 ;  /* 0x000e48fa01007387 */ /* 0x0005e20000100a00 */
[----:B-1----:R-:W-:Y:S02]  /*7b020*/  IMAD.MOV.U32 R248, RZ, RZ, R144 ;  /* 0x000000fffff87224 */ /* 0x002fe400078e0090 */
[----:B------:R-:W-:Y:S02]  /*7b030*/  IMAD.MOV.U32 R249, RZ, RZ, R145 ;  /* 0x000000fffff97224 */ /* 0x000fe400078e0091 */
[----:B--2---:R-:W-:Y:S02]  /*7b040*/  IMAD.MOV.U32 R250, RZ, RZ, R146 ;  /* 0x000000fffffa7224 */ /* 0x004fe400078e0092 */
[----:B------:R-:W-:-:S02]  /*7b050*/  IMAD.MOV.U32 R251, RZ, RZ, R147 ;  /* 0x000000fffffb7224 */ /* 0x000fc400078e0093 */
[C---:B----4-:R-:W-:Y:S03]  /*7b060*/  HMMA.1688.F32.TF32 R144, R140.reuse, R126, R236 ;  /* 0x0000007e8c90723c */ /* 0x050fe600000810ec */
        /* <DEDUP_REMOVED lines=59> */
[----:B-1----:R-:W-:Y:S08]  /*7b420*/  HMMA.1688.F32.TF32 R144, R140, R34, R148 ;  /* 0x000000228c90723c */ /* 0x002ff00000081094 */
[C---:B------:R-:W-:Y:S01]  /*7b430*/  HMMA.1688.F32.TF32 R140, R136.reuse, R30, R240 ;  /* 0x0000001e888c723c */ /* 0x040fe200000810f0 */
[----:B------:R-:W-:Y:S04]  /*7b440*/  STL.64 [R1+0x70], R156 ;  /* 0x0000709c01007387 */ /* 0x000fe80000100a00 */
[----:B------:R-:W-:Y:S04]  /*7b450*/  STL.64 [R1+0x78], R158 ;  /* 0x0000789e01007387 */ /* 0x000fe80000100a00 */
[----:B------:R1:W-:Y:S04]  /*7b460*/  STL.64 [R1+0x60], R152 ;  /* 0x0000609801007387 */ /* 0x0003e80000100a00 */
[----:B------:R2:W-:Y:S04]  /*7b470*/  STL.64 [R1+0x68], R154 ;  /* 0x0000689a01007387 */ /* 0x0005e80000100a00 */
[----:B------:R-:W3:Y:S04]  /*7b480*/  LDL.LU R240, [R1+0x1be0] ;  /* 0x001be00001f07983 */ /* 0x000ee80000300800 */
[----:B------:R4:W-:Y:S04]  /*7b490*/  STL.64 [R1+0x50], R144 ;  /* 0x0000509001007387 */ /* 0x0009e80000100a00 */
[----:B------:R1:W-:Y:S04]  /*7b4a0*/  STL.64 [R1+0x58], R146 ;  /* 0x0000589201007387 */ /* 0x0003e80000100a00 */
[----:B------:R-:W-:Y:S04]  /*7b4b0*/  STL.64 [R1+0x40], R140 ;  /* 0x0000408c01007387 */ /* 0x000fe80000100a00 */
[----:B------:R-:W-:Y:S04]  /*7b4c0*/  STL.64 [R1+0x48], R142 ;  /* 0x0000488e01007387 */ /* 0x000fe80000100a00 */
        /* <DEDUP_REMOVED lines=104> */
[----:B------:R-:W-:Y:S04]  /*7bb50*/  LDS R140, [R4+UR10+0x4500] ;  /* 0x0045000a048c7984 */ /* 0x000fe80008000800 */
[----:B------:R-:W-:Y:S04]  /*7bb60*/  LDS R142, [R4+UR10+0x6500] ;  /* 0x0065000a048e7984 */ /* 0x000fe80008000800 */
[----:B------:R1:W-:Y:S04]  /*7bb70*/  STL.64 [R1+0x80b0], R4 ;  /* 0x0080b00401007387 */ /* 0x0003e80000100a00 */
[----:B------:R-:W-:Y:S04]  /*7bb80*/  LDS R141, [R187+UR10+0x4500] ;  /* 0x0045000abb8d7984 */ /* 0x000fe80008000800 */
[----:B------:R-:W2:Y:S04]  /*7bb90*/  LDS R143, [R187+UR10+0x6500] ;  /* 0x0065000abb8f7984 */ /* 0x000ea80008000800 */
[----:B-1----:R-:W4:Y:S04]  /*7bba0*/  LDL.LU R4, [R1+0x1a50] ;  /* 0x001a500001047983 */ /* 0x002f280000300800 */
[----:B------:R-:W4:Y:S04]  /*7bbb0*/  LDL.LU R5, [R1+0x1a54] ;  /* 0x001a540001057983 */ /* 0x000f280000300800 */
[----:B------:R-:W4:Y:S04]  /*7bbc0*/  LDL.LU R6, [R1+0x1a58] ;  /* 0x001a580001067983 */ /* 0x000f280000300800 */
[----:B------:R-:W4:Y:S04]  /*7bbd0*/  LDL.LU R7, [R1+0x1a5c] ;  /* 0x001a5c0001077983 */ /* 0x000f280000300800 */
[----:B------:R1:W-:Y:S04]  /*7bbe0*/  STL [R1+0x80c0], R187 ;  /* 0x0080c0bb01007387 */ /* 0x0003e80000100800 */
[----:B------:R-:W4:Y:S04]  /*7bbf0*/  LDL.LU R184, [R1+0x1a40] ;  /* 0x001a400001b87983 */ /* 0x000f280000300800 */
[----:B------:R-:W4:Y:S04]  /*7bc00*/  LDL.LU R185, [R1+0x1a44] ;  /* 0x001a440001b97983 */ /* 0x000f280000300800 */
[----:B------:R-:W4:Y:S04]  /*7bc10*/  LDL.LU R186, [R1+0x1a48] ;  /* 0x001a480001ba7983 */ /* 0x000f280000300800 */
[----:B-1----:R-:W4:Y:S01]  /*7bc20*/  LDL.LU R187, [R1+0x1a4c] ;  /* 0x001a4c0001bb7983 */ /* 0x002f220000300800 */
[C---:B--2---:R-:W-:Y:S08]  /*7bc30*/  HMMA.1688.F32.TF32 R192, R136.reuse, R110, R192 ;  /* 0x0000006e88c0723c */ /* 0x044ff000000810c0 */
[C---:B---3--:R-:W-:Y:S08]  /*7bc40*/  HMMA.1688.F32.TF32 R204, R136.reuse, R122, R204 ;  /* 0x0000007a88cc723c */ /* 0x048ff000000810cc */
[C---:B------:R-:W-:Y:S08]  /*7bc50*/  HMMA.1688.F32.TF32 R244, R136.reuse, R10, R244 ;  /* 0x0000000a88f4723c */ /* 0x040ff000000810f4 */
[----:B----4-:R-:W-:-:S15]  /*7bc60*/  HMMA.1688.F32.TF32 R144, R136, R26, R144 ;  /* 0x0000001a8890723c */ /* 0x010fde0000081090 */
[----:B------:R-:W-:-:S04]  /*7bc70*/  NOP ;  /* 0x0000000000007918 */ /* 0x000fc80000000000 */
[----:B------:R-:W-:Y:S04]  /*7bc80*/  STL.64 [R1+0xde0], R144 ;  /* 0x000de09001007387 */ /* 0x000fe80000100a00 */
[----:B------:R1:W-:Y:S04]  /*7bc90*/  STL.64 [R1+0xde8], R146 ;  /* 0x000de89201007387 */ /* 0x0003e80000100a00 */
[----:B-1----:R-:W2:Y:S01]  /*7bca0*/  LDL.LU.64 R146, [R1+0x80c8] ;  /* 0x0080c80001927983 */ /* 0x002ea20000300a00 */
[C---:B------:R-:W-:Y:S08]  /*7bcb0*/  HMMA.1688.F32.TF32 R216, R136.reuse, R134, R216 ;  /* 0x0000008688d8723c */ /* 0x040ff000000810d8 */
        /* <DEDUP_REMOVED lines=61> */
[C---:B---3--:R-:W-:Y:S08]  /*7c090*/  HMMA.1688.F32.TF32 R160, R136.reuse, R62, R156 ;  /* 0x0000003e88a0723c */ /* 0x048ff0000008109c */
[C---:B-1----:R-:W-:Y:S02]  /*7c0a0*/  HMMA.1688.F32.TF32 R4, R136.reuse, R58, R232 ;  /* 0x0000003a8804723c */ /* 0x042fe400000810e8 */
[----:B------:R-:W-:Y:S04]  /*7c0b0*/  STL.64 [R1+0xc80], R164 ;  /* 0x000c80a401007387 */ /* 0x000fe80000100a00 */
[----:B------:R-:W-:Y:S02]  /*7c0c0*/  STL.64 [R1+0xc88], R166 ;  /* 0x000c88a601007387 */ /* 0x000fe40000100a00 */
[C---:B------:R-:W-:Y:S03]  /*7c0d0*/  HMMA.1688.F32.TF32 R156, R136.reuse, R54, R152 ;  /* 0x00000036889c723c */ /* 0x040fe60000081098 */
[----:B------:R-:W-:Y:S04]  /*7c0e0*/  STL.64 [R1+0xc70], R160 ;  /* 0x000c70a001007387 */ /* 0x000fe80000100a00 */
[----:B------:R-:W-:Y:S01]  /*7c0f0*/  STL.64 [R1+0xc78], R162 ;  /* 0x000c78a201007387 */ /* 0x000fe20000100a00 */
[C---:B------:R-:W-:Y:S03]  /*7c100*/  HMMA.1688.F32.TF32 R152, R136.reuse, R50, R148 ;  /* 0x000000328898723c */ /* 0x040fe60000081094 */
[----:B------:R-:W-:Y:S04]  /*7c110*/  STL.64 [R1+0xc60], R4 ;  /* 0x000c600401007387 */ /* 0x000fe80000100a00 */
[----:B------:R1:W-:Y:S02]  /*7c120*/  STL.64 [R1+0xc68], R6 ;  /* 0x000c680601007387 */ /* 0x0003e40000100a00 */
[----:B-1----:R-:W-:Y:S02]  /*7c130*/  HMMA.1688.F32.TF32 R4, R136, R46, R240 ;  /* 0x0000002e8804723c */ /* 0x002fe400000810f0 */
        /* <DEDUP_REMOVED lines=117> */
[----:B------:R-:W-:Y:S08]  /*7c890*/  HMMA.1688.F32.TF32 R204, R140, R94, R204 ;  /* 0x0000005e8ccc723c */ /* 0x000ff000000810cc */
[C---:B------:R-:W-:Y:S08]  /*7c8a0*/  HMMA.1688.F32.TF32 R4, R136.reuse, R38, R4 ;  /* 0x000000268804723c */ /* 0x040ff00000081004 */
[----:B------:R-:W-:-:S15]  /*7c8b0*/  HMMA.1688.F32.TF32 R184, R136, R42, R184 ;  /* 0x0000002a88b8723c */ /* 0x000fde00000810b8 */
[----:B------:R-:W-:-:S04]  /*7c8c0*/  NOP ;  /* 0x0000000000007918 */ /* 0x000fc80000000000 */
[----:B------:R-:W-:Y:S04]  /*7c8d0*/  STL.64 [R1+0xc20], R184 ;  /* 0x000c20b801007387 */ /* 0x000fe80000100a00 */
[----:B------:R1:W-:Y:S04]  /*7c8e0*/  STL.64 [R1+0xc28], R186 ;  /* 0x000c28ba01007387 */ /* 0x0003e80000100a00 */
[----:B------:R-:W-:Y:S04]  /*7c8f0*/  STL.64 [R1+0xc10], R4 ;  /* 0x000c100401007387 */ /* 0x000fe80000100a00 */
[----:B------:R2:W-:Y:S01]  /*7c900*/  STL.64 [R1+0xc18], R6 ;  /* 0x000c180601007387 */ /* 0x0005e20000100a00 */
[----:B-1----:R-:W-:Y:S03]  /*7c910*/  HMMA.1688.F32.TF32 R184, R136, R34, R248 ;  /* 0x0000002288b8723c */ /* 0x002fe600000810f8 */
[----:B------:R-:W-:Y:S04]  /*7c920*/  LDS R136, [R146+UR10+0x4500] ;  /* 0x0045000a92887984 */ /* 0x000fe80008000800 */
[----:B------:R-:W-:Y:S01]  /*7c930*/  LDS R138, [R146+UR10+0x6500] ;  /* 0x0065000a928a7984 */ /* 0x000fe20008000800 */
[C---:B--2---:R-:W-:Y:S03]  /*7c940*/  HMMA.1688.F32.TF32 R4, R140.reuse, R30, R244 ;  /* 0x0000001e8c04723c */ /* 0x044fe600000810f4 */
[----:B------:R-:W-:Y:S04]  /*7c950*/  LDS R137, [R147+UR10+0x4500] ;  /* 0x0045000a93897984 */ /* 0x000fe80008000800 */
[----:B------:R-:W1:Y:S04]  /*7c960*/  LDS R139, [R147+UR10+0x6500] ;  /* 0x0065000a938b7984 */ /* 0x000e680008000800 */
[----:B------:R-:W-:Y:S04]  /*7c970*/  STL.64 [R1+0x1d0], R184 ;  /* 0x0001d0b801007387 */ /* 0x000fe80000100a00 */
[----:B------:R2:W-:Y:S04]  /*7c980*/  STL.64 [R1+0x1d8], R186 ;  /* 0x0001d8ba01007387 */ /* 0x0005e80000100a00 */
[----:B------:R-:W-:Y:S04]  /*7c990*/  STL.64 [R1+0x1c0], R4 ;  /* 0x0001c00401007387 */ /* 0x000fe80000100a00 */
[----:B------:R3:W-:Y:S01]  /*7c9a0*/  STL.64 [R1+0x1c8], R6 ;  /* 0x0001c80601007387 */ /* 0x0007e20000100a00 */
[C---:B--2---:R-:W-:Y:S08]  /*7c9b0*/  HMMA.1688.F32.TF32 R184, R140.reuse, R26, R236 ;  /* 0x0000001a8cb8723c */ /* 0x044ff000000810ec */
[C---:B---3--:R-:W-:Y:S08]  /*7c9c0*/  HMMA.1688.F32.TF32 R4, R140.reuse, R22, R220 ;  /* 0x000000168c04723c */ /* 0x048ff000000810dc */
        /* <DEDUP_REMOVED lines=26> */
[----:B------:R-:W-:Y:S04]  /*7cb70*/  STL.64 [R1+0xb78], R186 ;  /* 0x000b78ba01007387 */ /* 0x000fe80000100a00 */
        /* <DEDUP_REMOVED lines=13> */
[----:B------:R2:W-:Y:S04]  /*7cc50*/  STL.64 [R1+0xb28], R166 ;  /* 0x000b28a601007387 */ /* 0x0005e80000100a00 */
[----:B------:R-:W-:Y:S04]  /*7cc60*/  STL.64 [R1+0xb10], R160 ;  /* 0x000b10a001007387 */ /* 0x000fe80000100a00 */
[----:B------:R3:W-:Y:S01]  /*7cc70*/  STL.64 [R1+0xb18], R162 ;  /* 0x000b18a201007387 */ /* 0x0007e20000100a00 */
[C---:B--2---:R-:W-:Y:S04]  /*7cc80*/  HMMA.1688.F32.TF32 R164, R140.reuse, R86, R224 ;  /* 0x000000568ca4723c */ /* 0x044fe800000810e0 */
[----:B------:R-:W-:Y:S04]  /*7cc90*/  STL.64 [R1+0xb00], R4 ;  /* 0x000b000401007387 */ /* 0x000fe80000100a00 */
[----:B------:R2:W-:Y:S01]  /*7cca0*/  STL.64 [R1+0xb08], R6 ;  /* 0x000b080601007387 */ /* 0x0005e20000100a00 */
[C---:B---3--:R-:W-:Y:S08]  /*7ccb0*/  HMMA.1688.F32.TF32 R160, R140.reuse, R82, R156 ;  /* 0x000000528ca0723c */ /* 0x048ff0000008109c */
[C---:B--2---:R-:W-:Y:S02]  /*7ccc0*/  HMMA.1688.F32.TF32 R4, R140.reuse, R78, R232 ;  /* 0x0000004e8c04723c */ /* 0x044fe400000810e8 */
        /* <DEDUP_REMOVED lines=8> */
[----:B--2---:R-:W-:Y:S02]  /*7cd50*/  HMMA.1688.F32.TF32 R4, R140, R66, R240 ;  /* 0x000000428c04723c */ /* 0x004fe400000810f0 */
        /* <DEDUP_REMOVED lines=114> */
[----:B--2---:R-:W-:Y:S08]  /*7d480*/  HMMA.1688.F32.TF32 R208, R136, R30, R208 ;  /* 0x0000001e88d0723c */ /* 0x004ff000000810d0 */
[C---:B---3--:R-:W-:Y:S08]  /*7d490*/  HMMA.1688.F32.TF32 R212, R140.reuse, R34, R212 ;  /* 0x000000228cd4723c */ /* 0x048ff000000810d4 */
[C---:B----4-:R-:W-:Y:S08]  /*7d4a0*/  HMMA.1688.F32.TF32 R220, R140.reuse, R42, R220 ;  /* 0x0000002a8cdc723c */ /* 0x050ff000000810dc */
[C---:B------:R-:W-:Y:S08]  /*7d4b0*/  HMMA.1688.F32.TF32 R236, R140.reuse, R46, R236 ;  /* 0x0000002e8cec723c */ /* 0x040ff000000810ec */
[C---:B------:R-:W-:Y:S08]  /*7d4c0*/  HMMA.1688.F32.TF32 R244, R140.reuse, R50, R244 ;  /* 0x000000328cf4723c */ /* 0x040ff000000810f4 */
[C---:B------:R-:W-:Y:S08]  /*7d4d0*/  HMMA.1688.F32.TF32 R4, R140.reuse, R58, R4 ;  /* 0x0000003a8c04723c */ /* 0x040ff00000081004 */
[C---:B------:R-:W-:Y:S08]  /*7d4e0*/  HMMA.1688.F32.TF32 R184, R140.reuse, R62, R184 ;  /* 0x0000003e8cb8723c */ /* 0x040ff000000810b8 */
[C---:B------:R-:W-:Y:S11]  /*7d4f0*/  HMMA.1688.F32.TF32 R248, R140.reuse, R54, R248 ;  /* 0x000000368cf8723c */ /* 0x040ff600000810f8 */
[----:B------:R-:W-:Y:S04]  /*7d500*/  STL.64 [R1+0xa90], R184 ;  /* 0x000a90b801007387 */ /* 0x000fe80000100a00 */
[----:B------:R1:W-:Y:S01]  /*7d510*/  STL.64 [R1+0xa98], R186 ;  /* 0x000a98ba01007387 */ /* 0x0003e20000100a00 */
[----:B------:R-:W-:Y:S03]  /*7d520*/  HMMA.1688.F32.TF32 R216, R140, R38, R216 ;  /* 0x000000268cd8723c */ /* 0x000fe600000810d8 */
[----:B-1----:R-:W2:Y:S04]  /*7d530*/  LDL.LU R187, [R1+0x80c0] ;  /* 0x0080c00001bb7983 */ /* 0x002ea80000300800 */
[----:B------:R-:W-:Y:S04]  /*7d540*/  STL.64 [R1+0xa80], R4 ;  /* 0x000a800401007387 */ /* 0x000fe80000100a00 */
[----:B------:R1:W-:Y:S04]  /*7d550*/  STL.64 [R1+0xa88], R6 ;  /* 0x000a880601007387 */ /* 0x0003e80000100a00 */
[----:B-1----:R-:W3:Y:S04]  /*7d560*/  LDL.LU.64 R6, [R1+0x80b8] ;  /* 0x0080b80001067983 */ /* 0x002ee80000300a00 */
        /* <DEDUP_REMOVED lines=14> */
[----:B------:R1:W-:Y:S02]  /*7d650*/  STL.64 [R1+0x1a8], R210 ;  /* 0x0001a8d201007387 */ /* 0x0003e40000100a00 */
[C---:B-1----:R-:W-:Y:S08]  /*7d660*/  HMMA.1688.F32.TF32 R212, R136.reuse, R26, R204 ;  /* 0x0000001a88d4723c */ /* 0x042ff000000810cc */
        /* <DEDUP_REMOVED lines=39> */
[C---:B-1----:R-:W-:Y:S02]  /*7d8e0*/  HMMA.1688.F32.TF32 R164, R136.reuse, R106, R232 ;  /* 0x0000006a88a4723c */ /* 0x042fe400000810e8 */
[----:B------:R-:W-:Y:S04]  /*7d8f0*/  STL.64 [R1+0x950], R156 ;  /* 0x0009509c01007387 */ /* 0x000fe80000100a00 */
[----:B------:R1:W-:Y:S02]  /*7d900*/  STL.64 [R1+0x958], R158 ;  /* 0x0009589e01007387 */ /* 0x0003e40000100a00 */
[C---:B------:R-:W-:Y:S08]  /*7d910*/  HMMA.1688.F32.TF32 R160, R136.reuse, R102, R152 ;  /* 0x0000006688a0723c */ /* 0x040ff00000081098 */
[C---:B-1----:R-:W-:Y:S08]  /*7d920*/  HMMA.1688.F32.TF32 R156, R136.reuse, R90, R148 ;  /* 0x0000005a889c723c */ /* 0x042ff00000081094 */
[C---:B------:R-:W-:Y:S01]  /*7d930*/  HMMA.1688.F32.TF32 R152, R136.reuse, R86, R240 ;  /* 0x000000568898723c */ /* 0x040fe200000810f0 */
[----:B------:R-:W-:Y:S04]  /*7d940*/  STL.64 [R1+0x940], R164 ;  /* 0x000940a401007387 */ /* 0x000fe80000100a00 */
[----:B------:R-:W-:Y:S04]  /*7d950*/  STL.64 [R1+0x948], R166 ;  /* 0x000948a601007387 */ /* 0x000fe80000100a00 */
        /* <DEDUP_REMOVED lines=102> */
[----:B----4-:R-:W-:Y:S04]  /*7dfc0*/  LDS R140, [R4+UR10+0x4580] ;  /* 0x0045800a048c7984 */ /* 0x010fe80008000800 */
[----:B------:R-:W-:Y:S04]  /*7dfd0*/  LDS R142, [R4+UR10+0x6580] ;  /* 0x0065800a048e7984 */ /* 0x000fe80008000800 */
[----:B--2---:R-:W-:Y:S04]  /*7dfe0*/  LDS R141, [R187+UR10+0x4580] ;  /* 0x0045800abb8d7984 */ /* 0x004fe80008000800 */
[----:B------:R-:W1:Y:S01]  /*7dff0*/  LDS R143, [R187+UR10+0x6580] ;  /* 0x0065800abb8f7984 */ /* 0x000e620008000800 */
[C---:B---3--:R-:W-:Y:S08]  /*7e000*/  HMMA.1688.F32.TF32 R176, R136.reuse, R34, R176 ;  /* 0x0000002288b0723c */ /* 0x048ff000000810b0 */
        /* <DEDUP_REMOVED lines=63> */
[----:B------:R-:W-:Y:S01]  /*7e400*/  STL.64 [R1+0x80a8], R98 ;  /* 0x0080a86201007387 */ /* 0x000fe20000100a00 */
[C---:B------:R-:W-:Y:S03]  /*7e410*/  HMMA.1688.F32.TF32 R152, R140.reuse, R134, R152 ;  /* 0x000000868c98723c */ /* 0x040fe60000081098 */
[----:B------:R-:W-:Y:S04]  /*7e420*/  STL.64 [R1+0x7f0], R156 ;  /* 0x0007f09c01007387 */ /* 0x000fe80000100a00 */
        /* <DEDUP_REMOVED lines=8> */
[----:B------:R-:W4:Y:S10]  /*7e4b0*/  LDL.LU R148, [R1+0x2260] ;  /* 0x0022600001947983 */ /* 0x000f340000300800 */
        /* <DEDUP_REMOVED lines=117> */
[C---:B------:R-:W-:Y:S03]  /*7ec10*/  HMMA.1688.F32.TF32 R248, R140.reuse, R114, R248 ;  /* 0x000000728cf8723c */ /* 0x040fe600000810f8 */
        /* <DEDUP_REMOVED lines=51> */
[----:B------:R-:W-:Y:S03]  /*7ef50*/  HMMA.1688.F32.TF32 R140, R140, R34, R228 ;  /* 0x000000228c8c723c */ /* 0x000fe600000810e4 */
[----:B------:R-:W-:Y:S04]  /*7ef60*/  LDS R228, [R4+UR10+0x4600] ;  /* 0x0046000a04e47984 */ /* 0x000fe80008000800 */
[----:B------:R-:W-:Y:S01]  /*7ef70*/  LDS R230, [R4+UR10+0x6600] ;  /* 0x0066000a04e67984 */ /* 0x000fe20008000800 */
[C---:B-1----:R-:W-:Y:S03]  /*7ef80*/  HMMA.1688.F32.TF32 R96, R136.reuse, R30, R224 ;  /* 0x0000001e8860723c */ /* 0x042fe600000810e0 */
[----:B------:R-:W-:Y:S04]  /*7ef90*/  LDS R229, [R187+UR10+0x4600] ;  /* 0x0046000abbe57984 */ /* 0x000fe80008000800 */
[----:B------:R-:W-:Y:S04]  /*7efa0*/  STL.64 [R1+0x670], R144 ;  /* 0x0006709001007387 */ /* 0x000fe80000100a00 */
[----:B------:R-:W-:Y:S04]  /*7efb0*/  STL.64 [R1+0x678], R146 ;  /* 0x0006789201007387 */ /* 0x000fe80000100a00 */
[----:B------:R-:W-:Y:S04]  /*7efc0*/  STL.64 [R1+0x170], R140 ;  /* 0x0001708c01007387 */ /* 0x000fe80000100a00 */
[----:B------:R1:W-:Y:S04]  /*7efd0*/  STL.64 [R1+0x178], R142 ;  /* 0x0001788e01007387 */ /* 0x0003e80000100a00 */
[----:B------:R-:W-:Y:S04]  /*7efe0*/  STL.64 [R1+0x160], R96 ;  /* 0x0001606001007387 */ /* 0x000fe80000100a00 */
[----:B------:R2:W-:Y:S01]  /*7eff0*/  STL.64 [R1+0x168], R98 ;  /* 0x0001686201007387 */ /* 0x0005e20000100a00 */
[C---:B-1----:R-:W-:Y:S03]  /*7f000*/  HMMA.1688.F32.TF32 R140, R136.reuse, R26, R156 ;  /* 0x0000001a888c723c */ /* 0x042fe6000008109c */
[----:B------:R-:W1:Y:S05]  /*7f010*/  LDS R231, [R187+UR10+0x6600] ;  /* 0x0066000abbe77984 */ /* 0x000e6a0008000800 */
[C---:B--2---:R-:W-:Y:S08]  /*7f020*/  HMMA.1688.F32.TF32 R96, R136.reuse, R22, R232 ;  /* 0x000000168860723c */ /* 0x044ff000000810e8 */
        /* <DEDUP_REMOVED lines=81> */
[----:B--2---:R-:W2:Y:S04]  /*7f540*/  LDL.LU R144, [R1+0x2290] ;  /* 0x0022900001907983 */ /* 0x004ea80000300800 */
[----:B------:R-:W2:Y:S04]  /*7f550*/  LDL.LU R145, [R1+0x2294] ;  /* 0x0022940001917983 */ /* 0x000ea80000300800 */
[----:B---3--:R-:W2:Y:S04]  /*7f560*/  LDL.LU R146, [R1+0x2298] ;  /* 0x0022980001927983 */ /* 0x008ea80000300800 */
[----:B------:R-:W2:Y:S04]  /*7f570*/  LDL.LU R147, [R1+0x229c] ;  /* 0x00229c0001937983 */ /* 0x000ea80000300800 */
[----:B-1----:R-:W3:Y:S04]  /*7f580*/  LDL.LU R96, [R1+0x2280] ;  /* 0x0022800001607983 */ /* 0x002ee80000300800 */
        /* <DEDUP_REMOVED lines=35> */
[----:B---3--:R-:W-:-:S15]  /*7f7c0*/  HMMA.1688.F32.TF32 R96, R136, R94, R96 ;  /* 0x0000005e8860723c */ /* 0x008fde0000081060 */
[----:B------:R-:W-:-:S04]  /*7f7d0*/  NOP ;  /* 0x0000000000007918 */ /* 0x000fc80000000000 */
[----:B------:R-:W-:Y:S04]  /*7f7e0*/  STL.64 [R1+0x610], R96 ;  /* 0x0006106001007387 */ /* 0x000fe80000100a00 */
[----:B------:R1:W-:Y:S04]  /*7f7f0*/  STL.64 [R1+0x618], R98 ;  /* 0x0006186201007387 */ /* 0x0003e80000100a00 */
[----:B-1----:R-:W3:Y:S01]  /*7f800*/  LDL.LU.64 R98, [R1+0x80a8] ;  /* 0x0080a80001627983 */ /* 0x002ee20000300a00 */
[C---:B--2---:R-:W-:Y:S03]  /*7f810*/  HMMA.1688.F32.TF32 R240, R136.reuse, R134, R240 ;  /* 0x0000008688f0723c */ /* 0x044fe600000810f0 */
[----:B------:R-:W2:Y:S05]  /*7f820*/  LDL.LU.64 R96, [R1+0x80a0] ;  /* 0x0080a00001607983 */ /* 0x000eaa0000300a00 */
[C---:B------:R-:W-:Y:S08]  /*7f830*/  HMMA.1688.F32.TF32 R140, R136.reuse, R130, R140 ;  /* 0x00000082888c723c */ /* 0x040ff0000008108c */
[C---:B----4-:R-:W-:Y:S08]  /*7f840*/  HMMA.1688.F32.TF32 R248, R136.reuse, R126, R248 ;  /* 0x0000007e88f8723c */ /* 0x050ff000000810f8 */
[C---:B------:R-:W-:Y:S08]  /*7f850*/  HMMA.1688.F32.TF32 R244, R136.reuse, R122, R244 ;  /* 0x0000007a88f4723c */ /* 0x040ff000000810f4 */
[C---:B------:R-:W-:Y:S08]  /*7f860*/  HMMA.1688.F32.TF32 R220, R136.reuse, R114, R220 ;  /* 0x0000007288dc723c */ /* 0x040ff000000810dc */
[C---:B------:R-:W-:Y:S08]  /*7f870*/  HMMA.1688.F32.TF32 R216, R136.reuse, R110, R216 ;  /* 0x0000006e88d8723c */ /* 0x040ff000000810d8 */
[C---:B------:R-:W-:Y:S08]  /*7f880*/  HMMA.1688.F32.TF32 R208, R136.reuse, R102, R208 ;  /* 0x0000006688d0723c */ /* 0x040ff000000810d0 */
[C---:B------:R-:W-:Y:S08]  /*7f890*/  HMMA.1688.F32.TF32 R204, R136.reuse, R90, R204 ;  /* 0x0000005a88cc723c */ /* 0x040ff000000810cc */
[----:B---3--:R-:W-:-:S15]  /*7f8a0*/  HMMA.1688.F32.TF32 R144, R136, R98, R144 ;  /* 0x000000628890723c */ /* 0x008fde0000081090 */
[----:B------:R-:W-:-:S04]  /*7f8b0*/  NOP ;  /* 0x0000000000007918 */ /* 0x000fc80000000000 */
[----:B------:R-:W-:Y:S04]  /*7f8c0*/  STL.64 [R1+0x600], R144 ;  /* 0x0006009001007387 */ /* 0x000fe80000100a00 */
[----:B------:R1:W-:Y:S04]  /*7f8d0*/  STL.64 [R1+0x608], R146 ;  /* 0x0006089201007387 */ /* 0x0003e80000100a00 */
[----:B-1----:R-:W3:Y:S04]  /*7f8e0*/  LDL.LU.64 R146, [R1+0x8098] ;  /* 0x0080980001927983 */ /* 0x002ee80000300a00 */
[----:B------:R1:W-:Y:S04]  /*7f8f0*/  STL.64 [R1+0x5f0], R240 ;  /* 0x0005f0f001007387 */ /* 0x0003e80000100a00 */
[----:B------:R4:W-:Y:S04]  /*7f900*/  STL.64 [R1+0x5f8], R242 ;  /* 0x0005f8f201007387 */ /* 0x0009e80000100a00 */
[----:B-1----:R-:W2:Y:S04]  /*7f910*/  LDL.LU R240, [R1+0x2430] ;  /* 0x0024300001f07983 */ /* 0x002ea80000300800 */
[----:B------:R-:W2:Y:S04]  /*7f920*/  LDL.LU R241, [R1+0x2434] ;  /* 0x0024340001f17983 */ /* 0x000ea80000300800 */
[----:B----4-:R-:W2:Y:S04]  /*7f930*/  LDL.LU R242, [R1+0x2438] ;  /* 0x0024380001f27983 */ /* 0x010ea80000300800 */
[----:B------:R-:W2:Y:S04]  /*7f940*/  LDL.LU R243, [R1+0x243c] ;  /* 0x00243c0001f37983 */ /* 0x000ea80000300800 */
        /* <DEDUP_REMOVED lines=53> */
[----:B------:R-:W-:Y:S08]  /*7fca0*/  HMMA.1688.F32.TF32 R232, R228, R30, R148 ;  /* 0x0000001ee4e8723c */ /* 0x000ff00000081094 */
        /* <DEDUP_REMOVED lines=11> */
[----:B------:R-:W4:Y:S04]  /*7fd60*/  LDL.LU R144, [R1+0x25b0] ;  /* 0x0025b00001907983 */ /* 0x000f280000300800 */
[----:B---3--:R-:W-:Y:S04]  /*7fd70*/  LDS R188, [R146+UR10+0x4600] ;  /* 0x0046000a92bc7984 */ /* 0x008fe80008000800 */
[----:B------:R1:W-:Y:S04]  /*7fd80*/  LDS R190, [R146+UR10+0x6600] ;  /* 0x0066000a92be7984 */ /* 0x0003e80008000800 */
[----:B------:R-:W-:Y:S01]  /*7fd90*/  LDS R189, [R147+UR10+0x4600] ;  /* 0x0046000a93bd7984 */ /* 0x000fe20008000800 */
[----:B--2---:R-:W-:Y:S03]  /*7fda0*/  HMMA.1688.F32.TF32 R136, R228, R26, R240 ;  /* 0x0000001ae488723c */ /* 0x004fe600000810f0 */
[----:B------:R2:W3:-:S15]  /*7fdb0*/  LDS R191, [R147+UR10+0x6600] ;  /* 0x0066000a93bf7984 */ /* 0x0004de0008000800 */
[----:B------:R-:W-:Y:S01]  /*7fdc0*/  NOP ;  /* 0x0000000000007918 */ /* 0x000fe20000000000 */
[----:B------:R1:W-:Y:S04]  /*7fdd0*/  STL.64 [R1+0x480], R136 ;  /* 0x0004808801007387 */ /* 0x0003e80000100a00 */
[----:B------:R2:W-:Y:S04]  /*7fde0*/  STL.64 [R1+0x488], R138 ;  /* 0x0004888a01007387 */ /* 0x0005e80000100a00 */
[----:B------:R-:W4:Y:S04]  /*7fdf0*/  LDL.LU R145, [R1+0x25b4] ;  /* 0x0025b40001917983 */ /* 0x000f280000300800 */
[----:B-1----:R-:W4:Y:S04]  /*7fe00*/  LDL.LU R146, [R1+0x25b8] ;  /* 0x0025b80001927983 */ /* 0x002f280000300800 */
[----:B--2---:R-:W4:Y:S04]  /*7fe10*/  LDL.LU R147, [R1+0x25bc] ;  /* 0x0025bc0001937983 */ /* 0x004f280000300800 */
        /* <DEDUP_REMOVED lines=100> */
[C---:B------:R-:W-:Y:S11]  /*80460*/  HMMA.1688.F32.TF32 R136, R228.reuse, R18, R140 ;  /* 0x00000012e488723c */ /* 0x040ff6000008108c */
[----:B------:R1:W-:Y:S04]  /*80470*/  STL.64 [R1+0x470], R232 ;  /* 0x000470e801007387 */ /* 0x0003e80000100a00 */
[----:B------:R2:W-:Y:S04]  /*80480*/  STL.64 [R1+0x478], R234 ;  /* 0x000478ea01007387 */ /* 0x0005e80000100a00 */
[----:B-1----:R-:W-:Y:S01]  /*80490*/  IMAD.MOV.U32 R233, RZ, RZ, R138 ;  /* 0x000000ffffe97224 */ /* 0x002fe200078e008a */
[----:B------:R-:W-:Y:S01]  /*804a0*/  HMMA.1688.F32.TF32 R140, R228, R14, R248 ;  /* 0x0000000ee48c723c */ /* 0x000fe200000810f8 */
[----:B------:R-:W-:-:S02]  /*804b0*/  IMAD.MOV.U32 R232, RZ, RZ, R139 ;  /* 0x000000ffffe87224 */ /* 0x000fc400078e008b */
[----:B--2---:R-:W-:Y:S02]  /*804c0*/  IMAD.MOV.U32 R235, RZ, RZ, R136 ;  /* 0x000000ffffeb7224 */ /* 0x004fe400078e0088 */
[----:B------:R-:W-:-:S03]  /*804d0*/  IMAD.MOV.U32 R234, RZ, RZ, R137 ;  /* 0x000000ffffea7224 */ /* 0x000fc600078e0089 */
[C---:B------:R-:W-:Y:S02]  /*804e0*/  HMMA.1688.F32.TF32 R136, R228.reuse, R10, R244 ;  /* 0x0000000ae488723c */ /* 0x040fe400000810f4 */
        /* <DEDUP_REMOVED lines=10> */
[----:B------:R-:W-:Y:S04]  /*80590*/  STL.64 [R1+0x438], R234 ;  /* 0x000438ea01007387 */ /* 0x000fe80000100a00 */
        /* <DEDUP_REMOVED lines=52> */
[----:B------:R-:W-:Y:S04]  /*808e0*/  STL.64 [R1+0x300], R140 ;  /* 0x0003008c01007387 */ /* 0x000fe80000100a00 */
[----:B------:R-:W-:Y:S04]  /*808f0*/  STL.64 [R1+0x308], R142 ;  /* 0x0003088e01007387 */ /* 0x000fe80000100a00 */
[----:B------:R-:W-:Y:S04]  /*80900*/  STL.64 [R1+0x2f0], R136 ;  /* 0x0002f08801007387 */ /* 0x000fe80000100a00 */
[----:B------:R4:W-:Y:S04]  /*80910*/  STL.64 [R1+0x2f8], R138 ;  /* 0x0002f88a01007387 */ /* 0x0009e80000100a00 */
        /* <DEDUP_REMOVED lines=61> */
[----:B--2---:R-:W2:Y:S04]  /*80cf0*/  LDL.LU R150, [R1+0x26b8] ;  /* 0x0026b80001967983 */ /* 0x004ea80000300800 */
[----:B------:R-:W2:Y:S04]  /*80d00*/  LDL.LU R151, [R1+0x26bc] ;  /* 0x0026bc0001977983 */ /* 0x000ea80000300800 */
[----:B------:R-:W2:Y:S04]  /*80d10*/  LDL.LU R240, [R1+0x26d0] ;  /* 0x0026d00001f07983 */ /* 0x000ea80000300800 */
[----:B------:R-:W2:Y:S04]  /*80d20*/  LDL.LU R241, [R1+0x26d4] ;  /* 0x0026d40001f17983 */ /* 0x000ea80000300800 */
[----:B------:R-:W2:Y:S04]  /*80d30*/  LDL.LU R242, [R1+0x26d8] ;  /* 0x0026d80001f27983 */ /* 0x000ea80000300800 */
[----:B------:R-:W2:Y:S01]  /*80d40*/  LDL.LU R243, [R1+0x26dc] ;  /* 0x0026dc0001f37983 */ /* 0x000ea20000300800 */
[C---:B---3--:R-:W-:Y:S08]  /*80d50*/  HMMA.1688.F32.TF32 R160, R188.reuse, R94, R160 ;  /* 0x0000005ebca0723c */ /* 0x048ff000000810a0 */
[----:B----4-:R-:W-:Y:S08]  /*80d60*/  HMMA.1688.F32.TF32 R172, R188, R18, R172 ;  /* 0x00000012bcac723c */ /* 0x010ff000000810ac */
[C---:B------:R-:W-:Y:S08]  /*80d70*/  HMMA.1688.F32.TF32 R136, R228.reuse, R50, R208 ;  /* 0x00000032e488723c */ /* 0x040ff000000810d0 */
[C---:B------:R-:W-:Y:S08]  /*80d80*/  HMMA.1688.F32.TF32 R204, R228.reuse, R46, R204 ;  /* 0x0000002ee4cc723c */ /* 0x040ff000000810cc */
[C---:B------:R-:W-:Y:S03]  /*80d90*/  HMMA.1688.F32.TF32 R140, R228.reuse, R42, R200 ;  /* 0x0000002ae48c723c */ /* 0x040fe600000810c8 */
[----:B------:R-:W-:Y:S04]  /*80da0*/  STL.64 [R1+0x2e0], R136 ;  /* 0x0002e08801007387 */ /* 0x000fe80000100a00 */
[----:B------:R1:W-:Y:S02]  /*80db0*/  STL.64 [R1+0x2e8], R138 ;  /* 0x0002e88a01007387 */ /* 0x0003e40000100a00 */
[C---:B-1----:R-:W-:Y:S08]  /*80dc0*/  HMMA.1688.F32.TF32 R136, R228.reuse, R38, R196 ;  /* 0x00000026e488723c */ /* 0x042ff000000810c4 */
[----:B------:R-:W-:Y:S01]  /*80dd0*/  HMMA.1688.F32.TF32 R228, R228, R34, R192 ;  /* 0x00000022e4e4723c */ /* 0x000fe200000810c0 */
[----:B------:R-:W-:Y:S04]  /*80de0*/  STL.64 [R1+0x2d0], R204 ;  /* 0x0002d0cc01007387 */ /* 0x000fe80000100a00 */
[----:B------:R-:W-:Y:S03]  /*80df0*/  STL.64 [R1+0x2d8], R206 ;  /* 0x0002d8ce01007387 */ /* 0x000fe60000100a00 */
[C---:B------:R-:W-:Y:S01]  /*80e00*/  HMMA.1688.F32.TF32 R224, R188.reuse, R30, R224 ;  /* 0x0000001ebce0723c */ /* 0x040fe200000810e0 */
[----:B------:R-:W-:Y:S04]  /*80e10*/  STL.64 [R1+0x2c0], R140 ;  /* 0x0002c08c01007387 */ /* 0x000fe80000100a00 */
[----:B------:R1:W-:Y:S04]  /*80e20*/  STL.64 [R1+0x2c8], R142 ;  /* 0x0002c88e01007387 */ /* 0x0003e80000100a00 */
[----:B------:R-:W-:Y:S04]  /*80e30*/  LDS R193, [R187+UR10+0x4680] ;  /* 0x0046800abbc17984 */ /* 0x000fe80008000800 */
[----:B------:R-:W-:Y:S01]  /*80e40*/  STL.64 [R1+0x7bc8], R230 ;  /* 0x007bc8e601007387 */ /* 0x000fe20000100a00 */
[C---:B-1----:R-:W-:Y:S03]  /*80e50*/  HMMA.1688.F32.TF32 R140, R188.reuse, R26, R180 ;  /* 0x0000001abc8c723c */ /* 0x042fe600000810b4 */
[----:B------:R-:W-:Y:S04]  /*80e60*/  STL.64 [R1+0x2b0], R136 ;  /* 0x0002b08801007387 */ /* 0x000fe80000100a00 */
[----:B------:R1:W-:Y:S04]  /*80e70*/  STL.64 [R1+0x2b8], R138 ;  /* 0x0002b88a01007387 */ /* 0x0003e80000100a00 */
[----:B------:R-:W-:Y:S04]  /*80e80*/  LDS R195, [R187+UR10+0x6680] ;  /* 0x0066800abbc37984 */ /* 0x000fe80008000800 */
[----:B------:R-:W-:Y:S01]  /*80e90*/  LDS R192, [R4+UR10+0x4680] ;  /* 0x0046800a04c07984 */ /* 0x000fe20008000800 */
[C---:B-1----:R-:W-:Y:S03]  /*80ea0*/  HMMA.1688.F32.TF32 R136, R188.reuse, R22, R176 ;  /* 0x00000016bc88723c */ /* 0x042fe600000810b0 */
[----:B------:R-:W-:Y:S04]  /*80eb0*/  STL.64 [R1+0x7bc0], R228 ;  /* 0x007bc0e401007387 */ /* 0x000fe80000100a00 */
[----:B------:R-:W-:Y:S04]  /*80ec0*/  STL [R1+0x7bb8], R225 ;  /* 0x007bb8e101007387 */ /* 0x000fe80000100800 */
[----:B------:R-:W-:Y:S04]  /*80ed0*/  STL [R1+0x7bb4], R226 ;  /* 0x007bb4e201007387 */ /* 0x000fe80000100800 */
[----:B------:R-:W-:Y:S04]  /*80ee0*/  STL [R1+0x7bb0], R227 ;  /* 0x007bb0e301007387 */ /* 0x000fe80000100800 */
[----:B------:R-:W-:Y:S04]  /*80ef0*/  STL.64 [R1+0x2a0], R140 ;  /* 0x0002a08c01007387 */ /* 0x000fe80000100a00 */
[----:B------:R1:W-:Y:S04]  /*80f00*/  STL.64 [R1+0x2a8], R142 ;  /* 0x0002a88e01007387 */ /* 0x0003e80000100a00 */
[----:B------:R-:W-:Y:S04]  /*80f10*/  STL.64 [R1+0x290], R136 ;  /* 0x0002908801007387 */ /* 0x000fe80000100a00 */
[----:B------:R3:W-:Y:S01]  /*80f20*/  STL.64 [R1+0x298], R138 ;  /* 0x0002988a01007387 */ /* 0x0007e20000100a00 */
[C---:B-1----:R-:W-:Y:S03]  /*80f30*/  HMMA.1688.F32.TF32 R140, R188.reuse, R14, R168 ;  /* 0x0000000ebc8c723c */ /* 0x042fe600000810a8 */
[----:B------:R-:W1:Y:S05]  /*80f40*/  LDS R194, [R4+UR10+0x6680] ;  /* 0x0066800a04c27984 */ /* 0x000e6a0008000800 */
[C---:B---3--:R-:W-:Y:S01]  /*80f50*/  HMMA.1688.F32.TF32 R136, R188.reuse, R10, R164 ;  /* 0x0000000abc88723c */ /* 0x048fe200000810a4 */
[----:B------:R-:W-:Y:S04]  /*80f60*/  STL.64 [R1+0x280], R172 ;  /* 0x000280ac01007387 */ /* 0x000fe80000100a00 */
[----:B------:R-:W-:Y:S06]  /*80f70*/  STL.64 [R1+0x288], R174 ;  /* 0x000288ae01007387 */ /* 0x000fec0000100a00 */
[----:B------:R-:W-:Y:S04]  /*80f80*/  STL.64 [R1+0x270], R140 ;  /* 0x0002708c01007387 */ /* 0x000fe80000100a00 */
[----:B------:R3:W-:Y:S04]  /*80f90*/  STL.64 [R1+0x278], R142 ;  /* 0x0002788e01007387 */ /* 0x0007e80000100a00 */
[----:B------:R-:W-:Y:S04]  /*80fa0*/  STL.64 [R1+0x260], R136 ;  /* 0x0002608801007387 */ /* 0x000fe80000100a00 */
[----:B------:R4:W-:Y:S01]  /*80fb0*/  STL.64 [R1+0x268], R138 ;  /* 0x0002688a01007387 */ /* 0x0009e20000100a00 */
[C---:B---3--:R-:W-:Y:S08]  /*80fc0*/  HMMA.1688.F32.TF32 R140, R188.reuse, R98, R156 ;  /* 0x00000062bc8c723c */ /* 0x048ff0000008109c */
[C---:B----4-:R-:W-:Y:S01]  /*80fd0*/  HMMA.1688.F32.TF32 R136, R188.reuse, R134, R152 ;  /* 0x00000086bc88723c */ /* 0x050fe20000081098 */
[----:B------:R-:W-:Y:S04]  /*80fe0*/  STL.64 [R1+0x250], R160 ;  /* 0x000250a001007387 */ /* 0x000fe80000100a00 */
[----:B------:R-:W-:Y:S03]  /*80ff0*/  STL.64 [R1+0x258], R162 ;  /* 0x000258a201007387 */ /* 0x000fe60000100a00 */
[----:B--2---:R-:W-:Y:S03]  /*81000*/  HMMA.1688.F32.TF32 R148, R188, R130, R148 ;  /* 0x00000082bc94723c */ /* 0x004fe60000081094 */
[----:B------:R-:W-:Y:S04]  /*81010*/  STL.64 [R1+0x240], R140 ;  /* 0x0002408c01007387 */ /* 0x000fe80000100a00 */
[----:B------:R2:W-:Y:S04]  /*81020*/  STL.64 [R1+0x248], R142 ;  /* 0x0002488e01007387 */ /* 0x0005e80000100a00 */
[----:B------:R-:W-:Y:S01]  /*81030*/  IMAD.MOV.U32 R225, RZ, RZ, R136 ;  /* 0x000000ffffe17224 */ /* 0x000fe200078e0088 */
[----:B------:R3:W-:Y:S01]  /*81040*/  STL [R1+0x23c], R139 ;  /* 0x00023c8b01007387 */ /* 0x0007e20000100800 */
[----:B------:R-:W-:-:S02]  /*81050*/  IMAD.MOV.U32 R226, RZ, RZ, R137 ;  /* 0x000000ffffe27224 */ /* 0x000fc400078e0089 */
[----:B------:R-:W-:Y:S01]  /*81060*/  IMAD.MOV.U32 R227, RZ, RZ, R138 ;  /* 0x000000ffffe37224 */ /* 0x000fe200078e008a */
[C---:B--2---:R-:W-:Y:S08]  /*81070*/  HMMA.1688.F32.TF32 R140, R188.reuse, R126, R144 ;  /* 0x0000007ebc8c723c */ /* 0x044ff00000081090 */
[C---:B---3--:R-:W-:Y:S01]  /*81080*/  HMMA.1688.F32.TF32 R136, R188.reuse, R122, R240 ;  /* 0x0000007abc88723c */ /* 0x048fe200000810f0 */
[----:B------:R-:W-:Y:S04]  /*81090*/  STL.64 [R1+0x7bd8], R226 ;  /* 0x007bd8e201007387 */ /* 0x000fe80000100a00 */
[----:B------:R-:W-:Y:S04]  /*810a0*/  STL.64 [R1+0x7bd0], R224 ;  /* 0x007bd0e001007387 */ /* 0x000fe80000100a00 */
[----:B------:R2:W-:Y:S04]  /*810b0*/  STL.64 [R1+0x220], R148 ;  /* 0x0002209401007387 */ /* 0x0005e80000100a00 */
[----:B------:R3:W-:Y:S04]  /*810c0*/  STL.64 [R1+0x228], R150 ;  /* 0x0002289601007387 */ /* 0x0007e80000100a00 */
[----:B------:R-:W4:Y:S04]  /*810d0*/  LDL.LU R152, [R1+0x2750] ;  /* 0x0027500001987983 */ /* 0x000f280000300800 */
[----:B------:R-:W-:Y:S04]  /*810e0*/  STL.64 [R1+0x210], R140 ;  /* 0x0002108c01007387 */ /* 0x000fe80000100a00 */
[----:B------:R4:W-:Y:S04]  /*810f0*/  STL.64 [R1+0x218], R142 ;  /* 0x0002188e01007387 */ /* 0x0009e80000100a00 */
[----:B------:R-:W-:Y:S04]  /*81100*/  STL.64 [R1+0x200], R136 ;  /* 0x0002008801007387 */ /* 0x000fe80000100a00 */
        /* <DEDUP_REMOVED lines=28> */
[----:B------:R-:W1:Y:S04]  /*812d0*/  LDL.LU R156, [R1+0x2740] ;  /* 0x00274000019c7983 */ /* 0x000e680000300800 */
[----:B------:R-:W1:Y:S04]  /*812e0*/  LDL.LU R157, [R1+0x2744] ;  /* 0x00274400019d7983 */ /* 0x000e680000300800 */
[----:B------:R-:W1:Y:S04]  /*812f0*/  LDL.LU R158, [R1+0x2748] ;  /* 0x00274800019e7983 */ /* 0x000e680000300800 */
[----:B------:R-:W1:Y:S04]  /*81300*/  LDL.LU R159, [R1+0x274c] ;  /* 0x00274c00019f7983 */ /* 0x000e680000300800 */
        /* <DEDUP_REMOVED lines=11> */
[----:B------:R-:W3:Y:S01]  /*813c0*/  LDL.LU R243, [R1+0x278c] ;  /* 0x00278c0001f37983 */ /* 0x000ee20000300800 */
[C---:B----4-:R-:W-:Y:S08]  /*813d0*/  HMMA.1688.F32.TF32 R140, R188.reuse, R82, R152 ;  /* 0x00000052bc8c723c */ /* 0x050ff00000081098 */
[C---:B------:R-:W-:Y:S08]  /*813e0*/  HMMA.1688.F32.TF32 R204, R188.reuse, R106, R168 ;  /* 0x0000006abccc723c */ /* 0x040ff000000810a8 */
[C---:B------:R-:W-:Y:S08]  /*813f0*/  HMMA.1688.F32.TF32 R220, R188.reuse, R118, R180 ;  /* 0x00000076bcdc723c */ /* 0x040ff000000810b4 */
[C---:B------:R-:W-:Y:S08]  /*81400*/  HMMA.1688.F32.TF32 R216, R188.reuse, R114, R176 ;  /* 0x00000072bcd8723c */ /* 0x040ff000000810b0 */
[C---:B------:R-:W-:Y:S03]  /*81410*/  HMMA.1688.F32.TF32 R212, R188.reuse, R110, R172 ;  /* 0x0000006ebcd4723c */ /* 0x040fe600000810ac */
[----:B------:R-:W-:Y:S05]  /*81420*/  STL.64 [R1+0x7b58], R222 ;  /* 0x007b58de01007387 */ /* 0x000fea0000100a00 */
[C---:B------:R-:W-:Y:S01]  /*81430*/  HMMA.1688.F32.TF32 R200, R188.reuse, R102, R164 ;  /* 0x00000066bcc8723c */ /* 0x040fe200000810a4 */
[----:B------:R-:W-:Y:S04]  /*81440*/  STL.64 [R1+0x7b50], R220 ;  /* 0x007b50dc01007387 */ /* 0x000fe80000100a00 */
[----:B------:R-:W-:Y:S03]  /*81450*/  STL.64 [R1+0x7b68], R218 ;  /* 0x007b68da01007387 */ /* 0x000fe60000100a00 */
[C---:B------:R-:W-:Y:S01]  /*81460*/  HMMA.1688.F32.TF32 R196, R188.reuse, R90, R160 ;  /* 0x0000005abcc4723c */ /* 0x040fe200000810a0 */
[----:B------:R4:W-:Y:S04]  /*81470*/  STL.64 [R1+0x7b60], R216 ;  /* 0x007b60d801007387 */ /* 0x0009e80000100a00 */
[----:B------:R-:W-:Y:S03]  /*81480*/  STL.64 [R1+0x7b78], R214 ;  /* 0x007b78d601007387 */ /* 0x000fe60000100a00 */
[C---:B-1----:R-:W-:Y:S01]  /*81490*/  HMMA.1688.F32.TF32 R136, R188.reuse, R86, R156 ;  /* 0x00000056bc88723c */ /* 0x042fe2000008109c */
[----:B------:R1:W-:Y:S04]  /*814a0*/  STL.64 [R1+0x7b70], R212 ;  /* 0x007b70d401007387 */ /* 0x0003e80000100a00 */
[----:B------:R-:W-:Y:S03]  /*814b0*/  STL.64 [R1+0x7b88], R206 ;  /* 0x007b88ce01007387 */ /* 0x000fe60000100a00 */
[C---:B------:R-:W-:Y:S01]  /*814c0*/  HMMA.1688.F32.TF32 R144, R188.reuse, R78, R144 ;  /* 0x0000004ebc90723c */ /* 0x040fe20000081090 */
[----:B------:R1:W-:Y:S04]  /*814d0*/  STL.64 [R1+0x7b80], R204 ;  /* 0x007b80cc01007387 */ /* 0x0003e80000100a00 */
[----:B------:R-:W-:Y:S03]  /*814e0*/  STL.64 [R1+0x7b98], R202 ;  /* 0x007b98ca01007387 */ /* 0x000fe60000100a00 */
[C---:B--2---:R-:W-:Y:S01]  /*814f0*/  HMMA.1688.F32.TF32 R148, R188.reuse, R74, R148 ;  /* 0x0000004abc94723c */ /* 0x044fe20000081094 */
[----:B------:R-:W-:Y:S04]  /*81500*/  STL.64 [R1+0x7b90], R200 ;  /* 0x007b90c801007387 */ /* 0x000fe80000100a00 */
[----:B------:R-:W-:Y:S04]  /*81510*/  STL.64 [R1+0x7ba8], R198 ;  /* 0x007ba8c601007387 */ /* 0x000fe80000100a00 */
[----:B------:R2:W-:Y:S04]  /*81520*/  STL.64 [R1+0x7ba0], R196 ;  /* 0x007ba0c401007387 */ /* 0x0005e80000100a00 */
[----:B------:R-:W-:Y:S04]  /*81530*/  STL.64 [R1+0x7be8], R138 ;  /* 0x007be88a01007387 */ /* 0x000fe80000100a00 */
[----:B------:R1:W-:Y:S04]  /*81540*/  STL.64 [R1+0x7be0], R136 ;  /* 0x007be08801007387 */ /* 0x0003e80000100a00 */
[----:B------:R-:W-:Y:S04]  /*81550*/  STL.64 [R1+0x7bf8], R142 ;  /* 0x007bf88e01007387 */ /* 0x000fe80000100a00 */
[----:B------:R1:W-:Y:S04]  /*81560*/  STL.64 [R1+0x7bf0], R140 ;  /* 0x007bf08c01007387 */ /* 0x0003e80000100a00 */
[----:B------:R-:W-:Y:S04]  /*81570*/  STL.64 [R1+0x7c08], R146 ;  /* 0x007c089201007387 */ /* 0x000fe80000100a00 */
[----:B------:R1:W-:Y:S04]  /*81580*/  STL.64 [R1+0x7c00], R144 ;  /* 0x007c009001007387 */ /* 0x0003e80000100a00 */
[----:B------:R-:W-:Y:S04]  /*81590*/  STL.64 [R1+0x7c18], R150 ;  /* 0x007c189601007387 */ /* 0x000fe80000100a00 */
[----:B------:R-:W-:Y:S04]  /*815a0*/  STL.64 [R1+0x7c10], R148 ;  /* 0x007c109401007387 */ /* 0x000fe80000100a00 */
        /* <DEDUP_REMOVED lines=36> */
[C---:B---3--:R-:W-:Y:S03]  /*817f0*/  HMMA.1688.F32.TF32 R152, R188.reuse, R70, R240 ;  /* 0x00000046bc98723c */ /* 0x048fe600000810f0 */
[----:B------:R-:W3:Y:S04]  /*81800*/  LDL.LU R240, [R1+0x2820] ;  /* 0x0028200001f07983 */ /* 0x000ee80000300800 */
[----:B------:R-:W3:Y:S04]  /*81810*/  LDL.LU R241, [R1+0x2824] ;  /* 0x0028240001f17983 */ /* 0x000ee80000300800 */
[----:B------:R-:W3:Y:S04]  /*81820*/  LDL.LU R242, [R1+0x2828] ;  /* 0x0028280001f27983 */ /* 0x000ee80000300800 */
[----:B------:R-:W3:Y:S04]  /*81830*/  LDL.LU R243, [R1+0x282c] ;  /* 0x00282c0001f37983 */ /* 0x000ee80000300800 */
[----:B------:R-:W-:Y:S04]  /*81840*/  STL.64 [R1+0x7c28], R154 ;  /* 0x007c289a01007387 */ /* 0x000fe80000100a00 */
[----:B------:R1:W-:Y:S01]  /*81850*/  STL.64 [R1+0x7c20], R152 ;  /* 0x007c209801007387 */ /* 0x0003e20000100a00 */
[C---:B--2---:R-:W-:Y:S08]  /*81860*/  HMMA.1688.F32.TF32 R176, R188.reuse, R46, R176 ;  /* 0x0000002ebcb0723c */ /* 0x044ff000000810b0 */
[C---:B----4-:R-:W-:Y:S08]  /*81870*/  HMMA.1688.F32.TF32 R160, R188.reuse, R62, R160 ;  /* 0x0000003ebca0723c */ /* 0x050ff000000810a0 */
[C---:B------:R-:W-:Y:S08]  /*81880*/  HMMA.1688.F32.TF32 R156, R188.reuse, R66, R156 ;  /* 0x00000042bc9c723c */ /* 0x040ff0000008109c */
[C---:B------:R-:W-:Y:S11]  /*81890*/  HMMA.1688.F32.TF32 R164, R188.reuse, R58, R164 ;  /* 0x0000003abca4723c */ /* 0x040ff600000810a4 */
[----:B------:R-:W-:Y:S01]  /*818a0*/  STL.64 [R1+0x7c38], R158 ;  /* 0x007c389e01007387 */ /* 0x000fe20000100a00 */
[C---:B------:R-:W-:Y:S03]  /*818b0*/  HMMA.1688.F32.TF32 R168, R188.reuse, R54, R168 ;  /* 0x00000036bca8723c */ /* 0x040fe600000810a8 */
[----:B------:R2:W-:Y:S05]  /*818c0*/  STL.64 [R1+0x7c30], R156 ;  /* 0x007c309c01007387 */ /* 0x0005ea0000100a00 */
        /* <DEDUP_REMOVED lines=19> */
[----:B------:R-:W-:Y:S04]  /*81a00*/  STL [R1+0x7ae8], R189 ;  /* 0x007ae8bd01007387 */ /* 0x000fe80000100800 */
[----:B------:R-:W-:Y:S04]  /*81a10*/  STL [R1+0x7ae4], R190 ;  /* 0x007ae4be01007387 */ /* 0x000fe80000100800 */
[----:B------:R-:W-:Y:S04]  /*81a20*/  STL [R1+0x7ae0], R191 ;  /* 0x007ae0bf01007387 */ /* 0x000fe80000100800 */
        /* <DEDUP_REMOVED lines=61> */
[----:B------:R-:W-:Y:S04]  /*81e00*/  STL [R1+0x7afc], R240 ;  /* 0x007afcf001007387 */ /* 0x000fe80000100800 */
[----:B------:R-:W-:Y:S04]  /*81e10*/  STL [R1+0x7af8], R241 ;  /* 0x007af8f101007387 */ /* 0x000fe80000100800 */
[----:B------:R-:W-:Y:S04]  /*81e20*/  STL [R1+0x7af4], R242 ;  /* 0x007af4f201007387 */ /* 0x000fe80000100800 */
[----:B------:R-:W-:Y:S01]  /*81e30*/  STL [R1+0x7af0], R243 ;  /* 0x007af0f301007387 */ /* 0x000fe20000100800 */
[C---:B--2---:R-:W-:Y:S08]  /*81e40*/  HMMA.1688.F32.TF32 R152, R192.reuse, R22, R140 ;  /* 0x00000016c098723c */ /* 0x044ff0000008108c */
[C---:B------:R-:W-:Y:S08]  /*81e50*/  HMMA.1688.F32.TF32 R140, R192.reuse, R14, R196 ;  /* 0x0000000ec08c723c */ /* 0x040ff000000810c4 */
[C---:B----4-:R-:W-:Y:S08]  /*81e60*/  HMMA.1688.F32.TF32 R156, R192.reuse, R26, R144 ;  /* 0x0000001ac09c723c */ /* 0x050ff00000081090 */
[C---:B------:R-:W-:Y:S08]  /*81e70*/  HMMA.1688.F32.TF32 R144, R192.reuse, R18, R136 ;  /* 0x00000012c090723c */ /* 0x040ff00000081088 */
[C---:B------:R-:W-:Y:S03]  /*81e80*/  HMMA.1688.F32.TF32 R136, R192.reuse, R10, R200 ;  /* 0x0000000ac088723c */ /* 0x040fe600000810c8 */
        /* <DEDUP_REMOVED lines=22> */
[----:B------:R-:W-:Y:S04]  /*81ff0*/  STL.64 [R1+0x11c0], R144 ;  /* 0x0011c09001007387 */ /* 0x000fe80000100a00 */
[----:B------:R-:W-:-:S12]  /*82000*/  STL.64 [R1+0x11c8], R146 ;  /* 0x0011c89201007387 */ /* 0x000fd80000100a00 */
[----:B------:R-:W-:Y:S04]  /*82010*/  STL.64 [R1+0x11e0], R136 ;  /* 0x0011e08801007387 */ /* 0x000fe80000100a00 */
[----:B------:R-:W-:Y:S04]  /*82020*/  STL.64 [R1+0x11d0], R140 ;  /* 0x0011d08c01007387 */ /* 0x000fe80000100a00 */
[----:B------:R1:W-:Y:S04]  /*82030*/  STL.64 [R1+0x11d8], R142 ;  /* 0x0011d88e01007387 */ /* 0x0003e80000100a00 */
[----:B------:R2:W-:Y:S04]  /*82040*/  STL [R1+0x11e8], R138 ;  /* 0x0011e88a01007387 */ /* 0x0005e80000100800 */
[----:B------:R-:W4:Y:S04]  /*82050*/  LDL.LU R236, [R1+0x2920] ;  /* 0x0029200001ec7983 */ /* 0x000f280000300800 */
[----:B------:R-:W4:Y:S04]  /*82060*/  LDL.LU R237, [R1+0x2924] ;  /* 0x0029240001ed7983 */ /* 0x000f280000300800 */
[----:B------:R-:W4:Y:S04]  /*82070*/  LDL.LU R238, [R1+0x2928] ;  /* 0x0029280001ee7983 */ /* 0x000f280000300800 */
[----:B------:R-:W4:Y:S01]  /*82080*/  LDL.LU R239, [R1+0x292c] ;  /* 0x00292c0001ef7983 */ /* 0x000f220000300800 */
[----:B------:R-:W-:Y:S01]  /*82090*/  IMAD.MOV.U32 R240, RZ, RZ, R139 ;  /* 0x000000fffff07224 */ /* 0x000fe200078e008b */
[C---:B-1----:R-:W-:Y:S08]  /*820a0*/  HMMA.1688.F32.TF32 R140, R192.reuse, R118, R228 ;  /* 0x00000076c08c723c */ /* 0x042ff000000810e4 */
[----:B--2---:R-:W-:Y:S01]  /*820b0*/  HMMA.1688.F32.TF32 R136, R192, R114, R232 ;  /* 0x00000072c088723c */ /* 0x004fe200000810e8 */
[----:B------:R1:W-:-:S15]  /*820c0*/  STL [R1+0x7b00], R240 ;  /* 0x007b00f001007387 */ /* 0x0003de0000100800 */
[----:B------:R-:W-:-:S03]  /*820d0*/  NOP ;  /* 0x0000000000007918 */ /* 0x000fc60000000000 */
[----:B------:R-:W-:Y:S01]  /*820e0*/  STL.64 [R1+0x1200], R136 ;  /* 0x0012008801007387 */ /* 0x000fe20000100a00 */
[----:B-1----:R-:W-:-:S03]  /*820f0*/  IMAD.MOV.U32 R240, RZ, RZ, R139 ;  /* 0x000000fffff07224 */ /* 0x002fc600078e008b */
[----:B------:R-:W-:Y:S04]  /*82100*/  STL.64 [R1+0x11f0], R140 ;  /* 0x0011f08c01007387 */ /* 0x000fe80000100a00 */
[----:B------:R-:W-:Y:S04]  /*82110*/  STL.64 [R1+0x11f8], R142 ;  /* 0x0011f88e01007387 */ /* 0x000fe80000100a00 */
[----:B------:R3:W-:Y:S02]  /*82120*/  STL [R1+0x1208], R138 ;  /* 0x0012088a01007387 */ /* 0x0007e40000100800 */
[----:B---3--:R-:W-:Y:S02]  /*82130*/  HMMA.1688.F32.TF32 R136, R192, R110, R248 ;  /* 0x0000006ec088723c */ /* 0x008fe400000810f8 */
[----:B------:R-:W-:Y:S04]  /*82140*/  STL [R1+0x7b04], R240 ;  /* 0x007b04f001007387 */ /* 0x000fe80000100800 */
[----:B------:R-:W2:-:S13]  /*82150*/  LDL.LU R224, [R1+0x2930] ;  /* 0x0029300001e07983 */ /* 0x000e9a0000300800 */
        /* <DEDUP_REMOVED lines=14> */
[----:B------:R-:W-:Y:S01]  /*82240*/  IMAD.MOV.U32 R241, RZ, RZ, R136 ;  /* 0x000000fffff17224 */ /* 0x000fe200078e0088 */
[----:B------:R-:W3:Y:S01]  /*82250*/  LDL.LU R248, [R1+0x2960] ;  /* 0x0029600001f87983 */ /* 0x000ee20000300800 */
[----:B------:R-:W-:-:S02]  /*82260*/  IMAD.MOV.U32 R242, RZ, RZ, R137 ;  /* 0x000000fffff27224 */ /* 0x000fc400078e0089 */
[----:B------:R-:W-:Y:S01]  /*82270*/  IMAD.MOV.U32 R243, RZ, RZ, R138 ;  /* 0x000000fffff37224 */ /* 0x000fe200078e008a */
[----:B------:R-:W3:Y:S01]  /*82280*/  LDL.LU R249, [R1+0x2964] ;  /* 0x0029640001f97983 */ /* 0x000ee20000300800 */
[----:B------:R-:W-:-:S03]  /*82290*/  IMAD.MOV.U32 R188, RZ, RZ, R139 ;  /* 0x000000ffffbc7224 */ /* 0x000fc600078e008b */
[----:B------:R-:W3:Y:S04]  /*822a0*/  LDL.LU R250, [R1+0x2968] ;  /* 0x0029680001fa7983 */ /* 0x000ee80000300800 */
[----:B------:R-:W3:Y:S04]  /*822b0*/  LDL.LU R251, [R1+0x296c] ;  /* 0x00296c0001fb7983 */ /* 0x000ee80000300800 */
[----:B------:R-:W-:Y:S04]  /*822c0*/  STL [R1+0x7b14], R188 ;  /* 0x007b14bc01007387 */ /* 0x000fe80000100800 */
[----:B------:R-:W-:Y:S04]  /*822d0*/  STL [R1+0x7b10], R243 ;  /* 0x007b10f301007387 */ /* 0x000fe80000100800 */
[----:B------:R-:W-:Y:S04]  /*822e0*/  STL [R1+0x7b0c], R242 ;  /* 0x007b0cf201007387 */ /* 0x000fe80000100800 */
[----:B------:R-:W-:Y:S01]  /*822f0*/  STL [R1+0x7b08], R241 ;  /* 0x007b08f101007387 */ /* 0x000fe20000100800 */
[----:B----4-:R-:W-:-:S15]  /*82300*/  HMMA.1688.F32.TF32 R136, R192, R102, R236 ;  /* 0x00000066c088723c */ /* 0x010fde00000810ec */
[----:B------:R-:W-:-:S04]  /*82310*/  NOP ;  /* 0x0000000000007918 */ /* 0x000fc80000000000 */
[----:B------:R-:W-:Y:S04]  /*82320*/  STL.64 [R1+0x1230], R136 ;  /* 0x0012308801007387 */ /* 0x000fe80000100a00 */
[----:B------:R2:W-:Y:S04]  /*82330*/  STL [R1+0x1238], R138 ;  /* 0x0012388a01007387 */ /* 0x0005e80000100800 */
        /* <DEDUP_REMOVED lines=8> */
[----:B------:R-:W-:-:S02]  /*823c0*/  IMAD.MOV.U32 R240, RZ, RZ, R139 ;  /* 0x000000fffff07224 */ /* 0x000fc400078e008b */
[----:B--2---:R-:W-:Y:S03]  /*823d0*/  HMMA.1688.F32.TF32 R136, R192, R90, R224 ;  /* 0x0000005ac088723c */ /* 0x004fe600000810e0 */
[----:B------:R1:W-:-:S15]  /*823e0*/  STL [R1+0x7b18], R240 ;  /* 0x007b18f001007387 */ /* 0x0003de0000100800 */
[----:B------:R-:W-:Y:S01]  /*823f0*/  NOP ;  /* 0x0000000000007918 */ /* 0x000fe20000000000 */
[----:B------:R-:W-:Y:S02]  /*82400*/  IMAD.MOV.U32 R188, RZ, RZ, R136 ;  /* 0x000000ffffbc7224 */ /* 0x000fe400078e0088 */
[----:B------:R-:W-:Y:S02]  /*82410*/  IMAD.MOV.U32 R243, RZ, RZ, R137 ;  /* 0x000000fffff37224 */ /* 0x000fe400078e0089 */
[----:B------:R-:W-:Y:S02]  /*82420*/  IMAD.MOV.U32 R242, RZ, RZ, R138 ;  /* 0x000000fffff27224 */ /* 0x000fe400078e008a */
[----:B------:R-:W-:Y:S02]  /*82430*/  IMAD.MOV.U32 R241, RZ, RZ, R139 ;  /* 0x000000fffff17224 */ /* 0x000fe400078e008b */
[----:B---3--:R-:W-:Y:S03]  /*82440*/  HMMA.1688.F32.TF32 R136, R192, R86, R228 ;  /* 0x00000056c088723c */ /* 0x008fe600000810e4 */
[----:B------:R-:W-:Y:S04]  /*82450*/  STL [R1+0x7b28], R241 ;  /* 0x007b28f101007387 */ /* 0x000fe80000100800 */
[----:B------:R-:W-:Y:S04]  /*82460*/  STL [R1+0x7b24], R242 ;  /* 0x007b24f201007387 */ /* 0x000fe80000100800 */
[----:B------:R-:W-:Y:S04]  /*82470*/  STL [R1+0x7b20], R188 ;  /* 0x007b20bc01007387 */ /* 0x000fe80000100800 */
[----:B------:R-:W-:Y:S04]  /*82480*/  STL [R1+0x7b1c], R243 ;  /* 0x007b1cf301007387 */ /* 0x000fe80000100800 */
[----:B------:R-:W-:Y:S01]  /*82490*/  STL.64 [R1+0x1250], R136 ;  /* 0x0012508801007387 */ /* 0x000fe20000100a00 */
[----:B-1----:R-:W-:-:S03]  /*824a0*/  IMAD.MOV.U32 R240, RZ, RZ, R139 ;  /* 0x000000fffff07224 */ /* 0x002fc600078e008b */
[----:B------:R1:W-:Y:S02]  /*824b0*/  STL [R1+0x1258], R138 ;  /* 0x0012588a01007387 */ /* 0x0003e40000100800 */
[----:B-1----:R-:W-:Y:S02]  /*824c0*/  HMMA.1688.F32.TF32 R136, R192, R82, R232 ;  /* 0x00000052c088723c */ /* 0x002fe400000810e8 */
[----:B------:R-:W-:-:S15]  /*824d0*/  STL [R1+0x7b2c], R240 ;  /* 0x007b2cf001007387 */ /* 0x000fde0000100800 */
[----:B------:R-:W-:Y:S02]  /*824e0*/  NOP ;  /* 0x0000000000007918 */ /* 0x000fe40000000000 */
[----:B------:R-:W-:Y:S01]  /*824f0*/  IMAD.MOV.U32 R189, RZ, RZ, R136 ;  /* 0x000000ffffbd7224 */ /* 0x000fe200078e0088 */
[----:B------:R1:W-:Y:S01]  /*82500*/  STL [R1+0x126c], R139 ;  /* 0x00126c8b01007387 */ /* 0x0003e20000100800 */
[----:B------:R-:W-:Y:S02]  /*82510*/  IMAD.MOV.U32 R190, RZ, RZ, R137 ;  /* 0x000000ffffbe7224 */ /* 0x000fe400078e0089 */
[----:B------:R-:W-:Y:S02]  /*82520*/  IMAD.MOV.U32 R191, RZ, RZ, R138 ;  /* 0x000000ffffbf7224 */ /* 0x000fe400078e008a */
[----:B-1----:R-:W-:Y:S03]  /*82530*/  HMMA.1688.F32.TF32 R136, R192, R78, R248 ;  /* 0x0000004ec088723c */ /* 0x002fe600000810f8 */
[----:B------:R1:W-:Y:S04]  /*82540*/  STL [R1+0x7b38], R191 ;  /* 0x007b38bf01007387 */ /* 0x0003e80000100800 */
[----:B------:R2:W-:-:S12]  /*82550*/  STL [R1+0x7b34], R190 ;  /* 0x007b34be01007387 */ /* 0x0005d80000100800 */
[----:B------:R-:W-:Y:S02]  /*82560*/  IMAD.MOV.U32 R241, RZ, RZ, R136 ;  /* 0x000000fffff17224 */ /* 0x000fe400078e0088 */
[----:B------:R-:W-:Y:S02]  /*82570*/  IMAD.MOV.U32 R242, RZ, RZ, R137 ;  /* 0x000000fffff27224 */ /* 0x000fe400078e0089 */
[----:B------:R-:W-:Y:S02]  /*82580*/  IMAD.MOV.U32 R188, RZ, RZ, R138 ;  /* 0x000000ffffbc7224 */ /* 0x000fe400078e008a */
[----:B------:R-:W-:Y:S01]  /*82590*/  IMAD.MOV.U32 R243, RZ, RZ, R139 ;  /* 0x000000fffff37224 */ /* 0x000fe200078e008b */
[----:B------:R3:W-:Y:S04]  /*825a0*/  STL [R1+0x7b30], R189 ;  /* 0x007b30bd01007387 */ /* 0x0007e80000100800 */
[----:B------:R1:W-:Y:S04]  /*825b0*/  STL [R1+0x7b48], R243 ;  /* 0x007b48f301007387 */ /* 0x0003e80000100800 */
[----:B------:R1:W-:Y:S04]  /*825c0*/  STL [R1+0x7b44], R188 ;  /* 0x007b44bc01007387 */ /* 0x0003e80000100800 */
[----:B------:R1:W-:Y:S04]  /*825d0*/  STL [R1+0x7b40], R241 ;  /* 0x007b40f101007387 */ /* 0x0003e80000100800 */
[----:B------:R1:W-:Y:S01]  /*825e0*/  STL [R1+0x7b3c], R242 ;  /* 0x007b3cf201007387 */ /* 0x0003e20000100800 */
[----:B----4-:R-:W-:Y:S03]  /*825f0*/  HMMA.1688.F32.TF32 R136, R192, R74, R244 ;  /* 0x0000004ac088723c */ /* 0x010fe600000810f4 */
[----:B------:R-:W4:Y:S04]  /*82600*/  LDL.LU R244, [R1+0x2a70] ;  /* 0x002a700001f47983 */ /* 0x000f280000300800 */
[----:B------:R-:W4:Y:S04]  /*82610*/  LDL.LU R245, [R1+0x2a74] ;  /* 0x002a740001f57983 */ /* 0x000f280000300800 */
[----:B------:R-:W4:Y:S04]  /*82620*/  LDL.LU R246, [R1+0x2a78] ;  /* 0x002a780001f67983 */ /* 0x000f280000300800 */
[----:B------:R-:W4:Y:S04]  /*82630*/  LDL.LU R247, [R1+0x2a7c] ;  /* 0x002a7c0001f77983 */ /* 0x000f280000300800 */
[----:B------:R-:W4:Y:S01]  /*82640*/  LDL.LU R232, [R1+0x2a50] ;  /* 0x002a500001e87983 */ /* 0x000f220000300800 */
[----:B-1----:R-:W-:-:S02]  /*82650*/  IMAD.MOV.U32 R191, RZ, RZ, R136 ;  /* 0x000000ffffbf7224 */ /* 0x002fc400078e0088 */
[----:B--2---:R-:W-:Y:S01]  /*82660*/  IMAD.MOV.U32 R190, RZ, RZ, R137 ;  /* 0x000000ffffbe7224 */ /* 0x004fe200078e0089 */
[----:B------:R-:W4:Y:S01]  /*82670*/  LDL.LU R233, [R1+0x2a54] ;  /* 0x002a540001e97983 */ /* 0x000f220000300800 */
[----:B---3--:R-:W-:Y:S02]  /*82680*/  IMAD.MOV.U32 R189, RZ, RZ, R138 ;  /* 0x000000ffffbd7224 */ /* 0x008fe400078e008a */
[----:B------:R-:W-:Y:S01]  /*82690*/  IMAD.MOV.U32 R240, RZ, RZ, R139 ;  /* 0x000000fffff07224 */ /* 0x000fe200078e008b */
[----:B------:R-:W4:Y:S01]  /*826a0*/  LDL.LU R234, [R1+0x2a58] ;  /* 0x002a580001ea7983 */ /* 0x000f220000300800 */
[----:B------:R-:W-:Y:S03]  /*826b0*/  HMMA.1688.F32.TF32 R136, R192, R70, R236 ;  /* 0x00000046c088723c */ /* 0x000fe600000810ec */
        /* <DEDUP_REMOVED lines=13> */
[----:B------:R-:W-:-:S03]  /*82790*/  IMAD.MOV.U32 R243, RZ, RZ, R136 ;  /* 0x000000fffff37224 */ /* 0x000fc600078e0088 */
        /* <DEDUP_REMOVED lines=47> */
[----:B------:R-:W-:-:S02]  /*82a90*/  LOP3.LUT R149, R4, 0x40, RZ, 0x3c, !PT ;  /* 0x0000004004957812 */ /* 0x000fc400078e3cff */
[----:B------:R-:W-:-:S03]  /*82aa0*/  LOP3.LUT R150, R4, 0x60, RZ, 0x3c, !PT ;  /* 0x0000006004967812 */ /* 0x000fc600078e3cff */
[----:B------:R-:W-:Y:S04]  /*82ab0*/  LDS R208, [R149+UR10+0x4680] ;  /* 0x0046800a95d07984 */ /* 0x000fe80008000800 */
[----:B------:R-:W-:Y:S04]  /*82ac0*/  LDS R210, [R149+UR10+0x6680] ;  /* 0x0066800a95d27984 */ /* 0x000fe80008000800 */
[----:B------:R-:W-:Y:S04]  /*82ad0*/  LDS R209, [R150+UR10+0x4680] ;  /* 0x0046800a96d17984 */ /* 0x000fe80008000800 */
[----:B------:R-:W1:Y:S04]  /*82ae0*/  LDS R211, [R150+UR10+0x6680] ;  /* 0x0066800a96d37984 */ /* 0x000e680008000800 */
[----:B------:R-:W-:Y:S04]  /*82af0*/  STL.64 [R1+0x7ce8], R242 ;  /* 0x007ce8f201007387 */ /* 0x000fe80000100a00 */
[----:B------:R-:W-:Y:S04]  /*82b00*/  STL.64 [R1+0x7ce0], R240 ;  /* 0x007ce0f001007387 */ /* 0x000fe80000100a00 */
[----:B------:R-:W-:Y:S04]  /*82b10*/  STL.64 [R1+0x7cd8], R190 ;  /* 0x007cd8be01007387 */ /* 0x000fe80000100a00 */
[----:B------:R-:W-:Y:S01]  /*82b20*/  STL.64 [R1+0x7cd0], R188 ;  /* 0x007cd0bc01007387 */ /* 0x000fe20000100a00 */
[----:B------:R-:W-:Y:S01]  /*82b30*/  LOP3.LUT R151, R4, 0x20, RZ, 0x3c, !PT ;  /* 0x0000002004977812 */ /* 0x000fe200078e3cff */
[C---:B--2---:R-:W-:Y:S08]  /*82b40*/  HMMA.1688.F32.TF32 R156, R192.reuse, R66, R152 ;  /* 0x00000042c09c723c */ /* 0x044ff00000081098 */
[C---:B------:R-:W-:Y:S08]  /*82b50*/  HMMA.1688.F32.TF32 R152, R192.reuse, R62, R144 ;  /* 0x0000003ec098723c */ /* 0x040ff00000081090 */
[C---:B---3--:R-:W-:Y:S08]  /*82b60*/  HMMA.1688.F32.TF32 R140, R192.reuse, R58, R140 ;  /* 0x0000003ac08c723c */ /* 0x048ff0000008108c */
        /* <DEDUP_REMOVED lines=10> */
[C---:B--2---:R-:W-:Y:S03]  /*82c10*/  HMMA.1688.F32.TF32 R140, R192.reuse, R46, R200 ;  /* 0x0000002ec08c723c */ /* 0x044fe600000810c8 */
[----:B------:R-:W-:Y:S04]  /*82c20*/  STL.64 [R1+0x12e0], R136 ;  /* 0x0012e08801007387 */ /* 0x000fe80000100a00 */
[----:B------:R2:W-:Y:S01]  /*82c30*/  STL.64 [R1+0x12e8], R138 ;  /* 0x0012e88a01007387 */ /* 0x0005e20000100a00 */
[C---:B----4-:R-:W-:Y:S08]  /*82c40*/  HMMA.1688.F32.TF32 R144, R192.reuse, R42, R204 ;  /* 0x0000002ac090723c */ /* 0x050ff000000810cc */
[C---:B--2---:R-:W-:Y:S03]  /*82c50*/  HMMA.1688.F32.TF32 R136, R192.reuse, R38, R212 ;  /* 0x00000026c088723c */ /* 0x044fe600000810d4 */
[----:B------:R-:W-:Y:S04]  /*82c60*/  STL.64 [R1+0x12f0], R140 ;  /* 0x0012f08c01007387 */ /* 0x000fe80000100a00 */
[----:B------:R2:W-:Y:S04]  /*82c70*/  STL.64 [R1+0x12f8], R142 ;  /* 0x0012f88e01007387 */ /* 0x0005e80000100a00 */
[----:B------:R-:W-:Y:S04]  /*82c80*/  STL.64 [R1+0x1300], R144 ;  /* 0x0013009001007387 */ /* 0x000fe80000100a00 */
[----:B------:R-:W-:Y:S01]  /*82c90*/  STL.64 [R1+0x1308], R146 ;  /* 0x0013089201007387 */ /* 0x000fe20000100a00 */
[----:B--2---:R-:W-:Y:S03]  /*82ca0*/  HMMA.1688.F32.TF32 R140, R192, R34, R216 ;  /* 0x00000022c08c723c */ /* 0x004fe600000810d8 */
[----:B------:R-:W-:Y:S04]  /*82cb0*/  STL.64 [R1+0x1320], R136 ;  /* 0x0013208801007387 */ /* 0x000fe80000100a00 */
[----:B------:R1:W-:Y:S04]  /*82cc0*/  STL.64 [R1+0x1328], R138 ;  /* 0x0013288a01007387 */ /* 0x0003e80000100a00 */
[----:B------:R-:W-:Y:S04]  /*82cd0*/  LDS R192, [R4+UR10+0x4700] ;  /* 0x0047000a04c07984 */ /* 0x000fe80008000800 */
[----:B------:R-:W-:Y:S01]  /*82ce0*/  LDS R194, [R4+UR10+0x6700] ;  /* 0x0067000a04c27984 */ /* 0x000fe20008000800 */
[C---:B-1----:R-:W-:Y:S03]  /*82cf0*/  HMMA.1688.F32.TF32 R136, R208.reuse, R30, R220 ;  /* 0x0000001ed088723c */ /* 0x042fe600000810dc */
[----:B------:R-:W-:Y:S04]  /*82d00*/  LDS R193, [R151+UR10+0x4700] ;  /* 0x0047000a97c17984 */ /* 0x000fe80008000800 */
[----:B------:R-:W-:Y:S04]  /*82d10*/  STL.64 [R1+0x1310], R140 ;  /* 0x0013108c01007387 */ /* 0x000fe80000100a00 */
[----:B------:R1:W-:Y:S04]  /*82d20*/  STL.64 [R1+0x1318], R142 ;  /* 0x0013188e01007387 */ /* 0x0003e80000100a00 */
[----:B------:R-:W2:Y:S04]  /*82d30*/  LDS R195, [R151+UR10+0x6700] ;  /* 0x0067000a97c37984 */ /* 0x000ea80008000800 */
[----:B------:R-:W-:Y:S01]  /*82d40*/  STL.64 [R1+0x1330], R136 ;  /* 0x0013308801007387 */ /* 0x000fe20000100a00 */
[C---:B-1----:R-:W-:Y:S03]  /*82d50*/  HMMA.1688.F32.TF32 R140, R208.reuse, R26, R224 ;  /* 0x0000001ad08c723c */ /* 0x042fe600000810e0 */
[----:B------:R1:W-:Y:S04]  /*82d60*/  STL.64 [R1+0x1338], R138 ;  /* 0x0013388a01007387 */ /* 0x0003e80000100a00 */
[----:B------:R-:W-:Y:S04]  /*82d70*/  STL.64 [R1+0x8050], R6 ;  /* 0x0080500601007387 */ /* 0x000fe80000100a00 */
[----:B------:R3:W-:Y:S01]  /*82d80*/  STL.64 [R1+0x8048], R4 ;  /* 0x0080480401007387 */ /* 0x0007e20000100a00 */
[C---:B-1----:R-:W-:Y:S08]  /*82d90*/  HMMA.1688.F32.TF32 R136, R208.reuse, R22, R228 ;  /* 0x00000016d088723c */ /* 0x042ff000000810e4 */
[C---:B---3--:R-:W-:Y:S01]  /*82da0*/  HMMA.1688.F32.TF32 R4, R208.reuse, R18, R232 ;  /* 0x00000012d004723c */ /* 0x048fe200000810e8 */
        /* <DEDUP_REMOVED lines=8> */
[----:B-1----:R-:W-:Y:S02]  /*82e30*/  HMMA.1688.F32.TF32 R4, R208, R14, R248 ;  /* 0x0000000ed004723c */ /* 0x002fe400000810f8 */
[----:B------:R-:W-:Y:S04]  /*82e40*/  STL.64 [R1+0x8080], R14 ;  /* 0x0080800e01007387 */ /* 0x000fe80000100a00 */
[----:B------:R-:W-:-:S13]  /*82e50*/  STL.64 [R1+0x8078], R12 ;  /* 0x0080780c01007387 */ /* 0x000fda0000100a00 */
[----:B------:R-:W-:Y:S04]  /*82e60*/  STL.64 [R1+0x1370], R4 ;  /* 0x0013700401007387 */ /* 0x000fe80000100a00 */
[----:B------:R1:W-:Y:S02]  /*82e70*/  STL.64 [R1+0x1378], R6 ;  /* 0x0013780601007387 */ /* 0x0003e40000100a00 */
[----:B-1----:R-:W-:Y:S02]  /*82e80*/  HMMA.1688.F32.TF32 R4, R208, R10, R244 ;  /* 0x0000000ad004723c */ /* 0x002fe400000810f4 */
[----:B------:R-:W-:Y:S04]  /*82e90*/  STL.64 [R1+0x8070], R10 ;  /* 0x0080700a01007387 */ /* 0x000fe80000100a00 */
[----:B------:R-:W-:-:S13]  /*82ea0*/  STL.64 [R1+0x8068], R8 ;  /* 0x0080680801007387 */ /* 0x000fda0000100a00 */
[----:B------:R-:W-:Y:S04]  /*82eb0*/  STL.64 [R1+0x1380], R4 ;  /* 0x0013800401007387 */ /* 0x000fe80000100a00 */
[----:B------:R1:W-:Y:S04]  /*82ec0*/  STL.64 [R1+0x1388], R6 ;  /* 0x0013880601007387 */ /* 0x0003e80000100a00 */
[----:B------:R-:W2:Y:S01]  /*82ed0*/  LDL.LU R244, [R1+0x2d70] ;  /* 0x002d700001f47983 */ /* 0x000ea20000300800 */
[----:B-1----:R-:W-:-:S15]  /*82ee0*/  HMMA.1688.F32.TF32 R4, R208, R94, R236 ;  /* 0x0000005ed004723c */ /* 0x002fde00000810ec */
[----:B------:R-:W-:-:S04]  /*82ef0*/  NOP ;  /* 0x0000000000007918 */ /* 0x000fc80000000000 */
[----:B------:R1:W-:Y:S04]  /*82f00*/  STL.64 [R1+0x1390], R4 ;  /* 0x0013900401007387 */ /* 0x0003e80000100a00 */
[----:B------:R3:W-:Y:S04]  /*82f10*/  STL.64 [R1+0x1398], R6 ;  /* 0x0013980601007387 */ /* 0x0007e80000100a00 */
        /* <DEDUP_REMOVED lines=75> */
[----:B-1----:R-:W4:Y:S04]  /*833d0*/  LDL.LU R4, [R1+0x2ad0] ;  /* 0x002ad00001047983 */ /* 0x002f280000300800 */
[----:B------:R-:W4:Y:S04]  /*833e0*/  LDL.LU R5, [R1+0x2ad4] ;  /* 0x002ad40001057983 */ /* 0x000f280000300800 */
[----:B---3--:R-:W4:Y:S04]  /*833f0*/  LDL.LU R6, [R1+0x2ad8] ;  /* 0x002ad80001067983 */ /* 0x008f280000300800 */
        /* <DEDUP_REMOVED lines=30> */
[----:B------:R-:W-:Y:S01]  /*835e0*/  STL.64 [R1+0x8058], R92 ;  /* 0x0080585c01007387 */ /* 0x000fe20000100a00 */
[C---:B--2---:R-:W-:Y:S08]  /*835f0*/  HMMA.1688.F32.TF32 R12, R208.reuse, R130, R240 ;  /* 0x00000082d00c723c */ /* 0x044ff000000810f0 */
[C---:B----4-:R-:W-:Y:S08]  /*83600*/  HMMA.1688.F32.TF32 R8, R208.reuse, R98, R4 ;  /* 0x00000062d008723c */ /* 0x050ff00000081004 */
        /* <DEDUP_REMOVED lines=8> */
[----:B------:R1:W-:Y:S06]  /*83690*/  STL.64 [R1+0x13c8], R14 ;  /* 0x0013c80e01007387 */ /* 0x0003ec0000100a00 */
        /* <DEDUP_REMOVED lines=59> */
[----:B--2---:R-:W-:Y:S03]  /*83a50*/  HMMA.1688.F32.TF32 R8, R208, R34, R248 ;  /* 0x00000022d008723c */ /* 0x004fe600000810f8 */
[----:B------:R-:W-:Y:S04]  /*83a60*/  LDS R208, [R149+UR10+0x4700] ;  /* 0x0047000a95d07984 */ /* 0x000fe80008000800 */
[----:B------:R-:W-:Y:S01]  /*83a70*/  LDS R210, [R149+UR10+0x6700] ;  /* 0x0067000a95d27984 */ /* 0x000fe20008000800 */
[C---:B-1----:R-:W-:Y:S03]  /*83a80*/  HMMA.1688.F32.TF32 R4, R192.reuse, R30, R244 ;  /* 0x0000001ec004723c */ /* 0x042fe600000810f4 */
        /* <DEDUP_REMOVED lines=8> */
[----:B------:R-:W3:Y:S01]  /*83b10*/  LDS R211, [R150+UR10+0x6700] ;  /* 0x0067000a96d37984 */ /* 0x000ee20008000800 */
[----:B-1----:R-:W-:-:S15]  /*83b20*/  HMMA.1688.F32.TF32 R4, R192, R26, R236 ;  /* 0x0000001ac004723c */ /* 0x002fde00000810ec */
[----:B------:R-:W-:-:S04]  /*83b30*/  NOP ;  /* 0x0000000000007918 */ /* 0x000fc80000000000 */
        /* <DEDUP_REMOVED lines=125> */
[----:B--2---:R-:W-:-:S15]  /*84310*/  HMMA.1688.F32.TF32 R16, R192, R22, R16 ;  /* 0x00000016c010723c */ /* 0x004fde0000081010 */
[----:B------:R-:W-:-:S04]  /*84320*/  NOP ;  /* 0x0000000000007918 */ /* 0x000fc80000000000 */
[----:B------:R-:W-:Y:S04]  /*84330*/  STL.64 [R1+0x1550], R16 ;  /* 0x0015501001007387 */ /* 0x000fe80000100a00 */
[----:B------:R1:W-:Y:S04]  /*84340*/  STL.64 [R1+0x1558], R18 ;  /* 0x0015581201007387 */ /* 0x0003e80000100a00 */
[----:B-1----:R-:W2:Y:S04]  /*84350*/  LDL.LU.64 R18, [R1+0x8090] ;  /* 0x0080900001127983 */ /* 0x002ea80000300a00 */
[----:B------:R-:W3:Y:S01]  /*84360*/  LDL.LU.64 R16, [R1+0x8088] ;  /* 0x0080880001107983 */ /* 0x000ee20000300a00 */
[----:B--2---:R-:W-:-:S15]  /*84370*/  HMMA.1688.F32.TF32 R12, R192, R18, R12 ;  /* 0x00000012c00c723c */ /* 0x004fde000008100c */
[----:B------:R-:W-:-:S04]  /*84380*/  NOP ;  /* 0x0000000000007918 */ /* 0x000fc80000000000 */
[----:B------:R-:W-:Y:S04]  /*84390*/  STL.64 [R1+0x1560], R12 ;  /* 0x0015600c01007387 */ /* 0x000fe80000100a00 */
[----:B------:R1:W-:Y:S04]  /*843a0*/  STL.64 [R1+0x1568], R14 ;  /* 0x0015680e01007387 */ /* 0x0003e80000100a00 */
[----:B-1----:R-:W3:Y:S04]  /*843b0*/  LDL.LU.64 R14, [R1+0x8080] ;  /* 0x00808000010e7983 */ /* 0x002ee80000300a00 */
[----:B------:R-:W2:Y:S01]  /*843c0*/  LDL.LU.64 R12, [R1+0x8078] ;  /* 0x00807800010c7983 */ /* 0x000ea20000300a00 */
[----:B---3--:R-:W-:-:S15]  /*843d0*/  HMMA.1688.F32.TF32 R8, R192, R14, R8 ;  /* 0x0000000ec008723c */ /* 0x008fde0000081008 */
        /* <DEDUP_REMOVED lines=9> */
[----:B-1----:R-:W4:Y:S01]  /*84470*/  LDL.LU.64 R94, [R1+0x8060] ;  /* 0x00806000015e7983 */ /* 0x002f220000300a00 */
[C---:B------:R-:W-:Y:S03]  /*84480*/  HMMA.1688.F32.TF32 R188, R192.reuse, R98, R188 ;  /* 0x00000062c0bc723c */ /* 0x040fe600000810bc */
[----:B------:R-:W3:Y:S05]  /*84490*/  LDL.LU.64 R92, [R1+0x8058] ;  /* 0x00805800015c7983 */ /* 0x000eea0000300a00 */
        /* <DEDUP_REMOVED lines=49> */
[C---:B---3--:R-:W-:Y:S08]  /*847b0*/  HMMA.1688.F32.TF32 R140, R192.reuse, R70, R200 ;  /* 0x00000046c08c723c */ /* 0x048ff000000810c8 */
        /* <DEDUP_REMOVED lines=26> */
[----:B---3--:R-:W-:Y:S03]  /*84960*/  HMMA.1688.F32.TF32 R140, R192, R34, R244 ;  /* 0x00000022c08c723c */ /* 0x008fe600000810f4 */
[----:B------:R-:W-:Y:S04]  /*84970*/  LDS R193, [R151+UR10+0x4780] ;  /* 0x0047800a97c17984 */ /* 0x000fe80008000800 */
[----:B------:R-:W-:Y:S01]  /*84980*/  LDS R195, [R151+UR10+0x6780] ;  /* 0x0067800a97c37984 */ /* 0x000fe20008000800 */
        /* <DEDUP_REMOVED lines=107> */
[----:B----4-:R-:W-:Y:S04]  /*85040*/  STL [R1+0x7fe4], R7 ;  /* 0x007fe40701007387 */ /* 0x010fe80000100800 */
[----:B--2---:R-:W-:Y:S04]  /*85050*/  STL [R1+0x7fe0], R4 ;  /* 0x007fe00401007387 */ /* 0x004fe80000100800 */
[----:B------:R-:W-:Y:S04]  /*85060*/  LDS R192, [R4+UR10+0x4780] ;  /* 0x0047800a04c07984 */ /* 0x000fe80008000800 */
        /* <DEDUP_REMOVED lines=13> */
[----:B------:R-:W-:Y:S04]  /*85140*/  STL.64 [R1+0x1748], R190 ;  /* 0x001748be01007387 */ /* 0x000fe80000100a00 */
[----:B------:R-:W-:Y:S01]  /*85150*/  STL.64 [R1+0x1750], R184 ;  /* 0x001750b801007387 */ /* 0x000fe20000100a00 */
[C---:B------:R-:W-:Y:S03]  /*85160*/  HMMA.1688.F32.TF32 R156, R208.reuse, R130, R156 ;  /* 0x00000082d09c723c */ /* 0x040fe6000008109c */
[----:B------:R-:W-:Y:S04]  /*85170*/  STL.64 [R1+0x1758], R186 ;  /* 0x001758ba01007387 */ /* 0x000fe80000100a00 */
[----:B------:R-:W-:Y:S04]  /*85180*/  STL.64 [R1+0x1760], R180 ;  /* 0x001760b401007387 */ /* 0x000fe80000100a00 */
        /* <DEDUP_REMOVED lines=23> */
[C---:B---3--:R-:W-:Y:S08]  /*85300*/  HMMA.1688.F32.TF32 R140, R208.reuse, R106, R200 ;  /* 0x0000006ad08c723c */ /* 0x048ff000000810c8 */
[C---:B--2---:R-:W-:Y:S03]  /*85310*/  HMMA.1688.F32.TF32 R136, R208.reuse, R102, R204 ;  /* 0x00000066d088723c */ /* 0x044fe600000810cc */
        /* <DEDUP_REMOVED lines=19> */
[----:B------:R-:W-:Y:S04]  /*85450*/  STL.64 [R1+0x1878], R146 ;  /* 0x0018789201007387 */ /* 0x000fe80000100a00 */
[----:B------:R-:W-:Y:S04]  /*85460*/  STL.64 [R1+0x7ff0], R70 ;  /* 0x007ff04601007387 */ /* 0x000fe80000100a00 */
[----:B------:R-:W-:Y:S04]  /*85470*/  STL.64 [R1+0x1880], R140 ;  /* 0x0018808c01007387 */ /* 0x000fe80000100a00 */
[----:B------:R2:W-:Y:S04]  /*85480*/  STL.64 [R1+0x1888], R142 ;  /* 0x0018888e01007387 */ /* 0x0005e80000100a00 */
[----:B------:R3:W-:Y:S04]  /*85490*/  STL.64 [R1+0x7fe8], R68 ;  /* 0x007fe84401007387 */ /* 0x0007e80000100a00 */
[----:B------:R-:W-:Y:S01]  /*854a0*/  STL.64 [R1+0x1890], R136 ;  /* 0x0018908801007387 */ /* 0x000fe20000100a00 */
[C---:B--2---:R-:W-:Y:S03]  /*854b0*/  HMMA.1688.F32.TF32 R140, R208.reuse, R66, R248 ;  /* 0x00000042d08c723c */ /* 0x044fe600000810f8 */
[----:B------:R2:W-:Y:S05]  /*854c0*/  STL.64 [R1+0x1898], R138 ;  /* 0x0018988a01007387 */ /* 0x0005ea0000100a00 */
[C---:B---3--:R-:W-:Y:S08]  /*854d0*/  HMMA.1688.F32.TF32 R68, R208.reuse, R58, R236 ;  /* 0x0000003ad044723c */ /* 0x048ff000000810ec */
[C---:B--2---:R-:W-:Y:S03]  /*854e0*/  HMMA.1688.F32.TF32 R136, R208.reuse, R62, R244 ;  /* 0x0000003ed088723c */ /* 0x044fe600000810f4 */
[----:B------:R2:W-:Y:S04]  /*854f0*/  STL.64 [R1+0x18a0], R140 ;  /* 0x0018a08c01007387 */ /* 0x0005e80000100a00 */
[----:B------:R3:W-:Y:S04]  /*85500*/  STL.64 [R1+0x18a8], R142 ;  /* 0x0018a88e01007387 */ /* 0x0007e80000100a00 */
[----:B------:R-:W4:Y:S08]  /*85510*/  LDL.LU R244, [R1+0x3c50] ;  /* 0x003c500001f47983 */ /* 0x000f300000300800 */
        /* <DEDUP_REMOVED lines=112> */
[----:B---3--:R-:W-:-:S15]  /*85c20*/  HMMA.1688.F32.TF32 R68, R208, R54, R68 ;  /* 0x00000036d044723c */ /* 0x008fde0000081044 */
[----:B------:R-:W-:-:S04]  /*85c30*/  NOP ;  /* 0x0000000000007918 */ /* 0x000fc80000000000 */
[----:B------:R-:W-:Y:S04]  /*85c40*/  STL.64 [R1+0x18d0], R68 ;  /* 0x0018d04401007387 */ /* 0x000fe80000100a00 */
[----:B------:R1:W-:Y:S02]  /*85c50*/  STL.64 [R1+0x18d8], R70 ;  /* 0x0018d84601007387 */ /* 0x0003e40000100a00 */
[C---:B-1----:R-:W-:Y:S08]  /*85c60*/  HMMA.1688.F32.TF32 R68, R208.reuse, R50, R188 ;  /* 0x00000032d044723c */ /* 0x042ff000000810bc */
[C---:B----4-:R-:W-:Y:S11]  /*85c70*/  HMMA.1688.F32.TF32 R188, R208.reuse, R46, R240 ;  /* 0x0000002ed0bc723c */ /* 0x050ff600000810f0 */
[----:B------:R-:W-:Y:S04]  /*85c80*/  STL.64 [R1+0x18e0], R68 ;  /* 0x0018e04401007387 */ /* 0x000fe80000100a00 */
[----:B------:R1:W-:Y:S02]  /*85c90*/  STL.64 [R1+0x18e8], R70 ;  /* 0x0018e84601007387 */ /* 0x0003e40000100a00 */
[C---:B-1----:R-:W-:Y:S02]  /*85ca0*/  HMMA.1688.F32.TF32 R68, R208.reuse, R42, R184 ;  /* 0x0000002ad044723c */ /* 0x042fe400000810b8 */
[----:B------:R-:W-:Y:S04]  /*85cb0*/  STL.64 [R1+0x18f0], R188 ;  /* 0x0018f0bc01007387 */ /* 0x000fe80000100a00 */
[----:B------:R-:W-:Y:S02]  /*85cc0*/  STL.64 [R1+0x18f8], R190 ;  /* 0x0018f8be01007387 */ /* 0x000fe40000100a00 */
[----:B------:R-:W-:Y:S02]  /*85cd0*/  HMMA.1688.F32.TF32 R180, R208, R38, R180 ;  /* 0x00000026d0b4723c */ /* 0x000fe400000810b4 */
[----:B------:R-:W-:Y:S04]  /*85ce0*/  LDS R208, [R149+UR10+0x4780] ;  /* 0x0047800a95d07984 */ /* 0x000fe80008000800 */
[----:B------:R-:W-:Y:S02]  /*85cf0*/  LDS R210, [R149+UR10+0x6780] ;  /* 0x0067800a95d27984 */ /* 0x000fe40008000800 */
[C---:B------:R-:W-:Y:S02]  /*85d00*/  HMMA.1688.F32.TF32 R168, R192.reuse, R26, R168 ;  /* 0x0000001ac0a8723c */ /* 0x040fe400000810a8 */
[----:B------:R-:W-:Y:S04]  /*85d10*/  LDS R209, [R150+UR10+0x4780] ;  /* 0x0047800a96d17984 */ /* 0x000fe80008000800 */
[----:B------:R-:W-:Y:S04]  /*85d20*/  STL.64 [R1+0x1900], R68 ;  /* 0x0019004401007387 */ /* 0x000fe80000100a00 */
[----:B------:R1:W-:Y:S01]  /*85d30*/  STL.64 [R1+0x1908], R70 ;  /* 0x0019084601007387 */ /* 0x0003e20000100a00 */
[C---:B------:R-:W-:Y:S03]  /*85d40*/  HMMA.1688.F32.TF32 R160, R192.reuse, R18, R160 ;  /* 0x00000012c0a0723c */ /* 0x040fe600000810a0 */
[----:B------:R-:W2:Y:S05]  /*85d50*/  LDS R211, [R150+UR10+0x6780] ;  /* 0x0067800a96d37984 */ /* 0x000eaa0008000800 */
[C---:B-1----:R-:W-:Y:S01]  /*85d60*/  HMMA.1688.F32.TF32 R68, R192.reuse, R30, R172 ;  /* 0x0000001ec044723c */ /* 0x042fe200000810ac */
[----:B------:R-:W-:Y:S04]  /*85d70*/  STL.64 [R1+0x1920], R180 ;  /* 0x001920b401007387 */ /* 0x000fe80000100a00 */
[----:B------:R-:W-:Y:S04]  /*85d80*/  STL.64 [R1+0x1928], R182 ;  /* 0x001928b601007387 */ /* 0x000fe80000100a00 */
[----:B------:R-:W-:Y:S04]  /*85d90*/  STL.64 [R1+0x1910], R176 ;  /* 0x001910b001007387 */ /* 0x000fe80000100a00 */
[----:B------:R-:W-:Y:S06]  /*85da0*/  STL.64 [R1+0x1918], R178 ;  /* 0x001918b201007387 */ /* 0x000fec0000100a00 */
        /* <DEDUP_REMOVED lines=53> */
[----:B-1----:R-:W-:Y:S03]  /*86100*/  HMMA.1688.F32.TF32 R68, R192, R78, R236 ;  /* 0x0000004ec044723c */ /* 0x002fe600000810ec */
[----:B------:R-:W-:Y:S04]  /*86110*/  STL.64 [R1+0x1a50], R140 ;  /* 0x001a508c01007387 */ /* 0x000fe80000100a00 */
[----:B------:R-:W-:Y:S04]  /*86120*/  STL.64 [R1+0x1a58], R142 ;  /* 0x001a588e01007387 */ /* 0x000fe80000100a00 */
[----:B------:R-:W3:Y:S04]  /*86130*/  LDL.LU R244, [R1+0x3fb0] ;  /* 0x003fb00001f47983 */ /* 0x000ee80000300800 */
[----:B------:R1:W-:Y:S04]  /*86140*/  STL.64 [R1+0x1a60], R136 ;  /* 0x001a608801007387 */ /* 0x0003e80000100a00 */
[----:B------:R4:W-:Y:S04]  /*86150*/  STL.64 [R1+0x1a68], R138 ;  /* 0x001a688a01007387 */ /* 0x0009e80000100a00 */
[----:B------:R1:W-:Y:S04]  /*86160*/  STL.64 [R1+0x1a70], R68 ;  /* 0x001a704401007387 */ /* 0x0003e80000100a00 */
[----:B------:R1:W-:Y:S04]  /*86170*/  STL.64 [R1+0x1a78], R70 ;  /* 0x001a784601007387 */ /* 0x0003e80000100a00 */
[----:B------:R-:W3:Y:S01]  /*86180*/  LDL.LU R245, [R1+0x3fb4] ;  /* 0x003fb40001f57983 */ /* 0x000ee20000300800 */
[----:B------:R-:W-:-:S03]  /*86190*/  IMAD.MOV.U32 R250, RZ, RZ, R5 ;  /* 0x000000fffffa7224 */ /* 0x000fc600078e0005 */
[----:B------:R-:W3:Y:S01]  /*861a0*/  LDL.LU R246, [R1+0x3fb8] ;  /* 0x003fb80001f67983 */ /* 0x000ee20000300800 */
[----:B------:R-:W-:-:S03]  /*861b0*/  IMAD.MOV.U32 R251, RZ, RZ, R6 ;  /* 0x000000fffffb7224 */ /* 0x000fc600078e0006 */
[----:B------:R-:W3:Y:S04]  /*861c0*/  LDL.LU R247, [R1+0x3fbc] ;  /* 0x003fbc0001f77983 */ /* 0x000ee80000300800 */
[----:B------:R-:W2:Y:S04]  /*861d0*/  LDL.LU R248, [R1+0x3f90] ;  /* 0x003f900001f87983 */ /* 0x000ea80000300800 */
[----:B------:R-:W2:Y:S04]  /*861e0*/  LDL.LU R249, [R1+0x3f94] ;  /* 0x003f940001f97983 */ /* 0x000ea80000300800 */
[----:B------:R-:W2:Y:S04]  /*861f0*/  LDL.LU R5, [R1+0x8044] ;  /* 0x0080440001057983 */ /* 0x000ea80000300800 */
[----:B------:R-:W3:Y:S04]  /*86200*/  LDL.LU R6, [R1+0x8040] ;  /* 0x0080400001067983 */ /* 0x000ee80000300800 */
[----:B------:R-:W4:Y:S04]  /*86210*/  LDL.LU R228, [R1+0x3f40] ;  /* 0x003f400001e47983 */ /* 0x000f280000300800 */
[----:B------:R-:W4:Y:S04]  /*86220*/  LDL.LU R229, [R1+0x3f44] ;  /* 0x003f440001e57983 */ /* 0x000f280000300800 */
[----:B------:R-:W4:Y:S04]  /*86230*/  LDL.LU R230, [R1+0x3f48] ;  /* 0x003f480001e67983 */ /* 0x000f280000300800 */
[----:B------:R-:W4:Y:S04]  /*86240*/  LDL.LU R231, [R1+0x3f4c] ;  /* 0x003f4c0001e77983 */ /* 0x000f280000300800 */
[----:B------:R-:W4:Y:S04]  /*86250*/  LDL.LU R224, [R1+0x3f20] ;  /* 0x003f200001e07983 */ /* 0x000f280000300800 */
[----:B------:R-:W4:Y:S01]  /*86260*/  LDL.LU R225, [R1+0x3f24] ;  /* 0x003f240001e17983 */ /* 0x000f220000300800 */
[----:B--2---:R-:W-:-:S02]  /*86270*/  IMAD.MOV.U32 R227, RZ, RZ, R5 ;  /* 0x000000ffffe37224 */ /* 0x004fc400078e0005 */
[----:B---3--:R-:W-:Y:S02]  /*86280*/  IMAD.MOV.U32 R226, RZ, RZ, R6 ;  /* 0x000000ffffe27224 */ /* 0x008fe400078e0006 */
[----:B------:R-:W2:Y:S04]  /*86290*/  LDL.LU R6, [R1+0x803c] ;  /* 0x00803c0001067983 */ /* 0x000ea80000300800 */
[----:B------:R-:W3:Y:S04]  /*862a0*/  LDL.LU R5, [R1+0x8038] ;  /* 0x0080380001057983 */ /* 0x000ee80000300800 */
[----:B------:R-:W4:Y:S04]  /*862b0*/  LDL.LU R216, [R1+0x3f00] ;  /* 0x003f000001d87983 */ /* 0x000f280000300800 */
[----:B------:R-:W4:Y:S04]  /*862c0*/  LDL.LU R217, [R1+0x3f04] ;  /* 0x003f040001d97983 */ /* 0x000f280000300800 */
[----:B------:R-:W4:Y:S04]  /*862d0*/  LDL.LU R218, [R1+0x3f08] ;  /* 0x003f080001da7983 */ /* 0x000f280000300800 */
[----:B------:R-:W4:Y:S01]  /*862e0*/  LDL.LU R219, [R1+0x3f0c] ;  /* 0x003f0c0001db7983 */ /* 0x000f220000300800 */
[----:B--2---:R-:W-:-:S03]  /*862f0*/  IMAD.MOV.U32 R212, RZ, RZ, R6 ;  /* 0x000000ffffd47224 */ /* 0x004fc600078e0006 */
[----:B------:R-:W2:Y:S01]  /*86300*/  LDL.LU R6, [R1+0x8034] ;  /* 0x0080340001067983 */ /* 0x000ea20000300800 */
[----:B---3--:R-:W-:-:S03]  /*86310*/  IMAD.MOV.U32 R213, RZ, RZ, R5 ;  /* 0x000000ffffd57224 */ /* 0x008fc600078e0005 */
[----:B------:R-:W3:Y:S04]  /*86320*/  LDL.LU R5, [R1+0x8030] ;  /* 0x0080300001057983 */ /* 0x000ee80000300800 */
[----:B------:R-:W4:Y:S04]  /*86330*/  LDL.LU R214, [R1+0x3ee8] ;  /* 0x003ee80001d67983 */ /* 0x000f280000300800 */
[----:B------:R-:W4:Y:S04]  /*86340*/  LDL.LU R215, [R1+0x3eec] ;  /* 0x003eec0001d77983 */ /* 0x000f280000300800 */
[----:B------:R-:W4:Y:S04]  /*86350*/  LDL.LU R200, [R1+0x3ea0] ;  /* 0x003ea00001c87983 */ /* 0x000f280000300800 */
[----:B------:R-:W4:Y:S01]  /*86360*/  LDL.LU R201, [R1+0x3ea4] ;  /* 0x003ea40001c97983 */ /* 0x000f220000300800 */
[----:B--2---:R-:W-:-:S03]  /*86370*/  IMAD.MOV.U32 R202, RZ, RZ, R6 ;  /* 0x000000ffffca7224 */ /* 0x004fc600078e0006 */
[----:B------:R-:W1:Y:S01]  /*86380*/  LDL.LU R6, [R1+0x802c] ;  /* 0x00802c0001067983 */ /* 0x000e620000300800 */
[----:B---3--:R-:W-:-:S03]  /*86390*/  IMAD.MOV.U32 R203, RZ, RZ, R5 ;  /* 0x000000ffffcb7224 */ /* 0x008fc600078e0005 */
[----:B------:R-:W2:Y:S04]  /*863a0*/  LDL.LU R5, [R1+0x8028] ;  /* 0x0080280001057983 */ /* 0x000ea80000300800 */
[----:B------:R-:W3:Y:S04]  /*863b0*/  LDL.LU R196, [R1+0x3e80] ;  /* 0x003e800001c47983 */ /* 0x000ee80000300800 */
[----:B------:R-:W3:Y:S04]  /*863c0*/  LDL.LU R197, [R1+0x3e84] ;  /* 0x003e840001c57983 */ /* 0x000ee80000300800 */
[----:B------:R-:W3:Y:S04]  /*863d0*/  LDL.LU R198, [R1+0x3e88] ;  /* 0x003e880001c67983 */ /* 0x000ee80000300800 */
[----:B------:R-:W3:Y:S01]  /*863e0*/  LDL.LU R199, [R1+0x3e8c] ;  /* 0x003e8c0001c77983 */ /* 0x000ee20000300800 */
[----:B-1----:R-:W-:-:S03]  /*863f0*/  IMAD.MOV.U32 R136, RZ, RZ, R6 ;  /* 0x000000ffff887224 */ /* 0x002fc600078e0006 */
[----:B------:R-:W3:Y:S01]  /*86400*/  LDL.LU R6, [R1+0x8024] ;  /* 0x0080240001067983 */ /* 0x000ee20000300800 */
[----:B--2---:R-:W-:-:S03]  /*86410*/  IMAD.MOV.U32 R137, RZ, RZ, R5 ;  /* 0x000000ffff897224 */ /* 0x004fc600078e0005 */
[----:B------:R-:W2:Y:S04]  /*86420*/  LDL.LU R5, [R1+0x8020] ;  /* 0x0080200001057983 */ /* 0x000ea80000300800 */
[----:B----4-:R-:W4:Y:S04]  /*86430*/  LDL.LU R138, [R1+0x3e68] ;  /* 0x003e6800018a7983 */ /* 0x010f280000300800 */
[----:B------:R-:W4:Y:S04]  /*86440*/  LDL.LU R139, [R1+0x3e6c] ;  /* 0x003e6c00018b7983 */ /* 0x000f280000300800 */
[----:B------:R-:W4:Y:S04]  /*86450*/  LDL.LU R144, [R1+0x3e20] ;  /* 0x003e200001907983 */ /* 0x000f280000300800 */
[----:B------:R-:W4:Y:S01]  /*86460*/  LDL.LU R145, [R1+0x3e24] ;  /* 0x003e240001917983 */ /* 0x000f220000300800 */
[----:B---3--:R-:W-:-:S03]  /*86470*/  IMAD.MOV.U32 R146, RZ, RZ, R6 ;  /* 0x000000ffff927224 */ /* 0x008fc600078e0006 */
[----:B------:R-:W3:Y:S01]  /*86480*/  LDL.LU R6, [R1+0x801c] ;  /* 0x00801c0001067983 */ /* 0x000ee20000300800 */
[----:B--2---:R-:W-:-:S03]  /*86490*/  IMAD.MOV.U32 R147, RZ, RZ, R5 ;  /* 0x000000ffff937224 */ /* 0x004fc600078e0005 */
[----:B------:R-:W2:Y:S04]  /*864a0*/  LDL.LU R5, [R1+0x8018] ;  /* 0x0080180001057983 */ /* 0x000ea80000300800 */
[----:B------:R-:W4:Y:S04]  /*864b0*/  LDL.LU R152, [R1+0x3e00] ;  /* 0x003e000001987983 */ /* 0x000f280000300800 */
        /* <DEDUP_REMOVED lines=18> */
[----:B------:R-:W4:Y:S04]  /*865e0*/  LDL.LU R171, [R1+0x3d9c] ;  /* 0x003d9c0001ab7983 */ /* 0x000f280000300800 */
[----:B------:R-:W4:Y:S04]  /*865f0*/  LDL.LU R172, [R1+0x3d70] ;  /* 0x003d700001ac7983 */ /* 0x000f280000300800 */
[----:B------:R-:W4:Y:S01]  /*86600*/  LDL.LU R173, [R1+0x3d74] ;  /* 0x003d740001ad7983 */ /* 0x000f220000300800 */
[----:B---3--:R-:W-:-:S02]  /*86610*/  IMAD.MOV.U32 R175, RZ, RZ, R6 ;  /* 0x000000ffffaf7224 */ /* 0x008fc400078e0006 */
[----:B--2---:R-:W-:Y:S02]  /*86620*/  IMAD.MOV.U32 R174, RZ, RZ, R5 ;  /* 0x000000ffffae7224 */ /* 0x004fe400078e0005 */
        /* <DEDUP_REMOVED lines=56> */
[----:B-1----:R-:W2:Y:S04]  /*869b0*/  LDL.LU.64 R70, [R1+0x7ff0] ;  /* 0x007ff00001467983 */ /* 0x002ea80000300a00 */
[----:B------:R-:W2:Y:S01]  /*869c0*/  LDL.LU.64 R68, [R1+0x7fe8] ;  /* 0x007fe80001447983 */ /* 0x000ea20000300a00 */
[C---:B---3--:R-:W-:Y:S08]  /*869d0*/  HMMA.1688.F32.TF32 R188, R192.reuse, R66, R188 ;  /* 0x00000042c0bc723c */ /* 0x048ff000000810bc */
[----:B------:R-:W-:Y:S08]  /*869e0*/  HMMA.1688.F32.TF32 R240, R192, R62, R240 ;  /* 0x0000003ec0f0723c */ /* 0x000ff000000810f0 */
[----:B----4-:R-:W-:Y:S01]  /*869f0*/  HMMA.1688.F32.TF32 R144, R208, R22, R144 ;  /* 0x00000016d090723c */ /* 0x010fe20000081090 */
[----:B------:R-:W-:-:S02]  /*86a00*/  IMAD.MOV.U32 R238, RZ, RZ, R133 ;  /* 0x000000ffffee7224 */ /* 0x000fc400078e0085 */
[----:B------:R-:W-:-:S05]  /*86a10*/  IMAD.MOV.U32 R239, RZ, RZ, R132 ;  /* 0x000000ffffef7224 */ /* 0x000fca00078e0084 */
[----:B------:R-:W-:Y:S01]  /*86a20*/  HMMA.1688.F32.TF32 R132, R208, R134, R212 ;  /* 0x00000086d084723c */ /* 0x000fe200000810d4 */
[----:B------:R-:W-:Y:S02]  /*86a30*/  IMAD.MOV.U32 R212, RZ, RZ, R88 ;  /* 0x000000ffffd47224 */ /* 0x000fe400078e0058 */
[----:B------:R-:W-:Y:S02]  /*86a40*/  IMAD.MOV.U32 R213, RZ, RZ, R89 ;  /* 0x000000ffffd57224 */ /* 0x000fe400078e0059 */
[----:B------:R-:W-:Y:S02]  /*86a50*/  IMAD.MOV.U32 R214, RZ, RZ, R24 ;  /* 0x000000ffffd67224 */ /* 0x000fe400078e0018 */
[----:B------:R-:W-:Y:S01]  /*86a60*/  IMAD.MOV.U32 R215, RZ, RZ, R25 ;  /* 0x000000ffffd77224 */ /* 0x000fe200078e0019 */
[----:B--2---:R-:W-:-:S15]  /*86a70*/  HMMA.1688.F32.TF32 R4, R192, R70, R4 ;  /* 0x00000046c004723c */ /* 0x004fde0000081004 */
[----:B------:R-:W-:-:S04]  /*86a80*/  NOP ;  /* 0x0000000000007918 */ /* 0x000fc80000000000 */
[----:B------:R-:W-:Y:S04]  /*86a90*/  STL.64 [R1+0x1a90], R4 ;  /* 0x001a900401007387 */ /* 0x000fe80000100a00 */
[----:B------:R1:W-:Y:S04]  /*86aa0*/  STL.64 [R1+0x1a98], R6 ;  /* 0x001a980601007387 */ /* 0x0003e80000100a00 */
[----:B-1----:R-:W2:Y:S04]  /*86ab0*/  LDL.LU R7, [R1+0x7fe4] ;  /* 0x007fe40001077983 */ /* 0x002ea80000300800 */
[----:B------:R-:W3:Y:S04]  /*86ac0*/  LDL.LU R4, [R1+0x7fe0] ;  /* 0x007fe00001047983 */ /* 0x000ee80000300800 */
[----:B------:R-:W-:Y:S04]  /*86ad0*/  STL.64 [R1+0x1aa0], R188 ;  /* 0x001aa0bc01007387 */ /* 0x000fe80000100a00 */
[----:B------:R1:W-:Y:S02]  /*86ae0*/  STL.64 [R1+0x1aa8], R190 ;  /* 0x001aa8be01007387 */ /* 0x0003e40000100a00 */
[C---:B-1----:R-:W-:Y:S08]  /*86af0*/  HMMA.1688.F32.TF32 R188, R192.reuse, R58, R184 ;  /* 0x0000003ac0bc723c */ /* 0x042ff000000810b8 */
[C---:B------:R-:W-:Y:S08]  /*86b00*/  HMMA.1688.F32.TF32 R184, R192.reuse, R54, R180 ;  /* 0x00000036c0b8723c */ /* 0x040ff000000810b4 */
[C---:B------:R-:W-:Y:S08]  /*86b10*/  HMMA.1688.F32.TF32 R180, R192.reuse, R50, R176 ;  /* 0x00000032c0b4723c */ /* 0x040ff000000810b0 */
[C---:B------:R-:W-:Y:S08]  /*86b20*/  HMMA.1688.F32.TF32 R176, R192.reuse, R46, R172 ;  /* 0x0000002ec0b0723c */ /* 0x040ff000000810ac */
[C---:B------:R-:W-:Y:S08]  /*86b30*/  HMMA.1688.F32.TF32 R172, R192.reuse, R42, R168 ;  /* 0x0000002ac0ac723c */ /* 0x040ff000000810a8 */
[C---:B------:R-:W-:Y:S08]  /*86b40*/  HMMA.1688.F32.TF32 R168, R192.reuse, R38, R164 ;  /* 0x00000026c0a8723c */ /* 0x040ff000000810a4 */
[----:B------:R-:W-:Y:S08]  /*86b50*/  HMMA.1688.F32.TF32 R164, R192, R34, R160 ;  /* 0x00000022c0a4723c */ /* 0x000ff000000810a0 */
[C---:B------:R-:W-:Y:S08]  /*86b60*/  HMMA.1688.F32.TF32 R160, R208.reuse, R30, R156 ;  /* 0x0000001ed0a0723c */ /* 0x040ff0000008109c */
[C---:B------:R-:W-:Y:S01]  /*86b70*/  HMMA.1688.F32.TF32 R156, R208.reuse, R26, R152 ;  /* 0x0000001ad09c723c */ /* 0x040fe20000081098 */
[----:B------:R-:W-:Y:S04]  /*86b80*/  STL.64 [R1+0x1ab0], R240 ;  /* 0x001ab0f001007387 */ /* 0x000fe80000100a00 */
[----:B------:R-:W-:Y:S04]  /*86b90*/  STL.64 [R1+0x1ab8], R242 ;  /* 0x001ab8f201007387 */ /* 0x000fe80000100a00 */
[----:B------:R-:W-:Y:S04]  /*86ba0*/  LDS R193, [R151+UR10+0x8000] ;  /* 0x0080000a97c17984 */ /* 0x000fe80008000800 */
[----:B------:R-:W-:Y:S04]  /*86bb0*/  LDS R195, [R151+UR10+0xa000] ;  /* 0x00a0000a97c37984 */ /* 0x000fe80008000800 */
        /* <DEDUP_REMOVED lines=15> */
[----:B------:R-:W-:Y:S01]  /*86cb0*/  STL.64 [R1+0x1b78], R162 ;  /* 0x001b78a201007387 */ /* 0x000fe20000100a00 */
[C---:B------:R-:W-:Y:S03]  /*86cc0*/  HMMA.1688.F32.TF32 R152, R208.reuse, R18, R140 ;  /* 0x00000012d098723c */ /* 0x040fe6000008108c */
[----:B------:R-:W-:Y:S04]  /*86cd0*/  STL.64 [R1+0x1b60], R156 ;  /* 0x001b609c01007387 */ /* 0x000fe80000100a00 */
[----:B------:R-:W-:Y:S01]  /*86ce0*/  STL.64 [R1+0x1b68], R158 ;  /* 0x001b689e01007387 */ /* 0x000fe20000100a00 */
[C---:B------:R-:W-:Y:S03]  /*86cf0*/  HMMA.1688.F32.TF32 R140, R208.reuse, R14, R136 ;  /* 0x0000000ed08c723c */ /* 0x040fe60000081088 */
[----:B------:R-:W-:Y:S04]  /*86d00*/  STL.64 [R1+0x1b50], R144 ;  /* 0x001b509001007387 */ /* 0x000fe80000100a00 */
[----:B------:R1:W-:Y:S01]  /*86d10*/  STL.64 [R1+0x1b58], R146 ;  /* 0x001b589201007387 */ /* 0x0003e20000100a00 */
[C---:B------:R-:W-:Y:S08]  /*86d20*/  HMMA.1688.F32.TF32 R136, R208.reuse, R94, R200 ;  /* 0x0000005ed088723c */ /* 0x040ff000000810c8 */
[C---:B-1----:R-:W-:Y:S01]  /*86d30*/  HMMA.1688.F32.TF32 R144, R208.reuse, R10, R196 ;  /* 0x0000000ad090723c */ /* 0x042fe200000810c4 */
[----:B------:R-:W-:Y:S04]  /*86d40*/  STL.64 [R1+0x1b40], R152 ;  /* 0x001b409801007387 */ /* 0x000fe80000100a00 */
[----:B------:R-:W-:Y:S04]  /*86d50*/  STL.64 [R1+0x1b48], R154 ;  /* 0x001b489a01007387 */ /* 0x000fe80000100a00 */
[----:B------:R-:W-:Y:S04]  /*86d60*/  STL.64 [R1+0x1b30], R140 ;  /* 0x001b308c01007387 */ /* 0x000fe80000100a00 */
[----:B------:R1:W-:Y:S02]  /*86d70*/  STL.64 [R1+0x1b38], R142 ;  /* 0x001b388e01007387 */ /* 0x0003e40000100a00 */
[C---:B-1----:R-:W-:Y:S04]  /*86d80*/  HMMA.1688.F32.TF32 R140, R208.reuse, R98, R204 ;  /* 0x00000062d08c723c */ /* 0x042fe800000810cc */
[----:B------:R-:W-:Y:S04]  /*86d90*/  STL.64 [R1+0x1b20], R144 ;  /* 0x001b209001007387 */ /* 0x000fe80000100a00 */
[----:B------:R-:W-:Y:S04]  /*86da0*/  STL.64 [R1+0x1b28], R146 ;  /* 0x001b289201007387 */ /* 0x000fe80000100a00 */
[----:B------:R-:W-:Y:S04]  /*86db0*/  STL.64 [R1+0x1d30], R136 ;  /* 0x001d308801007387 */ /* 0x000fe80000100a00 */
[----:B------:R1:W-:Y:S02]  /*86dc0*/  STL.64 [R1+0x1d38], R138 ;  /* 0x001d388a01007387 */ /* 0x0003e40000100a00 */
[C---:B-1----:R-:W-:Y:S02]  /*86dd0*/  HMMA.1688.F32.TF32 R136, R208.reuse, R130, R216 ;  /* 0x00000082d088723c */ /* 0x042fe400000810d8 */
[----:B------:R-:W-:Y:S04]  /*86de0*/  STL.64 [R1+0x1d20], R140 ;  /* 0x001d208c01007387 */ /* 0x000fe80000100a00 */
[----:B------:R1:W-:Y:S04]  /*86df0*/  STL.64 [R1+0x1d28], R142 ;  /* 0x001d288e01007387 */ /* 0x0003e80000100a00 */
[----:B------:R-:W-:Y:S04]  /*86e00*/  STL.64 [R1+0x1d10], R132 ;  /* 0x001d108401007387 */ /* 0x000fe80000100a00 */
[----:B------:R-:W-:Y:S01]  /*86e10*/  STL.64 [R1+0x1d18], R134 ;  /* 0x001d188601007387 */ /* 0x000fe20000100a00 */
[----:B-1----:R-:W-:Y:S04]  /*86e20*/  HMMA.1688.F32.TF32 R140, R208, R126, R220 ;  /* 0x0000007ed08c723c */ /* 0x002fe800000810dc */
[----:B------:R-:W-:Y:S01]  /*86e30*/  IMAD.MOV.U32 R6, RZ, RZ, R138 ;  /* 0x000000ffff067224 */ /* 0x000fe200078e008a */
[----:B------:R1:W-:Y:S01]  /*86e40*/  STL.64 [R1+0x1d00], R136 ;  /* 0x001d008801007387 */ /* 0x0003e20000100a00 */
[----:B------:R-:W-:-:S02]  /*86e50*/  IMAD.MOV.U32 R5, RZ, RZ, R139 ;  /* 0x000000ffff057224 */ /* 0x000fc400078e008b */
[C---:B-1----:R-:W-:Y:S08]  /*86e60*/  HMMA.1688.F32.TF32 R136, R208.reuse, R122, R224 ;  /* 0x0000007ad088723c */ /* 0x042ff000000810e0 */
[C---:B------:R-:W-:Y:S03]  /*86e70*/  HMMA.1688.F32.TF32 R132, R208.reuse, R118, R228 ;  /* 0x00000076d084723c */ /* 0x040fe600000810e4 */
[----:B------:R-:W-:Y:S04]  /*86e80*/  STL.64 [R1+0x1cf0], R140 ;  /* 0x001cf08c01007387 */ /* 0x000fe80000100a00 */
[----:B------:R1:W-:Y:S02]  /*86e90*/  STL.64 [R1+0x1cf8], R142 ;  /* 0x001cf88e01007387 */ /* 0x0003e40000100a00 */
[C---:B-1----:R-:W-:Y:S02]  /*86ea0*/  HMMA.1688.F32.TF32 R140, R208.reuse, R114, R232 ;  /* 0x00000072d08c723c */ /* 0x042fe400000810e8 */
[----:B------:R-:W-:Y:S04]  /*86eb0*/  STL.64 [R1+0x1ce0], R136 ;  /* 0x001ce08801007387 */ /* 0x000fe80000100a00 */
[----:B------:R1:W-:Y:S02]  /*86ec0*/  STL.64 [R1+0x1ce8], R138 ;  /* 0x001ce88a01007387 */ /* 0x0003e40000100a00 */
[C---:B-1----:R-:W-:Y:S02]  /*86ed0*/  HMMA.1688.F32.TF32 R136, R208.reuse, R110, R248 ;  /* 0x0000006ed088723c */ /* 0x042fe400000810f8 */
[----:B------:R-:W-:Y:S04]  /*86ee0*/  STL.64 [R1+0x1cd0], R132 ;  /* 0x001cd08401007387 */ /* 0x000fe80000100a00 */
[----:B------:R-:W-:Y:S05]  /*86ef0*/  STL.64 [R1+0x1cd8], R134 ;  /* 0x001cd88601007387 */ /* 0x000fea0000100a00 */
[----:B------:R-:W-:Y:S04]  /*86f00*/  STL.64 [R1+0x1cc0], R140 ;  /* 0x001cc08c01007387 */ /* 0x000fe80000100a00 */
[----:B------:R1:W-:Y:S02]  /*86f10*/  STL.64 [R1+0x1cc8], R142 ;  /* 0x001cc88e01007387 */ /* 0x0003e40000100a00 */
[C---:B-1----:R-:W-:Y:S02]  /*86f20*/  HMMA.1688.F32.TF32 R140, R208.reuse, R106, R244 ;  /* 0x0000006ad08c723c */ /* 0x042fe400000810f4 */
[----:B------:R-:W-:Y:S04]  /*86f30*/  STL.64 [R1+0x1cb0], R136 ;  /* 0x001cb08801007387 */ /* 0x000fe80000100a00 */
[----:B------:R1:W-:Y:S02]  /*86f40*/  STL.64 [R1+0x1cb8], R138 ;  /* 0x001cb88a01007387 */ /* 0x0003e40000100a00 */
[----:B-1----:R-:W-:Y:S11]  /*86f50*/  HMMA.1688.F32.TF32 R136, R208, R102, R236 ;  /* 0x00000066d088723c */ /* 0x002ff600000810ec */
[----:B------:R-:W-:Y:S04]  /*86f60*/  STL.64 [R1+0x1ca0], R140 ;  /* 0x001ca08c01007387 */ /* 0x000fe80000100a00 */
[----:B------:R-:W-:Y:S01]  /*86f70*/  STL.64 [R1+0x1ca8], R142 ;  /* 0x001ca88e01007387 */ /* 0x000fe20000100a00 */
[----:B------:R-:W-:-:S02]  /*86f80*/  IMAD.MOV.U32 R236, RZ, RZ, R116 ;  /* 0x000000ffffec7224 */ /* 0x000fc400078e0074 */
[----:B------:R-:W-:Y:S02]  /*86f90*/  IMAD.MOV.U32 R237, RZ, RZ, R117 ;  /* 0x000000ffffed7224 */ /* 0x000fe400078e0075 */
[----:B------:R-:W-:Y:S02]  /*86fa0*/  IMAD.MOV.U32 R238, RZ, RZ, R104 ;  /* 0x000000ffffee7224 */ /* 0x000fe400078e0068 */
[----:B------:R-:W-:Y:S02]  /*86fb0*/  IMAD.MOV.U32 R239, RZ, RZ, R105 ;  /* 0x000000ffffef7224 */ /* 0x000fe400078e0069 */
[----:B------:R-:W-:Y:S02]  /*86fc0*/  IMAD.MOV.U32 R244, RZ, RZ, R108 ;  /* 0x000000fffff47224 */ /* 0x000fe400078e006c */
[----:B------:R-:W-:Y:S02]  /*86fd0*/  IMAD.MOV.U32 R245, RZ, RZ, R109 ;  /* 0x000000fffff57224 */ /* 0x000fe400078e006d */
[----:B------:R-:W-:Y:S01]  /*86fe0*/  IMAD.MOV.U32 R246, RZ, RZ, R64 ;  /* 0x000000fffff67224 */ /* 0x000fe200078e0040 */
[----:B------:R-:W-:Y:S04]  /*86ff0*/  STL.64 [R1+0x1c90], R136 ;  /* 0x001c908801007387 */ /* 0x000fe80000100a00 */
[----:B------:R-:W-:Y:S04]  /*87000*/  STL.64 [R1+0x1c98], R138 ;  /* 0x001c988a01007387 */ /* 0x000fe80000100a00 */
[----:B------:R-:W4:Y:S04]  /*87010*/  LDL.LU R116, [R1+0x7fdc] ;  /* 0x007fdc0001747983 */ /* 0x000f280000300800 */
[----:B------:R-:W2:Y:S04]  /*87020*/  LDL.LU R117, [R1+0x7fd8] ;  /* 0x007fd80001757983 */ /* 0x000ea80000300800 */
[----:B------:R-:W2:Y:S04]  /*87030*/  LDL.LU R104, [R1+0x7fd4] ;  /* 0x007fd40001687983 */ /* 0x000ea80000300800 */
[----:B------:R-:W2:Y:S04]  /*87040*/  LDL.LU R105, [R1+0x7fd0] ;  /* 0x007fd00001697983 */ /* 0x000ea80000300800 */
[----:B------:R-:W2:Y:S04]  /*87050*/  LDL.LU R108, [R1+0x7fcc] ;  /* 0x007fcc00016c7983 */ /* 0x000ea80000300800 */
[----:B------:R-:W2:Y:S04]  /*87060*/  LDL.LU R109, [R1+0x7fc8] ;  /* 0x007fc800016d7983 */ /* 0x000ea80000300800 */
[----:B------:R-:W2:Y:S01]  /*87070*/  LDL.LU R64, [R1+0x7fc4] ;  /* 0x007fc40001407983 */ /* 0x000ea20000300800 */
[----:B------:R-:W-:-:S03]  /*87080*/  IMAD.MOV.U32 R247, RZ, RZ, R65 ;  /* 0x000000fffff77224 */ /* 0x000fc600078e0041 */
[----:B------:R-:W2:Y:S01]  /*87090*/  LDL.LU R65, [R1+0x7fc0] ;  /* 0x007fc00001417983 */ /* 0x000ea20000300800 */
[----:B------:R-:W-:Y:S02]  /*870a0*/  IMAD.MOV.U32 R248, RZ, RZ, R100 ;  /* 0x000000fffff87224 */ /* 0x000fe400078e0064 */
[----:B------:R-:W-:Y:S01]  /*870b0*/  IMAD.MOV.U32 R249, RZ, RZ, R101 ;  /* 0x000000fffff97224 */ /* 0x000fe200078e0065 */
[----:B------:R-:W2:Y:S04]  /*870c0*/  LDL.LU R100, [R1+0x7fbc] ;  /* 0x007fbc0001647983 */ /* 0x000ea80000300800 */
[----:B------:R-:W2:Y:S01]  /*870d0*/  LDL.LU R101, [R1+0x7fb8] ;  /* 0x007fb80001657983 */ /* 0x000ea20000300800 */
[----:B------:R-:W-:Y:S02]  /*870e0*/  IMAD.MOV.U32 R250, RZ, RZ, R8 ;  /* 0x000000fffffa7224 */ /* 0x000fe400078e0008 */
[----:B------:R-:W-:Y:S01]  /*870f0*/  IMAD.MOV.U32 R251, RZ, RZ, R9 ;  /* 0x000000fffffb7224 */ /* 0x000fe200078e0009 */
[----:B------:R-:W2:Y:S04]  /*87100*/  LDL.LU R8, [R1+0x7fb4] ;  /* 0x007fb40001087983 */ /* 0x000ea80000300800 */
[----:B------:R-:W4:Y:S01]  /*87110*/  LDL.LU R9, [R1+0x7fb0] ;  /* 0x007fb00001097983 */ /* 0x000f220000300800 */
[----:B------:R-:W-:-:S02]  /*87120*/  IMAD.MOV.U32 R232, RZ, RZ, R12 ;  /* 0x000000ffffe87224 */ /* 0x000fc400078e000c */
[----:B------:R-:W-:Y:S01]  /*87130*/  IMAD.MOV.U32 R233, RZ, RZ, R13 ;  /* 0x000000ffffe97224 */ /* 0x000fe200078e000d */
[----:B------:R-:W4:Y:S04]  /*87140*/  LDL.LU R12, [R1+0x7fac] ;  /* 0x007fac00010c7983 */ /* 0x000f280000300800 */
[----:B------:R-:W4:Y:S01]  /*87150*/  LDL.LU R13, [R1+0x7fa8] ;  /* 0x007fa800010d7983 */ /* 0x000f220000300800 */
[----:B------:R-:W-:Y:S02]  /*87160*/  IMAD.MOV.U32 R234, RZ, RZ, R68 ;  /* 0x000000ffffea7224 */ /* 0x000fe400078e0044 */
[----:B------:R-:W-:Y:S01]  /*87170*/  IMAD.MOV.U32 R235, RZ, RZ, R69 ;  /* 0x000000ffffeb7224 */ /* 0x000fe200078e0045 */
[----:B------:R-:W4:Y:S04]  /*87180*/  LDL.LU R68, [R1+0x7fa4] ;  /* 0x007fa40001447983 */ /* 0x000f280000300800 */
        /* <DEDUP_REMOVED lines=36> */
[----:B------:R-:W4:Y:S01]  /*873d0*/  LDL.LU R25, [R1+0x7f50] ;  /* 0x007f500001197983 */ /* 0x000f220000300800 */
[----:B------:R-:W-:-:S02]  /*873e0*/  IMAD.MOV.U32 R204, RZ, RZ, R28 ;  /* 0x000000ffffcc7224 */ /* 0x000fc400078e001c */
[----:B------:R-:W-:Y:S01]  /*873f0*/  IMAD.MOV.U32 R205, RZ, RZ, R29 ;  /* 0x000000ffffcd7224 */ /* 0x000fe200078e001d */
[----:B------:R-:W4:Y:S04]  /*87400*/  LDL.LU R28, [R1+0x7f4c] ;  /* 0x007f4c00011c7983 */ /* 0x000f280000300800 */
[----:B------:R-:W4:Y:S01]  /*87410*/  LDL.LU R29, [R1+0x7f48] ;  /* 0x007f4800011d7983 */ /* 0x000f220000300800 */
[----:B------:R-:W1:Y:S03]  /*87420*/  S2R R132, SR_TID.X ;  /* 0x0000000000847919 */ /* 0x000e660000002100 */
[----:B---3--:R-:W-:Y:S04]  /*87430*/  LDS R192, [R4+UR10+0x8000] ;  /* 0x0080000a04c07984 */ /* 0x008fe80008000800 */
[----:B------:R-:W-:Y:S01]  /*87440*/  LDS R194, [R4+UR10+0xa000] ;  /* 0x00a0000a04c27984 */ /* 0x000fe20008000800 */
[C---:B-1----:R-:W-:Y:S01]  /*87450*/  IMAD.SHL.U32 R133, R132.reuse, 0x2, RZ ;  /* 0x0000000284857824 */ /* 0x042fe200078e00ff */
[----:B------:R-:W-:-:S05]  /*87460*/  LOP3.LUT R132, R132, 0x7, RZ, 0xc0, !PT ;  /* 0x0000000784847812 */ /* 0x000fca00078ec0ff */
[----:B------:R-:W-:-:S05]  /*87470*/  IMAD R132, R132, 0x90, RZ ;  /* 0x0000009084847824 */ /* 0x000fca00078e02ff */
[----:B------:R-:W-:-:S04]  /*87480*/  LOP3.LUT R132, R132, 0x30, R133, 0x78, !PT ;  /* 0x0000003084847812 */ /* 0x000fc800078e7885 */
[----:B------:R-:W-:Y:S01]  /*87490*/  LOP3.LUT R132, R132, 0x40, RZ, 0x3c, !PT ;  /* 0x0000004084847812 */ /* 0x000fe200078e3cff */
[----:B------:R-:W-:Y:S02]  /*874a0*/  IMAD.MOV.U32 R198, RZ, RZ, R113 ;  /* 0x000000ffffc67224 */ /* 0x000fe400078e0071 */
[----:B------:R-:W-:Y:S02]  /*874b0*/  IMAD.MOV.U32 R199, RZ, RZ, R112 ;  /* 0x000000ffffc77224 */ /* 0x000fe400078e0070 */
[----:B------:R-:W-:Y:S02]  /*874c0*/  IMAD.MOV.U32 R200, RZ, RZ, R125 ;  /* 0x000000ffffc87224 */ /* 0x000fe400078e007d */
[----:B------:R-:W-:Y:S02]  /*874d0*/  IMAD.MOV.U32 R201, RZ, RZ, R124 ;  /* 0x000000ffffc97224 */ /* 0x000fe400078e007c */
[----:B------:R-:W-:Y:S02]  /*874e0*/  IMAD.MOV.U32 R202, RZ, RZ, R121 ;  /* 0x000000ffffca7224 */ /* 0x000fe400078e0079 */
[----:B------:R-:W-:-:S02]  /*874f0*/  IMAD.MOV.U32 R203, RZ, RZ, R120 ;  /* 0x000000ffffcb7224 */ /* 0x000fc400078e0078 */
[----:B------:R-:W-:Y:S02]  /*87500*/  IMAD.MOV.U32 R206, RZ, RZ, R129 ;  /* 0x000000ffffce7224 */ /* 0x000fe400078e0081 */
[----:B------:R-:W-:Y:S01]  /*87510*/  IMAD.MOV.U32 R207, RZ, RZ, R128 ;  /* 0x000000ffffcf7224 */ /* 0x000fe200078e0080 */
[----:B------:R-:W-:Y:S04]  /*87520*/  LDSM.16.M88.4 R112, [R132+UR11+0x26800] ;  /* 0x0268000b8470783b */ /* 0x000fe80008000200 */
[----:B------:R-:W-:Y:S04]  /*87530*/  LDSM.16.M88.4 R120, [R132+UR11+0x27000] ;  /* 0x0270000b8478783b */ /* 0x000fe80008000200 */
[----:B------:R-:W-:Y:S04]  /*87540*/  LDSM.16.M88.4 R124, [R132+UR11+0x27400] ;  /* 0x0274000b847c783b */ /* 0x000fe80008000200 */
[----:B------:R-:W-:Y:S01]  /*87550*/  LDSM.16.M88.4 R128, [R132+UR11+0x27800] ;  /* 0x0278000b8480783b */ /* 0x000fe20008000200 */
[----:B--2---:R-:W-:-:S02]  /*87560*/  IMAD.MOV.U32 R147, RZ, RZ, R8 ;  /* 0x000000ffff937224 */ /* 0x004fc400078e0008 */
[----:B----4-:R-:W-:Y:S02]  /*87570*/  IMAD.MOV.U32 R146, RZ, RZ, R9 ;  /* 0x000000ffff927224 */ /* 0x010fe400078e0009 */
[----:B------:R-:W1:Y:S01]  /*87580*/  LDSM.16.M88.4 R8, [R132+UR11+0x20000] ;  /* 0x0200000b8408783b */ /* 0x000e620008000200 */
[----:B------:R-:W-:Y:S02]  /*87590*/  IMAD.MOV.U32 R145, RZ, RZ, R12 ;  /* 0x000000ffff917224 */ /* 0x000fe400078e000c */
[----:B------:R-:W-:Y:S02]  /*875a0*/  IMAD.MOV.U32 R144, RZ, RZ, R13 ;  /* 0x000000ffff907224 */ /* 0x000fe400078e000d */
[----:B------:R-:W2:Y:S01]  /*875b0*/  LDSM.16.M88.4 R12, [R132+UR11+0x20400] ;  /* 0x0204000b840c783b */ /* 0x000ea20008000200 */
[----:B------:R-:W-:Y:S02]  /*875c0*/  IMAD.MOV.U32 R167, RZ, RZ, R16 ;  /* 0x000000ffffa77224 */ /* 0x000fe400078e0010 */
[----:B------:R-:W-:-:S02]  /*875d0*/  IMAD.MOV.U32 R166, RZ, RZ, R17 ;  /* 0x000000ffffa67224 */ /* 0x000fc400078e0011 */
[----:B------:R-:W3:Y:S01]  /*875e0*/  LDSM.16.M88.4 R16, [R132+UR11+0x20800] ;  /* 0x0208000b8410783b */ /* 0x000ee20008000200 */
[----:B------:R-:W-:Y:S02]  /*875f0*/  IMAD.MOV.U32 R165, RZ, RZ, R20 ;  /* 0x000000ffffa57224 */ /* 0x000fe400078e0014 */
[----:B------:R-:W-:Y:S02]  /*87600*/  IMAD.MOV.U32 R164, RZ, RZ, R21 ;  /* 0x000000ffffa47224 */ /* 0x000fe400078e0015 */
[----:B------:R-:W4:Y:S01]  /*87610*/  LDSM.16.M88.4 R20, [R132+UR11+0x20c00] ;  /* 0x020c000b8414783b */ /* 0x000f220008000200 */
[----:B------:R-:W-:Y:S02]  /*87620*/  IMAD.MOV.U32 R175, RZ, RZ, R24 ;  /* 0x000000ffffaf7224 */ /* 0x000fe400078e0018 */
[----:B------:R-:W-:Y:S02]  /*87630*/  IMAD.MOV.U32 R174, RZ, RZ, R25 ;  /* 0x000000ffffae7224 */ /* 0x000fe400078e0019 */
[----:B------:R-:W1:Y:S01]  /*87640*/  LDSM.16.M88.4 R24, [R132+UR11+0x21000] ;  /* 0x0210000b8418783b */ /* 0x000e620008000200 */
[----:B------:R-:W-:-:S02]  /*87650*/  IMAD.MOV.U32 R173, RZ, RZ, R28 ;  /* 0x000000ffffad7224 */ /* 0x000fc400078e001c */
[----:B------:R-:W-:Y:S02]  /*87660*/  IMAD.MOV.U32 R172, RZ, RZ, R29 ;  /* 0x000000ffffac7224 */ /* 0x000fe400078e001d */
[----:B------:R-:W1:Y:S01]  /*87670*/  LDSM.16.M88.4 R28, [R132+UR11+0x21400] ;  /* 0x0214000b841c783b */ /* 0x000e620008000200 */
[----:B------:R-:W-:Y:S02]  /*87680*/  IMAD.MOV.U32 R168, RZ, RZ, R89 ;  /* 0x000000ffffa87224 */ /* 0x000fe400078e0059 */
[----:B------:R-:W-:Y:S02]  /*87690*/  IMAD.MOV.U32 R169, RZ, RZ, R88 ;  /* 0x000000ffffa97224 */ /* 0x000fe400078e0058 */
[----:B------:R-:W-:Y:S02]  /*876a0*/  IMAD.MOV.U32 R170, RZ, RZ, R85 ;  /* 0x000000ffffaa7224 */ /* 0x000fe400078e0055 */
[----:B------:R-:W-:Y:S02]  /*876b0*/  IMAD.MOV.U32 R171, RZ, RZ, R84 ;  /* 0x000000ffffab7224 */ /* 0x000fe400078e0054 */
[----:B------:R-:W-:-:S02]  /*876c0*/  IMAD.MOV.U32 R160, RZ, RZ, R81 ;  /* 0x000000ffffa07224 */ /* 0x000fc400078e0051 */
[----:B------:R-:W-:Y:S02]  /*876d0*/  IMAD.MOV.U32 R161, RZ, RZ, R80 ;  /* 0x000000ffffa17224 */ /* 0x000fe400078e0050 */
[----:B------:R-:W-:Y:S02]  /*876e0*/  IMAD.MOV.U32 R162, RZ, RZ, R77 ;  /* 0x000000ffffa27224 */ /* 0x000fe400078e004d */
[----:B------:R-:W-:Y:S01]  /*876f0*/  IMAD.MOV.U32 R163, RZ, RZ, R76 ;  /* 0x000000ffffa37224 */ /* 0x000fe200078e004c */
[----:B------:R-:W-:Y:S01]  /*87700*/  HMMA.1688.F32.TF32 R88, R208, R90, R172 ;  /* 0x0000005ad058723c */ /* 0x000fe200000810ac */
[----:B------:R-:W-:Y:S02]  /*87710*/  IMAD.MOV.U32 R156, RZ, RZ, R93 ;  /* 0x000000ffff9c7224 */ /* 0x000fe400078e005d */
[----:B------:R-:W-:Y:S02]  /*87720*/  IMAD.MOV.U32 R157, RZ, RZ, R92 ;  /* 0x000000ffff9d7224 */ /* 0x000fe400078e005c */
[----:B------:R-:W-:-:S02]  /*87730*/  IMAD.MOV.U32 R158, RZ, RZ, R73 ;  /* 0x000000ffff9e7224 */ /* 0x000fc400078e0049 */
[----:B------:R-:W-:Y:S01]  /*87740*/  IMAD.MOV.U32 R159, RZ, RZ, R72 ;  /* 0x000000ffff9f7224 */ /* 0x000fe200078e0048 */
[C---:B------:R-:W-:Y:S01]  /*87750*/  HMMA.1688.F32.TF32 R84, R208.reuse, R86, R168 ;  /* 0x00000056d054723c */ /* 0x040fe200000810a8 */
[----:B------:R-:W-:Y:S02]  /*87760*/  IMAD.MOV.U32 R152, RZ, RZ, R97 ;  /* 0x000000ffff987224 */ /* 0x000fe400078e0061 */
[----:B------:R-:W-:Y:S02]  /*87770*/  IMAD.MOV.U32 R153, RZ, RZ, R96 ;  /* 0x000000ffff997224 */ /* 0x000fe400078e0060 */
[----:B------:R-:W-:Y:S02]  /*87780*/  IMAD.MOV.U32 R154, RZ, RZ, R69 ;  /* 0x000000ffff9a7224 */ /* 0x000fe400078e0045 */
[----:B------:R-:W-:Y:S01]  /*87790*/  IMAD.MOV.U32 R155, RZ, RZ, R68 ;  /* 0x000000ffff9b7224 */ /* 0x000fe200078e0044 */
[C---:B------:R-:W-:Y:S08]  /*877a0*/  HMMA.1688.F32.TF32 R80, R208.reuse, R82, R164 ;  /* 0x00000052d050723c */ /* 0x040ff000000810a4 */
[C---:B------:R-:W-:Y:S01]  /*877b0*/  HMMA.1688.F32.TF32 R76, R208.reuse, R78, R160 ;  /* 0x0000004ed04c723c */ /* 0x040fe200000810a0 */
[----:B-1----:R-:W-:Y:S04]  /*877c0*/  STL [R1+0x7a7c], R10 ;  /* 0x007a7c0a01007387 */ /* 0x002fe80000100800 */
[----:B------:R-:W-:Y:S03]  /*877d0*/  STL [R1+0x7a78], R11 ;  /* 0x007a780b01007387 */ /* 0x000fe60000100800 */
[C---:B------:R-:W-:Y:S01]  /*877e0*/  HMMA.1688.F32.TF32 R72, R208.reuse, R74, R156 ;  /* 0x0000004ad048723c */ /* 0x040fe2000008109c */
[----:B--2---:R-:W-:Y:S04]  /*877f0*/  STL [R1+0x7a74], R14 ;  /* 0x007a740e01007387 */ /* 0x004fe80000100800 */
[----:B------:R-:W-:Y:S03]  /*87800*/  STL [R1+0x7a70], R15 ;  /* 0x007a700f01007387 */ /* 0x000fe60000100800 */
[----:B------:R-:W-:Y:S01]  /*87810*/  HMMA.1688.F32.TF32 R68, R208, R70, R152 ;  /* 0x00000046d044723c */ /* 0x000fe20000081098 */
[----:B------:R-:W-:-:S02]  /*87820*/  IMAD.MOV.U32 R142, RZ, RZ, R65 ;  /* 0x000000ffff8e7224 */ /* 0x000fc400078e0041 */
[----:B------:R-:W-:Y:S01]  /*87830*/  IMAD.MOV.U32 R143, RZ, RZ, R64 ;  /* 0x000000ffff8f7224 */ /* 0x000fe200078e0040 */
[----:B---3--:R-:W-:Y:S04]  /*87840*/  STL [R1+0x7a84], R18 ;  /* 0x007a841201007387 */ /* 0x008fe80000100800 */
[----:B------:R-:W-:Y:S01]  /*87850*/  STL [R1+0x7a80], R19 ;  /* 0x007a801301007387 */ /* 0x000fe20000100800 */
[----:B------:R-:W-:Y:S03]  /*87860*/  HMMA.1688.F32.TF32 R64, R208, R66, R144 ;  /* 0x00000042d040723c */ /* 0x000fe60000081090 */
[----:B----4-:R-:W-:Y:S04]  /*87870*/  STL [R1+0x7a8c], R22 ;  /* 0x007a8c1601007387 */ /* 0x010fe80000100800 */
[----:B------:R-:W-:Y:S04]  /*87880*/  STL [R1+0x7a88], R23 ;  /* 0x007a881701007387 */ /* 0x000fe80000100800 */
[----:B------:R-:W-:Y:S04]  /*87890*/  STL [R1+0x7a94], R26 ;  /* 0x007a941a01007387 */ /* 0x000fe80000100800 */
[----:B------:R-:W-:Y:S01]  /*878a0*/  STL [R1+0x7a90], R27 ;  /* 0x007a901b01007387 */ /* 0x000fe20000100800 */
[----:B------:R-:W-:-:S02]  /*878b0*/  IMAD.MOV.U32 R140, RZ, RZ, R101 ;  /* 0x000000ffff8c7224 */ /* 0x000fc400078e0065 */
[----:B------:R-:W-:Y:S02]  /*878c0*/  IMAD.MOV.U32 R141, RZ, RZ, R100 ;  /* 0x000000ffff8d7224 */ /* 0x000fe400078e0064 */
[----:B------:R-:W-:Y:S02]  /*878d0*/  IMAD.MOV.U32 R136, RZ, RZ, R109 ;  /* 0x000000ffff887224 */ /* 0x000fe400078e006d */
[----:B------:R-:W-:Y:S01]  /*878e0*/  IMAD.MOV.U32 R137, RZ, RZ, R108 ;  /* 0x000000ffff897224 */ /* 0x000fe200078e006c */
[----:B------:R-:W-:Y:S04]  /*878f0*/  STL [R1+0x7a9c], R30 ;  /* 0x007a9c1e01007387 */ /* 0x000fe80000100800 */
[----:B------:R-:W-:Y:S04]  /*87900*/  STL [R1+0x7a98], R31 ;  /* 0x007a981f01007387 */ /* 0x000fe80000100800 */
[----:B------:R-:W-:Y:S04]  /*87910*/  STL.64 [R1+0x1c80], R88 ;  /* 0x001c805801007387 */ /* 0x000fe80000100a00 */
[----:B------:R-:W-:Y:S04]  /*87920*/  STL.64 [R1+0x1c88], R90 ;  /* 0x001c885a01007387 */ /* 0x000fe80000100a00 */
[----:B------:R-:W-:Y:S04]  /*87930*/  STL.64 [R1+0x1c70], R84 ;  /* 0x001c705401007387 */ /* 0x000fe80000100a00 */
[----:B------:R-:W-:Y:S04]  /*87940*/  STL.64 [R1+0x1c78], R86 ;  /* 0x001c785601007387 */ /* 0x000fe80000100a00 */
[----:B------:R-:W-:Y:S01]  /*87950*/  STL.64 [R1+0x1c60], R80 ;  /* 0x001c605001007387 */ /* 0x000fe20000100a00 */
[----:B------:R-:W-:-:S02]  /*87960*/  IMAD.MOV.U32 R138, RZ, RZ, R105 ;  /* 0x000000ffff8a7224 */ /* 0x000fc400078e0069 */
[----:B------:R-:W-:Y:S01]  /*87970*/  IMAD.MOV.U32 R139, RZ, RZ, R104 ;  /* 0x000000ffff8b7224 */ /* 0x000fe200078e0068 */
[----:B------:R-:W-:Y:S04]  /*87980*/  STL.64 [R1+0x1c68], R82 ;  /* 0x001c685201007387 */ /* 0x000fe80000100a00 */
[----:B------:R-:W-:Y:S01]  /*87990*/  STL.64 [R1+0x1c50], R76 ;  /* 0x001c504c01007387 */ /* 0x000fe20000100a00 */
[----:B------:R-:W-:Y:S02]  /*879a0*/  IMAD.MOV.U32 R196, RZ, RZ, R117 ;  /* 0x000000ffffc47224 */ /* 0x000fe400078e0075 */
[----:B------:R-:W-:Y:S01]  /*879b0*/  IMAD.MOV.U32 R197, RZ, RZ, R116 ;  /* 0x000000ffffc57224 */ /* 0x000fe200078e0074 */
[----:B------:R-:W-:Y:S04]  /*879c0*/  STL.64 [R1+0x1c58], R78 ;  /* 0x001c584e01007387 */ /* 0x000fe80000100a00 */
[----:B------:R-:W-:Y:S04]  /*879d0*/  STL.64 [R1+0x1c40], R72 ;  /* 0x001c404801007387 */ /* 0x000fe80000100a00 */
[----:B------:R1:W-:Y:S04]  /*879e0*/  STL.64 [R1+0x1c48], R74 ;  /* 0x001c484a01007387 */ /* 0x0003e80000100a00 */
[----:B------:R-:W-:Y:S04]  /*879f0*/  STL.64 [R1+0x1c30], R68 ;  /* 0x001c304401007387 */ /* 0x000fe80000100a00 */
[----:B------:R2:W-:Y:S04]  /*87a00*/  STL.64 [R1+0x1c38], R70 ;  /* 0x001c384601007387 */ /* 0x0005e80000100a00 */
[----:B------:R-:W-:Y:S04]  /*87a10*/  STL.64 [R1+0x1c20], R64 ;  /* 0x001c204001007387 */ /* 0x000fe80000100a00 */
[----:B------:R3:W-:Y:S04]  /*87a20*/  STL.64 [R1+0x1c28], R66 ;  /* 0x001c284201007387 */ /* 0x0007e80000100a00 */
[----:B------:R-:W-:Y:S04]  /*87a30*/  LDSM.16.M88.4 R76, [R132+UR11+0x24400] ;  /* 0x0244000b844c783b */ /* 0x000fe80008000200 */
[----:B------:R-:W-:Y:S04]  /*87a40*/  LDSM.16.M88.4 R80, [R132+UR11+0x24800] ;  /* 0x0248000b8450783b */ /* 0x000fe80008000200 */
[----:B------:R-:W-:Y:S04]  /*87a50*/  LDSM.16.M88.4 R84, [R132+UR11+0x24c00] ;  /* 0x024c000b8454783b */ /* 0x000fe80008000200 */
[----:B------:R-:W-:Y:S04]  /*87a60*/  LDSM.16.M88.4 R88, [R132+UR11+0x25000] ;  /* 0x0250000b8458783b */ /* 0x000fe80008000200 */
[----:B------:R-:W-:Y:S04]  /*87a70*/  LDSM.16.M88.4 R92, [R132+UR11+0x25400] ;  /* 0x0254000b845c783b */ /* 0x000fe80008000200 */
[----:B------:R-:W-:Y:S04]  /*87a80*/  LDSM.16.M88.4 R96, [R132+UR11+0x25800] ;  /* 0x0258000b8460783b */ /* 0x000fe80008000200 */
[----:B------:R-:W-:Y:S01]  /*87a90*/  LDSM.16.M88.4 R100, [R132+UR11+0x25c00] ;  /* 0x025c000b8464783b */ /* 0x000fe20008000200 */
[C---:B-1----:R-:W-:Y:S08]  /*87aa0*/  HMMA.1688.F32.TF32 R72, R208.reuse, R62, R140 ;  /* 0x0000003ed048723c */ /* 0x042ff0000008108c */
[C---:B--2---:R-:W-:Y:S08]  /*87ab0*/  HMMA.1688.F32.TF32 R68, R208.reuse, R58, R136 ;  /* 0x0000003ad044723c */ /* 0x044ff00000081088 */
[C---:B---3--:R-:W-:Y:S01]  /*87ac0*/  HMMA.1688.F32.TF32 R64, R208.reuse, R54, R196 ;  /* 0x00000036d040723c */ /* 0x048fe200000810c4 */
[----:B------:R-:W-:Y:S04]  /*87ad0*/  LDSM.16.M88.4 R104, [R132+UR11+0x26000] ;  /* 0x0260000b8468783b */ /* 0x000fe80008000200 */
[----:B------:R-:W-:Y:S04]  /*87ae0*/  LDSM.16.M88.4 R108, [R132+UR11+0x26400] ;  /* 0x0264000b846c783b */ /* 0x000fe80008000200 */
[----:B------:R-:W-:Y:S04]  /*87af0*/  LDSM.16.M88.4 R116, [R132+UR11+0x26c00] ;  /* 0x026c000b8474783b */ /* 0x000fe80008000200 */
[----:B------:R-:W-:Y:S04]  /*87b00*/  STL.64 [R1+0x1c10], R72 ;  /* 0x001c104801007387 */ /* 0x000fe80000100a00 */
[----:B------:R1:W-:Y:S04]  /*87b10*/  STL.64 [R1+0x1c18], R74 ;  /* 0x001c184a01007387 */ /* 0x0003e80000100a00 */
[----:B------:R-:W-:Y:S04]  /*87b20*/  STL.64 [R1+0x1c00], R68 ;  /* 0x001c004401007387 */ /* 0x000fe80000100a00 */
[----:B------:R2:W-:Y:S04]  /*87b30*/  STL.64 [R1+0x1c08], R70 ;  /* 0x001c084601007387 */ /* 0x0005e80000100a00 */
[----:B------:R-:W-:Y:S04]  /*87b40*/  STL.64 [R1+0x1bf0], R64 ;  /* 0x001bf04001007387 */ /* 0x000fe80000100a00 */
[----:B------:R3:W-:Y:S01]  /*87b50*/  STL.64 [R1+0x1bf8], R66 ;  /* 0x001bf84201007387 */ /* 0x0007e20000100a00 */
[C---:B-1----:R-:W-:Y:S08]  /*87b60*/  HMMA.1688.F32.TF32 R72, R208.reuse, R50, R200 ;  /* 0x00000032d048723c */ /* 0x042ff000000810c8 */
[C---:B--2---:R-:W-:Y:S08]  /*87b70*/  HMMA.1688.F32.TF32 R68, R208.reuse, R46, R204 ;  /* 0x0000002ed044723c */ /* 0x044ff000000810cc */
[C---:B---3--:R-:W-:Y:S03]  /*87b80*/  HMMA.1688.F32.TF32 R64, R208.reuse, R42, R212 ;  /* 0x0000002ad040723c */ /* 0x048fe600000810d4 */
[----:B------:R-:W-:Y:S04]  /*87b90*/  STL.64 [R1+0x1be0], R72 ;  /* 0x001be04801007387 */ /* 0x000fe80000100a00 */
[----:B------:R1:W-:Y:S04]  /*87ba0*/  STL.64 [R1+0x1be8], R74 ;  /* 0x001be84a01007387 */ /* 0x0003e80000100a00 */
[----:B------:R-:W-:Y:S04]  /*87bb0*/  STL.64 [R1+0x1bd0], R68 ;  /* 0x001bd04401007387 */ /* 0x000fe80000100a00 */
[----:B------:R2:W-:Y:S04]  /*87bc0*/  STL.64 [R1+0x1bd8], R70 ;  /* 0x001bd84601007387 */ /* 0x0005e80000100a00 */
[----:B------:R-:W-:Y:S04]  /*87bd0*/  STL.64 [R1+0x1bc0], R64 ;  /* 0x001bc04001007387 */ /* 0x000fe80000100a00 */
[----:B------:R3:W-:Y:S01]  /*87be0*/  STL.64 [R1+0x1bc8], R66 ;  /* 0x001bc84201007387 */ /* 0x0007e20000100a00 */
[C---:B-1----:R-:W-:Y:S08]  /*87bf0*/  HMMA.1688.F32.TF32 R72, R208.reuse, R38, R216 ;  /* 0x00000026d048723c */ /* 0x042ff000000810d8 */
[----:B--2---:R-:W-:Y:S08]  /*87c00*/  HMMA.1688.F32.TF32 R68, R208, R34, R220 ;  /* 0x00000022d044723c */ /* 0x004ff000000810dc */
[C---:B---3--:R-:W-:Y:S01]  /*87c10*/  HMMA.1688.F32.TF32 R64, R192.reuse, R8, R224 ;  /* 0x00000008c040723c */ /* 0x048fe200000810e0 */
[----:B------:R-:W-:Y:S04]  /*87c20*/  LDS R208, [R149+UR10+0x8000] ;  /* 0x0080000a95d07984 */ /* 0x000fe80008000800 */
[----:B------:R-:W-:Y:S04]  /*87c30*/  LDS R210, [R149+UR10+0xa000] ;  /* 0x00a0000a95d27984 */ /* 0x000fe80008000800 */
[----:B------:R-:W-:Y:S04]  /*87c40*/  LDS R209, [R150+UR10+0x8000] ;  /* 0x0080000a96d17984 */ /* 0x000fe80008000800 */
[----:B------:R-:W-:Y:S04]  /*87c50*/  LDS R211, [R150+UR10+0xa000] ;  /* 0x00a0000a96d37984 */ /* 0x000fe80008000800 */
        /* <DEDUP_REMOVED lines=8> */
[----:B------:R-:W-:Y:S02]  /*87ce0*/  IMAD.MOV.U32 R30, RZ, RZ, R64 ;  /* 0x000000ffff1e7224 */ /* 0x000fe400078e0040 */
[----:B------:R-:W-:Y:S02]  /*87cf0*/  IMAD.MOV.U32 R31, RZ, RZ, R65 ;  /* 0x000000ffff1f7224 */ /* 0x000fe400078e0041 */
[----:B------:R-:W-:Y:S02]  /*87d00*/  IMAD.MOV.U32 R26, RZ, RZ, R66 ;  /* 0x000000ffff1a7224 */ /* 0x000fe400078e0042 */
[----:B------:R-:W-:Y:S02]  /*87d10*/  IMAD.MOV.U32 R27, RZ, RZ, R67 ;  /* 0x000000ffff1b7224 */ /* 0x000fe400078e0043 */
[C---:B------:R-:W-:Y:S08]  /*87d20*/  HMMA.1688.F32.TF32 R64, R192.reuse, R24, R244 ;  /* 0x00000018c040723c */ /* 0x040ff000000810f4 */
[C---:B------:R-:W-:Y:S08]  /*87d30*/  HMMA.1688.F32.TF32 R72, R192.reuse, R12, R228 ;  /* 0x0000000cc048723c */ /* 0x040ff000000810e4 */
[----:B------:R-:W-:Y:S01]  /*87d40*/  HMMA.1688.F32.TF32 R68, R192, R16, R232 ;  /* 0x00000010c044723c */ /* 0x000fe200000810e8 */
[----:B------:R-:W-:-:S02]  /*87d50*/  IMAD.MOV.U32 R234, RZ, RZ, R33 ;  /* 0x000000ffffea7224 */ /* 0x000fc400078e0021 */
[----:B------:R-:W-:Y:S02]  /*87d60*/  IMAD.MOV.U32 R235, RZ, RZ, R32 ;  /* 0x000000ffffeb7224 */ /* 0x000fe400078e0020 */
[----:B------:R-:W-:Y:S01]  /*87d70*/  IMAD.MOV.U32 R232, RZ, RZ, R37 ;  /* 0x000000ffffe87224 */ /* 0x000fe200078e0025 */
[----:B------:R-:W1:Y:S01]  /*87d80*/  LDSM.16.M88.4 R32, [R132+UR11+0x21800] ;  /* 0x0218000b8420783b */ /* 0x000e620008000200 */
[----:B------:R-:W-:-:S03]  /*87d90*/  IMAD.MOV.U32 R233, RZ, RZ, R36 ;  /* 0x000000ffffe97224 */ /* 0x000fc600078e0024 */
[----:B------:R-:W2:Y:S01]  /*87da0*/  LDSM.16.M88.4 R36, [R132+UR11+0x21c00] ;  /* 0x021c000b8424783b */ /* 0x000ea20008000200 */
[----:B------:R-:W-:Y:S02]  /*87db0*/  IMAD.MOV.U32 R22, RZ, RZ, R64 ;  /* 0x000000ffff167224 */ /* 0x000fe400078e0040 */
[----:B------:R-:W-:Y:S02]  /*87dc0*/  IMAD.MOV.U32 R23, RZ, RZ, R65 ;  /* 0x000000ffff177224 */ /* 0x000fe400078e0041 */
[----:B------:R-:W-:Y:S02]  /*87dd0*/  IMAD.MOV.U32 R18, RZ, RZ, R66 ;  /* 0x000000ffff127224 */ /* 0x000fe400078e0042 */
[----:B------:R-:W-:Y:S02]  /*87de0*/  IMAD.MOV.U32 R19, RZ, RZ, R67 ;  /* 0x000000ffff137224 */ /* 0x000fe400078e0043 */
[----:B------:R-:W-:Y:S01]  /*87df0*/  HMMA.1688.F32.TF32 R64, R192, R28, R236 ;  /* 0x0000001cc040723c */ /* 0x000fe200000810ec */
[----:B------:R-:W-:-:S02]  /*87e00*/  IMAD.MOV.U32 R238, RZ, RZ, R41 ;  /* 0x000000ffffee7224 */ /* 0x000fc400078e0029 */
[----:B------:R-:W-:Y:S02]  /*87e10*/  IMAD.MOV.U32 R239, RZ, RZ, R40 ;  /* 0x000000ffffef7224 */ /* 0x000fe400078e0028 */
[----:B------:R-:W-:Y:S01]  /*87e20*/  IMAD.MOV.U32 R236, RZ, RZ, R45 ;  /* 0x000000ffffec7224 */ /* 0x000fe200078e002d */
[----:B------:R-:W3:Y:S01]  /*87e30*/  LDSM.16.M88.4 R40, [R132+UR11+0x22000] ;  /* 0x0220000b8428783b */ /* 0x000ee20008000200 */
[----:B------:R-:W-:-:S03]  /*87e40*/  IMAD.MOV.U32 R237, RZ, RZ, R44 ;  /* 0x000000ffffed7224 */ /* 0x000fc600078e002c */
[----:B------:R-:W4:Y:S01]  /*87e50*/  LDSM.16.M88.4 R44, [R132+UR11+0x22400] ;  /* 0x0224000b842c783b */ /* 0x000f220008000200 */
[----:B------:R-:W-:Y:S02]  /*87e60*/  IMAD.MOV.U32 R246, RZ, RZ, R49 ;  /* 0x000000fffff67224 */ /* 0x000fe400078e0031 */
[----:B------:R-:W-:Y:S02]  /*87e70*/  IMAD.MOV.U32 R247, RZ, RZ, R48 ;  /* 0x000000fffff77224 */ /* 0x000fe400078e0030 */
[----:B------:R-:W-:Y:S01]  /*87e80*/  IMAD.MOV.U32 R244, RZ, RZ, R53 ;  /* 0x000000fffff47224 */ /* 0x000fe200078e0035 */
[----:B------:R-:W1:Y:S01]  /*87e90*/  LDSM.16.M88.4 R48, [R132+UR11+0x22800] ;  /* 0x0228000b8430783b */ /* 0x000e620008000200 */
[----:B------:R-:W-:-:S03]  /*87ea0*/  IMAD.MOV.U32 R245, RZ, RZ, R52 ;  /* 0x000000fffff57224 */ /* 0x000fc600078e0034 */
[----:B------:R-:W1:Y:S01]  /*87eb0*/  LDSM.16.M88.4 R52, [R132+UR11+0x22c00] ;  /* 0x022c000b8434783b */ /* 0x000e620008000200 */
[----:B------:R-:W-:Y:S02]  /*87ec0*/  IMAD.MOV.U32 R250, RZ, RZ, R57 ;  /* 0x000000fffffa7224 */ /* 0x000fe400078e0039 */
[----:B------:R-:W-:Y:S02]  /*87ed0*/  IMAD.MOV.U32 R251, RZ, RZ, R56 ;  /* 0x000000fffffb7224 */ /* 0x000fe400078e0038 */
[----:B------:R-:W-:Y:S01]  /*87ee0*/  IMAD.MOV.U32 R248, RZ, RZ, R61 ;  /* 0x000000fffff87224 */ /* 0x000fe200078e003d */
[----:B------:R-:W1:Y:S01]  /*87ef0*/  LDSM.16.M88.4 R56, [R132+UR11+0x23000] ;  /* 0x0230000b8438783b */ /* 0x000e620008000200 */
[----:B------:R-:W-:-:S03]  /*87f00*/  IMAD.MOV.U32 R249, RZ, RZ, R60 ;  /* 0x000000fffff97224 */ /* 0x000fc600078e003c */
[----:B------:R-:W-:Y:S04]  /*87f10*/  STL.64 [R1+0x1d40], R72 ;  /* 0x001d404801007387 */ /* 0x000fe80000100a00 */
[----:B------:R-:W2:Y:S04]  /*87f20*/  LDSM.16.M88.4 R60, [R132+UR11+0x23400] ;  /* 0x0234000b843c783b */ /* 0x000ea80008000200 */
[----:B------:R-:W-:Y:S01]  /*87f30*/  STL.64 [R1+0x1d48], R74 ;  /* 0x001d484a01007387 */ /* 0x000fe20000100a00 */
[----:B------:R-:W-:Y:S02]  /*87f40*/  IMAD.MOV.U32 R10, RZ, RZ, R64 ;  /* 0x000000ffff0a7224 */ /* 0x000fe400078e0040 */
[----:B------:R-:W-:-:S02]  /*87f50*/  IMAD.MOV.U32 R11, RZ, RZ, R65 ;  /* 0x000000ffff0b7224 */ /* 0x000fc400078e0041 */
[----:B------:R-:W-:Y:S02]  /*87f60*/  IMAD.MOV.U32 R14, RZ, RZ, R66 ;  /* 0x000000ffff0e7224 */ /* 0x000fe400078e0042 */
[----:B------:R-:W-:Y:S01]  /*87f70*/  IMAD.MOV.U32 R15, RZ, RZ, R67 ;  /* 0x000000ffff0f7224 */ /* 0x000fe200078e0043 */
[----:B------:R-:W-:Y:S04]  /*87f80*/  STL.64 [R1+0x1d50], R68 ;  /* 0x001d504401007387 */ /* 0x000fe80000100a00 */
[----:B------:R-:W4:Y:S04]  /*87f90*/  LDSM.16.M88.4 R64, [R132+UR11+0x23800] ;  /* 0x0238000b8440783b */ /* 0x000f280008000200 */
[----:B------:R-:W-:Y:S04]  /*87fa0*/  STL.64 [R1+0x1d58], R70 ;  /* 0x001d584601007387 */ /* 0x000fe80000100a00 */
[----:B------:R-:W4:Y:S04]  /*87fb0*/  LDSM.16.M88.4 R68, [R132+UR11+0x23c00] ;  /* 0x023c000b8444783b */ /* 0x000f280008000200 */
[----:B------:R-:W4:Y:S04]  /*87fc0*/  LDSM.16.M88.4 R72, [R132+UR11+0x24000] ;  /* 0x0240000b8448783b */ /* 0x000f280008000200 */
[----:B-1----:R-:W-:Y:S04]  /*87fd0*/  STL [R1+0x78e0], R34 ;  /* 0x0078e02201007387 */ /* 0x002fe80000100800 */
[----:B------:R-:W-:Y:S04]  /*87fe0*/  STL [R1+0x78dc], R35 ;  /* 0x0078dc2301007387 */ /* 0x000fe80000100800 */
[----:B--2---:R-:W-:Y:S04]  /*87ff0*/  STL [R1+0x78e8], R38 ;  /* 0x0078e82601007387 */ /* 0x004fe80000100800 */
[----:B------:R-:W-:Y:S04]  /*88000*/  STL [R1+0x78e4], R39 ;  /* 0x0078e42701007387 */ /* 0x000fe80000100800 */
[----:B------:R-:W1:Y:S04]  /*88010*/  LDSM.16.M88.4 R132, [R132+UR11+0x27c00] ;  /* 0x027c000b8484783b */ /* 0x000e680008000200 */
        /* <DEDUP_REMOVED lines=26> */
[----:B------:R-:W-:Y:S04]  /*881c0*/  STL [R1+0x794c], R94 ;  /* 0x00794c5e01007387 */ /* 0x000fe80000100800 */
[----:B------:R3:W-:Y:S04]  /*881d0*/  STL [R1+0x7948], R95 ;  /* 0x0079485f01007387 */ /* 0x0007e80000100800 */
[----:B------:R-:W-:Y:S04]  /*881e0*/  STL [R1+0x7954], R98 ;  /* 0x0079546201007387 */ /* 0x000fe80000100800 */
[----:B------:R4:W-:Y:S01]  /*881f0*/  STL [R1+0x7950], R99 ;  /* 0x0079506301007387 */ /* 0x0009e20000100800 */
[C---:B------:R-:W-:Y:S03]  /*88200*/  HMMA.1688.F32.TF32 R140, R192.reuse, R32, R232 ;  /* 0x00000020c08c723c */ /* 0x040fe600000810e8 */
[----:B------:R-:W-:Y:S04]  /*88210*/  STL [R1+0x795c], R102 ;  /* 0x00795c6601007387 */ /* 0x000fe80000100800 */
[----:B------:R1:W-:Y:S04]  /*88220*/  STL [R1+0x7958], R103 ;  /* 0x0079586701007387 */ /* 0x0003e80000100800 */
        /* <DEDUP_REMOVED lines=9> */
[----:B------:R-:W-:Y:S04]  /*882c0*/  STL [R1+0x7980], R123 ;  /* 0x0079807b01007387 */ /* 0x000fe80000100800 */
[----:B------:R1:W-:Y:S04]  /*882d0*/  STL [R1+0x798c], R126 ;  /* 0x00798c7e01007387 */ /* 0x0003e80000100800 */
[----:B------:R1:W-:Y:S04]  /*882e0*/  STL [R1+0x7988], R127 ;  /* 0x0079887f01007387 */ /* 0x0003e80000100800 */
[----:B------:R-:W-:Y:S04]  /*882f0*/  STL [R1+0x7994], R130 ;  /* 0x0079948201007387 */ /* 0x000fe80000100800 */
[----:B------:R2:W-:Y:S04]  /*88300*/  STL [R1+0x7990], R131 ;  /* 0x0079908301007387 */ /* 0x0005e80000100800 */
[----:B-1----:R-:W-:Y:S04]  /*88310*/  STL [R1+0x799c], R134 ;  /* 0x00799c8601007387 */ /* 0x002fe80000100800 */
[----:B------:R1:W-:Y:S04]  /*88320*/  STL [R1+0x7998], R135 ;  /* 0x0079988701007387 */ /* 0x0003e80000100800 */
[----:B------:R-:W-:Y:S01]  /*88330*/  STL.64 [R1+0x1d90], R140 ;  /* 0x001d908c01007387 */ /* 0x000fe20000100a00 */
[----:B------:R-:W-:Y:S03]  /*88340*/  HMMA.1688.F32.TF32 R136, R192, R36, R236 ;  /* 0x00000024c088723c */ /* 0x000fe600000810ec */
[----:B------:R-:W-:Y:S04]  /*88350*/  STL.64 [R1+0x1d98], R142 ;  /* 0x001d988e01007387 */ /* 0x000fe80000100a00 */
[----:B------:R-:W4:Y:S04]  /*88360*/  LDL.LU R236, [R1+0x54f0] ;  /* 0x0054f00001ec7983 */ /* 0x000f280000300800 */
[----:B------:R-:W4:Y:S04]  /*88370*/  LDL.LU R237, [R1+0x54f4] ;  /* 0x0054f40001ed7983 */ /* 0x000f280000300800 */
[----:B------:R-:W4:Y:S04]  /*88380*/  LDL.LU R238, [R1+0x54f8] ;  /* 0x0054f80001ee7983 */ /* 0x000f280000300800 */
[----:B------:R-:W4:Y:S01]  /*88390*/  LDL.LU R239, [R1+0x54fc] ;  /* 0x0054fc0001ef7983 */ /* 0x000f220000300800 */
[----:B--2---:R-:W-:-:S02]  /*883a0*/  IMAD.MOV.U32 R91, RZ, RZ, R139 ;  /* 0x000000ffff5b7224 */ /* 0x004fc400078e008b */
[----:B------:R-:W-:Y:S02]  /*883b0*/  IMAD.MOV.U32 R90, RZ, RZ, R138 ;  /* 0x000000ffff5a7224 */ /* 0x000fe400078e008a */
[----:B---3--:R-:W-:Y:S02]  /*883c0*/  IMAD.MOV.U32 R95, RZ, RZ, R137 ;  /* 0x000000ffff5f7224 */ /* 0x008fe400078e0089 */
[----:B------:R-:W-:Y:S01]  /*883d0*/  IMAD.MOV.U32 R94, RZ, RZ, R136 ;  /* 0x000000ffff5e7224 */ /* 0x000fe200078e0088 */
[----:B------:R-:W-:Y:S04]  /*883e0*/  STL [R1+0x79ac], R91 ;  /* 0x0079ac5b01007387 */ /* 0x000fe80000100800 */
[----:B------:R-:W-:Y:S04]  /*883f0*/  STL [R1+0x79a8], R90 ;  /* 0x0079a85a01007387 */ /* 0x000fe80000100800 */
[----:B------:R-:W-:Y:S04]  /*88400*/  STL [R1+0x79a4], R95 ;  /* 0x0079a45f01007387 */ /* 0x000fe80000100800 */
[----:B------:R2:W-:Y:S01]  /*88410*/  STL [R1+0x79a0], R94 ;  /* 0x0079a05e01007387 */ /* 0x0005e20000100800 */
[----:B------:R-:W-:Y:S03]  /*88420*/  HMMA.1688.F32.TF32 R136, R192, R40, R244 ;  /* 0x00000028c088723c */ /* 0x000fe600000810f4 */
        /* <DEDUP_REMOVED lines=12> */
[----:B------:R-:W-:Y:S03]  /*884f0*/  HMMA.1688.F32.TF32 R136, R192, R44, R248 ;  /* 0x0000002cc088723c */ /* 0x000fe600000810f8 */
[----:B------:R-:W2:Y:S04]  /*88500*/  LDL.LU R248, [R1+0x54d0] ;  /* 0x0054d00001f87983 */ /* 0x000ea80000300800 */
[----:B------:R-:W2:Y:S04]  /*88510*/  LDL.LU R249, [R1+0x54d4] ;  /* 0x0054d40001f97983 */ /* 0x000ea80000300800 */
[----:B------:R-:W2:Y:S04]  /*88520*/  LDL.LU R250, [R1+0x54d8] ;  /* 0x0054d80001fa7983 */ /* 0x000ea80000300800 */
[----:B------:R-:W2:Y:S04]  /*88530*/  LDL.LU R251, [R1+0x54dc] ;  /* 0x0054dc0001fb7983 */ /* 0x000ea80000300800 */
[----:B----4-:R-:W-:-:S02]  /*88540*/  IMAD.MOV.U32 R99, RZ, RZ, R139 ;  /* 0x000000ffff637224 */ /* 0x010fc400078e008b */
[----:B------:R-:W-:Y:S02]  /*88550*/  IMAD.MOV.U32 R98, RZ, RZ, R138 ;  /* 0x000000ffff627224 */ /* 0x000fe400078e008a */
[----:B------:R-:W-:Y:S02]  /*88560*/  IMAD.MOV.U32 R103, RZ, RZ, R137 ;  /* 0x000000ffff677224 */ /* 0x000fe400078e0089 */
[----:B------:R-:W-:Y:S01]  /*88570*/  IMAD.MOV.U32 R102, RZ, RZ, R136 ;  /* 0x000000ffff667224 */ /* 0x000fe200078e0088 */
[----:B------:R-:W-:Y:S04]  /*88580*/  STL [R1+0x79cc], R99 ;  /* 0x0079cc6301007387 */ /* 0x000fe80000100800 */
[----:B------:R-:W-:Y:S04]  /*88590*/  STL [R1+0x79c8], R98 ;  /* 0x0079c86201007387 */ /* 0x000fe80000100800 */
[----:B------:R-:W-:Y:S04]  /*885a0*/  STL [R1+0x79c4], R103 ;  /* 0x0079c46701007387 */ /* 0x000fe80000100800 */
[----:B------:R4:W-:Y:S01]  /*885b0*/  STL [R1+0x79c0], R102 ;  /* 0x0079c06601007387 */ /* 0x0009e20000100800 */
[----:B------:R-:W-:Y:S03]  /*885c0*/  HMMA.1688.F32.TF32 R136, R192, R48, R236 ;  /* 0x00000030c088723c */ /* 0x000fe600000810ec */
[----:B------:R-:W4:Y:S04]  /*885d0*/  LDL.LU R236, [R1+0x54c0] ;  /* 0x0054c00001ec7983 */ /* 0x000f280000300800 */
[----:B------:R-:W4:Y:S04]  /*885e0*/  LDL.LU R237, [R1+0x54c4] ;  /* 0x0054c40001ed7983 */ /* 0x000f280000300800 */
[----:B------:R-:W4:Y:S04]  /*885f0*/  LDL.LU R238, [R1+0x54c8] ;  /* 0x0054c80001ee7983 */ /* 0x000f280000300800 */
[----:B------:R-:W4:Y:S04]  /*88600*/  LDL.LU R239, [R1+0x54cc] ;  /* 0x0054cc0001ef7983 */ /* 0x000f280000300800 */
[----:B------:R-:W-:-:S02]  /*88610*/  IMAD.MOV.U32 R107, RZ, RZ, R139 ;  /* 0x000000ffff6b7224 */ /* 0x000fc400078e008b */
[----:B------:R-:W-:Y:S02]  /*88620*/  IMAD.MOV.U32 R106, RZ, RZ, R138 ;  /* 0x000000ffff6a7224 */ /* 0x000fe400078e008a */
[----:B------:R-:W-:Y:S02]  /*88630*/  IMAD.MOV.U32 R111, RZ, RZ, R137 ;  /* 0x000000ffff6f7224 */ /* 0x000fe400078e0089 */
[----:B------:R-:W-:Y:S01]  /*88640*/  IMAD.MOV.U32 R110, RZ, RZ, R136 ;  /* 0x000000ffff6e7224 */ /* 0x000fe200078e0088 */
[----:B------:R-:W-:Y:S04]  /*88650*/  STL [R1+0x79dc], R107 ;  /* 0x0079dc6b01007387 */ /* 0x000fe80000100800 */
[----:B------:R-:W-:Y:S04]  /*88660*/  STL [R1+0x79d8], R106 ;  /* 0x0079d86a01007387 */ /* 0x000fe80000100800 */
[----:B------:R-:W-:Y:S04]  /*88670*/  STL [R1+0x79d4], R111 ;  /* 0x0079d46f01007387 */ /* 0x000fe80000100800 */
[----:B------:R1:W-:Y:S01]  /*88680*/  STL [R1+0x79d0], R110 ;  /* 0x0079d06e01007387 */ /* 0x0003e20000100800 */
[----:B---3--:R-:W-:Y:S03]  /*88690*/  HMMA.1688.F32.TF32 R136, R192, R52, R244 ;  /* 0x00000034c088723c */ /* 0x008fe600000810f4 */
        /* <DEDUP_REMOVED lines=12> */
[----:B--2---:R-:W-:Y:S03]  /*88760*/  HMMA.1688.F32.TF32 R136, R192, R56, R248 ;  /* 0x00000038c088723c */ /* 0x004fe600000810f8 */
[----:B------:R-:W2:Y:S04]  /*88770*/  LDL.LU R248, [R1+0x54a0] ;  /* 0x0054a00001f87983 */ /* 0x000ea80000300800 */
[----:B------:R-:W2:Y:S04]  /*88780*/  LDL.LU R249, [R1+0x54a4] ;  /* 0x0054a40001f97983 */ /* 0x000ea80000300800 */
[----:B------:R-:W2:Y:S04]  /*88790*/  LDL.LU R250, [R1+0x54a8] ;  /* 0x0054a80001fa7983 */ /* 0x000ea80000300800 */
[----:B------:R-:W2:Y:S04]  /*887a0*/  LDL.LU R251, [R1+0x54ac] ;  /* 0x0054ac0001fb7983 */ /* 0x000ea80000300800 */
        /* <DEDUP_REMOVED lines=13> */
[----:B------:R-:W-:-:S02]  /*88880*/  IMAD.MOV.U32 R126, RZ, RZ, R136 ;  /* 0x000000ffff7e7224 */ /* 0x000fc400078e0088 */
[----:B------:R-:W-:Y:S02]  /*88890*/  IMAD.MOV.U32 R127, RZ, RZ, R137 ;  /* 0x000000ffff7f7224 */ /* 0x000fe400078e0089 */
[----:B------:R-:W-:Y:S02]  /*888a0*/  IMAD.MOV.U32 R122, RZ, RZ, R138 ;  /* 0x000000ffff7a7224 */ /* 0x000fe400078e008a */
[----:B------:R-:W-:Y:S02]  /*888b0*/  IMAD.MOV.U32 R123, RZ, RZ, R139 ;  /* 0x000000ffff7b7224 */ /* 0x000fe400078e008b */
[----:B---3--:R-:W-:Y:S03]  /*888c0*/  HMMA.1688.F32.TF32 R136, R192, R64, R244 ;  /* 0x00000040c088723c */ /* 0x008fe600000810f4 */
[----:B------:R3:W-:Y:S04]  /*888d0*/  STL [R1+0x7a0c], R123 ;  /* 0x007a0c7b01007387 */ /* 0x0007e80000100800 */
[----:B------:R1:W-:Y:S04]  /*888e0*/  STL [R1+0x7a08], R122 ;  /* 0x007a087a01007387 */ /* 0x0003e80000100800 */
[----:B------:R1:W-:Y:S04]  /*888f0*/  STL [R1+0x7a04], R127 ;  /* 0x007a047f01007387 */ /* 0x0003e80000100800 */
[----:B------:R1:W-:Y:S04]  /*88900*/  STL [R1+0x7a00], R126 ;  /* 0x007a007e01007387 */ /* 0x0003e80000100800 */
[----:B------:R-:W3:Y:S04]  /*88910*/  LDL.LU R244, [R1+0x5480] ;  /* 0x0054800001f47983 */ /* 0x000ee80000300800 */
[----:B------:R-:W3:Y:S04]  /*88920*/  LDL.LU R245, [R1+0x5484] ;  /* 0x0054840001f57983 */ /* 0x000ee80000300800 */
[----:B------:R-:W3:Y:S04]  /*88930*/  LDL.LU R246, [R1+0x5488] ;  /* 0x0054880001f67983 */ /* 0x000ee80000300800 */
[----:B------:R-:W3:Y:S01]  /*88940*/  LDL.LU R247, [R1+0x548c] ;  /* 0x00548c0001f77983 */ /* 0x000ee20000300800 */
[----:B------:R-:W-:-:S02]  /*88950*/  IMAD.MOV.U32 R131, RZ, RZ, R139 ;  /* 0x000000ffff837224 */ /* 0x000fc400078e008b */
[----:B------:R-:W-:Y:S02]  /*88960*/  IMAD.MOV.U32 R130, RZ, RZ, R138 ;  /* 0x000000ffff827224 */ /* 0x000fe400078e008a */
[----:B-1----:R-:W-:Y:S02]  /*88970*/  IMAD.MOV.U32 R135, RZ, RZ, R137 ;  /* 0x000000ffff877224 */ /* 0x002fe400078e0089 */
        /* <DEDUP_REMOVED lines=26> */
[----:B------:R-:W-:-:S05]  /*88b20*/  IMAD.MOV.U32 R67, RZ, RZ, R139 ;  /* 0x000000ffff437224 */ /* 0x000fca00078e008b */
[----:B------:R1:W-:Y:S01]  /*88b30*/  STL [R1+0x7a3c], R67 ;  /* 0x007a3c4301007387 */ /* 0x0003e20000100800 */
[----:B---3--:R-:W-:Y:S03]  /*88b40*/  HMMA.1688.F32.TF32 R136, R192, R76, R244 ;  /* 0x0000004cc088723c */ /* 0x008fe600000810f4 */
[----:B------:R3:W-:Y:S04]  /*88b50*/  STL [R1+0x7a38], R66 ;  /* 0x007a384201007387 */ /* 0x0007e80000100800 */
[----:B------:R1:W-:Y:S04]  /*88b60*/  STL [R1+0x7a34], R71 ;  /* 0x007a344701007387 */ /* 0x0003e80000100800 */
[----:B------:R1:W-:Y:S04]  /*88b70*/  STL [R1+0x7a30], R70 ;  /* 0x007a304601007387 */ /* 0x0003e80000100800 */
        /* <DEDUP_REMOVED lines=12> */
[----:B--2---:R-:W-:Y:S03]  /*88c40*/  HMMA.1688.F32.TF32 R136, R192, R80, R232 ;  /* 0x00000050c088723c */ /* 0x004fe600000810e8 */
[----:B------:R2:W-:Y:S04]  /*88c50*/  STL [R1+0x7a4c], R86 ;  /* 0x007a4c5601007387 */ /* 0x0005e80000100800 */
[----:B------:R1:W-:Y:S04]  /*88c60*/  STL [R1+0x7a48], R87 ;  /* 0x007a485701007387 */ /* 0x0003e80000100800 */
[----:B------:R1:W-:Y:S04]  /*88c70*/  STL [R1+0x7a44], R82 ;  /* 0x007a445201007387 */ /* 0x0003e80000100800 */
[----:B------:R1:W-:Y:S04]  /*88c80*/  STL [R1+0x7a40], R83 ;  /* 0x007a405301007387 */ /* 0x0003e80000100800 */
        /* <DEDUP_REMOVED lines=45> */
[----:B------:R-:W-:Y:S02]  /*88f60*/  IMAD.MOV.U32 R59, RZ, RZ, R139 ;  /* 0x000000ffff3b7224 */ /* 0x000fe400078e008b */
[----:B------:R-:W-:Y:S01]  /*88f70*/  HMMA.1688.F32.TF32 R136, R192, R92, R244 ;  /* 0x0000005cc088723c */ /* 0x000fe200000810f4 */
[----:B------:R-:W3:Y:S04]  /*88f80*/  LDL.LU R244, [R1+0x53d0] ;  /* 0x0053d00001f47983 */ /* 0x000ee80000300800 */
[----:B------:R-:W3:Y:S04]  /*88f90*/  LDL.LU R245, [R1+0x53d4] ;  /* 0x0053d40001f57983 */ /* 0x000ee80000300800 */
[----:B------:R-:W3:Y:S04]  /*88fa0*/  LDL.LU R246, [R1+0x53d8] ;  /* 0x0053d80001f67983 */ /* 0x000ee80000300800 */
[----:B------:R-:W3:Y:S06]  /*88fb0*/  LDL.LU R247, [R1+0x53dc] ;  /* 0x0053dc0001f77983 */ /* 0x000eec0000300800 */
[----:B------:R-:W-:-:S02]  /*88fc0*/  IMAD.MOV.U32 R115, RZ, RZ, R136 ;  /* 0x000000ffff737224 */ /* 0x000fc400078e0088 */
[----:B------:R-:W-:Y:S02]  /*88fd0*/  IMAD.MOV.U32 R114, RZ, RZ, R137 ;  /* 0x000000ffff727224 */ /* 0x000fe400078e0089 */
[----:B------:R-:W-:Y:S02]  /*88fe0*/  IMAD.MOV.U32 R119, RZ, RZ, R138 ;  /* 0x000000ffff777224 */ /* 0x000fe400078e008a */
[----:B------:R-:W-:Y:S02]  /*88ff0*/  IMAD.MOV.U32 R118, RZ, RZ, R139 ;  /* 0x000000ffff767224 */ /* 0x000fe400078e008b */
[----:B----4-:R-:W-:Y:S01]  /*89000*/  HMMA.1688.F32.TF32 R136, R192, R96, R236 ;  /* 0x00000060c088723c */ /* 0x010fe200000810ec */
[----:B------:R-:W4:Y:S04]  /*89010*/  LDL.LU R236, [R1+0x53c0] ;  /* 0x0053c00001ec7983 */ /* 0x000f280000300800 */
[----:B------:R-:W4:Y:S04]  /*89020*/  LDL.LU R237, [R1+0x53c4] ;  /* 0x0053c40001ed7983 */ /* 0x000f280000300800 */
[----:B------:R-:W4:Y:S04]  /*89030*/  LDL.LU R238, [R1+0x53c8] ;  /* 0x0053c80001ee7983 */ /* 0x000f280000300800 */
[----:B------:R-:W4:Y:S06]  /*89040*/  LDL.LU R239, [R1+0x53cc] ;  /* 0x0053cc0001ef7983 */ /* 0x000f2c0000300800 */
        /* <DEDUP_REMOVED lines=10> */
[----:B------:R-:W-:-:S15]  /*890f0*/  HMMA.1688.F32.TF32 R136, R192, R104, R224 ;  /* 0x00000068c088723c */ /* 0x000fde00000810e0 */
[----:B------:R-:W-:-:S04]  /*89100*/  NOP ;  /* 0x0000000000007918 */ /* 0x000fc80000000000 */
[----:B------:R-:W-:Y:S02]  /*89110*/  IMAD.MOV.U32 R54, RZ, RZ, R136 ;  /* 0x000000ffff367224 */ /* 0x000fe400078e0088 */
[----:B------:R-:W-:Y:S02]  /*89120*/  IMAD.MOV.U32 R55, RZ, RZ, R137 ;  /* 0x000000ffff377224 */ /* 0x000fe400078e0089 */
[----:B------:R-:W-:Y:S02]  /*89130*/  IMAD.MOV.U32 R50, RZ, RZ, R138 ;  /* 0x000000ffff327224 */ /* 0x000fe400078e008a */
[----:B------:R-:W-:Y:S02]  /*89140*/  IMAD.MOV.U32 R46, RZ, RZ, R139 ;  /* 0x000000ffff2e7224 */ /* 0x000fe400078e008b */
[----:B------:R-:W-:-:S15]  /*89150*/  HMMA.1688.F32.TF32 R136, R192, R108, R228 ;  /* 0x0000006cc088723c */ /* 0x000fde00000810e4 */
[----:B------:R-:W-:-:S04]  /*89160*/  NOP ;  /* 0x0000000000007918 */ /* 0x000fc80000000000 */
[----:B-1----:R-:W-:Y:S02]  /*89170*/  IMAD.MOV.U32 R131, RZ, RZ, R136 ;  /* 0x000000ffff837224 */ /* 0x002fe400078e0088 */
        /* <DEDUP_REMOVED lines=15> */
[----:B------:R-:W-:Y:S01]  /*89270*/  HMMA.1688.F32.TF32 R136, R192, R120, R244 ;  /* 0x00000078c088723c */ /* 0x000fe200000810f4 */
        /* <DEDUP_REMOVED lines=16> */
[----:B------:R-:W-:-:S02]  /*89380*/  IMAD.MOV.U32 R42, RZ, RZ, R136 ;  /* 0x000000ffff2a7224 */ /* 0x000fc400078e0088 */
[----:B------:R-:W-:Y:S02]  /*89390*/  IMAD.MOV.U32 R38, RZ, RZ, R137 ;  /* 0x000000ffff267224 */ /* 0x000fe400078e0089 */
[----:B------:R-:W-:Y:S02]  /*893a0*/  IMAD.MOV.U32 R39, RZ, RZ, R138 ;  /* 0x000000ffff277224 */ /* 0x000fe400078e008a */
[----:B------:R-:W-:Y:S02]  /*893b0*/  IMAD.MOV.U32 R34, RZ, RZ, R139 ;  /* 0x000000ffff227224 */ /* 0x000fe400078e008b */
[----:B----4-:R-:W-:-:S15]  /*893c0*/  HMMA.1688.F32.TF32 R136, R192, R124, R236 ;  /* 0x0000007cc088723c */ /* 0x010fde00000810ec */
[----:B------:R-:W-:-:S04]  /*893d0*/  NOP ;  /* 0x0000000000007918 */ /* 0x000fc80000000000 */
        /* <DEDUP_REMOVED lines=42> */
[----:B----4-:R-:W-:-:S15]  /*89680*/  HMMA.1688.F32.TF32 R136, R192, R128, R136 ;  /* 0x00000080c088723c */ /* 0x010fde0000081088 */
[----:B------:R-:W-:-:S04]  /*89690*/  NOP ;  /* 0x0000000000007918 */ /* 0x000fc80000000000 */
[----:B------:R-:W-:Y:S02]  /*896a0*/  IMAD.MOV.U32 R102, RZ, RZ, R136 ;  /* 0x000000ffff667224 */ /* 0x000fe400078e0088 */
[----:B------:R-:W-:Y:S02]  /*896b0*/  IMAD.MOV.U32 R103, RZ, RZ, R137 ;  /* 0x000000ffff677224 */ /* 0x000fe400078e0089 */
[----:B------:R-:W-:Y:S02]  /*896c0*/  IMAD.MOV.U32 R98, RZ, RZ, R138 ;  /* 0x000000ffff627224 */ /* 0x000fe400078e008a */
[----:B------:R-:W-:Y:S02]  /*896d0*/  IMAD.MOV.U32 R99, RZ, RZ, R139 ;  /* 0x000000ffff637224 */ /* 0x000fe400078e008b */
[----:B--2---:R-:W-:Y:S01]  /*896e0*/  HMMA.1688.F32.TF32 R136, R192, R132, R196 ;  /* 0x00000084c088723c */ /* 0x004fe200000810c4 */
[----:B------:R-:W-:Y:S04]  /*896f0*/  LDS R192, [R4+UR10+0x8080] ;  /* 0x0080800a04c07984 */ /* 0x000fe80008000800 */
[----:B------:R1:W-:Y:S03]  /*89700*/  LDS R194, [R4+UR10+0xa080] ;  /* 0x00a0800a04c27984 */ /* 0x0003e60008000800 */
[C---:B---3--:R-:W-:Y:S08]  /*89710*/  HMMA.1688.F32.TF32 R140, R208.reuse, R16, R212 ;  /* 0x00000010d08c723c */ /* 0x048ff000000810d4 */
[----:B-1----:R-:W-:Y:S01]  /*89720*/  HMMA.1688.F32.TF32 R4, R208, R12, R204 ;  /* 0x0000000cd004723c */ /* 0x002fe200000810cc */
[----:B------:R-:W-:Y:S04]  /*89730*/  LDS R193, [R151+UR10+0x8080] ;  /* 0x0080800a97c17984 */ /* 0x000fe80008000800 */
[----:B------:R-:W1:Y:S01]  /*89740*/  LDS R195, [R151+UR10+0xa080] ;  /* 0x00a0800a97c37984 */ /* 0x000e620008000800 */
[----:B------:R-:W-:-:S02]  /*89750*/  IMAD.MOV.U32 R110, RZ, RZ, R136 ;  /* 0x000000ffff6e7224 */ /* 0x000fc400078e0088 */
[----:B------:R-:W-:Y:S02]  /*89760*/  IMAD.MOV.U32 R111, RZ, RZ, R137 ;  /* 0x000000ffff6f7224 */ /* 0x000fe400078e0089 */
[----:B------:R-:W-:Y:S02]  /*89770*/  IMAD.MOV.U32 R106, RZ, RZ, R138 ;  /* 0x000000ffff6a7224 */ /* 0x000fe400078e008a */
[----:B------:R-:W-:Y:S02]  /*89780*/  IMAD.MOV.U32 R107, RZ, RZ, R139 ;  /* 0x000000ffff6b7224 */ /* 0x000fe400078e008b */
[C---:B------:R-:W-:Y:S05]  /*89790*/  HMMA.1688.F32.TF32 R136, R208.reuse, R8, R200 ;  /* 0x00000008d088723c */ /* 0x040fea00000810c8 */
[----:B------:R-:W-:Y:S04]  /*897a0*/  STL.64 [R1+0x1f40], R4 ;  /* 0x001f400401007387 */ /* 0x000fe80000100a00 */
[----:B------:R2:W-:Y:S02]  /*897b0*/  STL.64 [R1+0x1f48], R6 ;  /* 0x001f480601007387 */ /* 0x0005e40000100a00 */
[----:B--2---:R-:W-:Y:S08]  /*897c0*/  HMMA.1688.F32.TF32 R4, R208, R24, R220 ;  /* 0x00000018d004723c */ /* 0x004ff000000810dc */
[----:B------:R-:W-:-:S02]  /*897d0*/  IMAD.MOV.U32 R35, RZ, RZ, R136 ;  /* 0x000000ffff237224 */ /* 0x000fc400078e0088 */
[----:B------:R-:W-:Y:S02]  /*897e0*/  IMAD.MOV.U32 R43, RZ, RZ, R137 ;  /* 0x000000ffff2b7224 */ /* 0x000fe400078e0089 */
[----:B------:R-:W-:Y:S02]  /*897f0*/  IMAD.MOV.U32 R47, RZ, RZ, R138 ;  /* 0x000000ffff2f7224 */ /* 0x000fe400078e008a */
[----:B------:R-:W-:Y:S02]  /*89800*/  IMAD.MOV.U32 R51, RZ, RZ, R139 ;  /* 0x000000ffff337224 */ /* 0x000fe400078e008b */
[C---:B------:R-:W-:Y:S01]  /*89810*/  HMMA.1688.F32.TF32 R136, R208.reuse, R20, R216 ;  /* 0x00000014d088723c */ /* 0x040fe200000810d8 */
[----:B------:R-:W-:Y:S04]  /*89820*/  STL.64 [R1+0x1f50], R140 ;  /* 0x001f508c01007387 */ /* 0x000fe80000100a00 */
[----:B------:R2:W-:Y:S03]  /*89830*/  STL.64 [R1+0x1f58], R142 ;  /* 0x001f588e01007387 */ /* 0x0005e60000100a00 */
[C---:B--2---:R-:W-:Y:S11]  /*89840*/  HMMA.1688.F32.TF32 R140, R208.reuse, R28, R224 ;  /* 0x0000001cd08c723c */ /* 0x044ff600000810e0 */
[----:B------:R-:W-:Y:S04]  /*89850*/  STL.64 [R1+0x1f60], R136 ;  /* 0x001f608801007387 */ /* 0x000fe80000100a00 */
[----:B------:R2:W-:Y:S04]  /*89860*/  STL.64 [R1+0x1f68], R138 ;  /* 0x001f688a01007387 */ /* 0x0005e80000100a00 */
[----:B------:R-:W-:Y:S04]  /*89870*/  STL.64 [R1+0x1f70], R4 ;  /* 0x001f700401007387 */ /* 0x000fe80000100a00 */
[----:B------:R3:W-:Y:S01]  /*89880*/  STL.64 [R1+0x1f78], R6 ;  /* 0x001f780601007387 */ /* 0x0007e20000100a00 */
[C---:B--2---:R-:W-:Y:S08]  /*89890*/  HMMA.1688.F32.TF32 R136, R208.reuse, R32, R228 ;  /* 0x00000020d088723c */ /* 0x044ff000000810e4 */
[C---:B---3--:R-:W-:Y:S01]  /*898a0*/  HMMA.1688.F32.TF32 R4, R208.reuse, R36, R232 ;  /* 0x00000024d004723c */ /* 0x048fe200000810e8 */
[----:B------:R-:W-:Y:S04]  /*898b0*/  STL.64 [R1+0x1f80], R140 ;  /* 0x001f808c01007387 */ /* 0x000fe80000100a00 */
[----:B------:R2:W-:Y:S03]  /*898c0*/  STL.64 [R1+0x1f88], R142 ;  /* 0x001f888e01007387 */ /* 0x0005e60000100a00 */
[C---:B--2---:R-:W-:Y:S03]  /*898d0*/  HMMA.1688.F32.TF32 R140, R208.reuse, R40, R248 ;  /* 0x00000028d08c723c */ /* 0x044fe600000810f8 */
[----:B------:R-:W-:Y:S04]  /*898e0*/  STL.64 [R1+0x1f90], R136 ;  /* 0x001f908801007387 */ /* 0x000fe80000100a00 */
[----:B------:R2:W-:Y:S04]  /*898f0*/  STL.64 [R1+0x1f98], R138 ;  /* 0x001f988a01007387 */ /* 0x0005e80000100a00 */
[----:B------:R-:W-:Y:S04]  /*89900*/  STL.64 [R1+0x1fa0], R4 ;  /* 0x001fa00401007387 */ /* 0x000fe80000100a00 */
[----:B------:R3:W-:Y:S01]  /*89910*/  STL.64 [R1+0x1fa8], R6 ;  /* 0x001fa80601007387 */ /* 0x0007e20000100a00 */
[C---:B--2---:R-:W-:Y:S08]  /*89920*/  HMMA.1688.F32.TF32 R136, R208.reuse, R44, R244 ;  /* 0x0000002cd088723c */ /* 0x044ff000000810f4 */
[C---:B---3--:R-:W-:Y:S01]  /*89930*/  HMMA.1688.F32.TF32 R4, R208.reuse, R48, R236 ;  /* 0x00000030d004723c */ /* 0x048fe200000810ec */
[----:B------:R-:W-:Y:S04]  /*89940*/  STL.64 [R1+0x1fb0], R140 ;  /* 0x001fb08c01007387 */ /* 0x000fe80000100a00 */
[----:B------:R-:W-:Y:S04]  /*89950*/  STL.64 [R1+0x1fb8], R142 ;  /* 0x001fb88e01007387 */ /* 0x000fe80000100a00 */
[----:B------:R-:W1:Y:S04]  /*89960*/  LDL.LU R232, [R1+0x48f0] ;  /* 0x0048f00001e87983 */ /* 0x000e680000300800 */
[----:B------:R2:W-:Y:S04]  /*89970*/  STL.64 [R1+0x1fc0], R136 ;  /* 0x001fc08801007387 */ /* 0x0005e80000100a00 */
[----:B------:R3:W-:Y:S04]  /*89980*/  STL.64 [R1+0x1fc8], R138 ;  /* 0x001fc88a01007387 */ /* 0x0007e80000100a00 */
[----:B------:R-:W-:Y:S04]  /*89990*/  STL.64 [R1+0x1fd0], R4 ;  /* 0x001fd00401007387 */ /* 0x000fe80000100a00 */
[----:B------:R4:W-:Y:S04]  /*899a0*/  STL.64 [R1+0x1fd8], R6 ;  /* 0x001fd80601007387 */ /* 0x0009e80000100a00 */
[----:B------:R-:W1:Y:S04]  /*899b0*/  LDL.LU R233, [R1+0x48f4] ;  /* 0x0048f40001e97983 */ /* 0x000e680000300800 */
[----:B------:R-:W1:Y:S04]  /*899c0*/  LDL.LU R234, [R1+0x48f8] ;  /* 0x0048f80001ea7983 */ /* 0x000e680000300800 */
[----:B------:R-:W1:Y:S04]  /*899d0*/  LDL.LU R235, [R1+0x48fc] ;  /* 0x0048fc0001eb7983 */ /* 0x000e680000300800 */
        /* <DEDUP_REMOVED lines=97> */
[C---:B--2---:R-:W-:Y:S08]  /*89ff0*/  HMMA.1688.F32.TF32 R184, R208.reuse, R56, R184 ;  /* 0x00000038d0b8723c */ /* 0x044ff000000810b8 */
[C---:B---3--:R-:W-:Y:S03]  /*8a000*/  HMMA.1688.F32.TF32 R180, R208.reuse, R60, R180 ;  /* 0x0000003cd0b4723c */ /* 0x048fe600000810b4 */
        /* <DEDUP_REMOVED lines=53> */
[----:B---3--:R-:W-:Y:S01]  /*8a360*/  HMMA.1688.F32.TF32 R136, R208, R132, R228 ;  /* 0x00000084d088723c */ /* 0x008fe200000810e4 */
[----:B------:R-:W-:Y:S04]  /*8a370*/  LDS R208, [R149+UR10+0x8080] ;  /* 0x0080800a95d07984 */ /* 0x000fe80008000800 */
[----:B------:R-:W-:Y:S04]  /*8a380*/  STL.64 [R1+0x2100], R4 ;  /* 0x0021000401007387 */ /* 0x000fe80000100a00 */
[----:B------:R1:W-:Y:S04]  /*8a390*/  STL.64 [R1+0x2108], R6 ;  /* 0x0021080601007387 */ /* 0x0003e80000100a00 */
[----:B------:R-:W-:Y:S04]  /*8a3a0*/  LDS R210, [R149+UR10+0xa080] ;  /* 0x00a0800a95d27984 */ /* 0x000fe80008000800 */
[----:B------:R-:W-:Y:S04]  /*8a3b0*/  LDS R209, [R150+UR10+0x8080] ;  /* 0x0080800a96d17984 */ /* 0x000fe80008000800 */
[----:B------:R-:W2:Y:S01]  /*8a3c0*/  LDS R211, [R150+UR10+0xa080] ;  /* 0x00a0800a96d37984 */ /* 0x000ea20008000800 */
[C---:B-1----:R-:W-:Y:S03]  /*8a3d0*/  HMMA.1688.F32.TF32 R4, R192.reuse, R8, R232 ;  /* 0x00000008c004723c */ /* 0x042fe600000810e8 */
[----:B------:R-:W-:Y:S04]  /*8a3e0*/  STL.64 [R1+0x2120], R140 ;  /* 0x0021208c01007387 */ /* 0x000fe80000100a00 */
[----:B------:R-:W-:Y:S04]  /*8a3f0*/  STL.64 [R1+0x2128], R142 ;  /* 0x0021288e01007387 */ /* 0x000fe80000100a00 */
[----:B------:R-:W-:Y:S04]  /*8a400*/  STL.64 [R1+0x2110], R136 ;  /* 0x0021108801007387 */ /* 0x000fe80000100a00 */
[----:B------:R1:W-:Y:S02]  /*8a410*/  STL.64 [R1+0x2118], R138 ;  /* 0x0021188a01007387 */ /* 0x0003e40000100a00 */
[C---:B-1----:R-:W-:Y:S02]  /*8a420*/  HMMA.1688.F32.TF32 R136, R192.reuse, R12, R248 ;  /* 0x0000000cc088723c */ /* 0x042fe400000810f8 */
[----:B------:R-:W-:Y:S04]  /*8a430*/  STL.64 [R1+0x2130], R4 ;  /* 0x0021300401007387 */ /* 0x000fe80000100a00 */
[----:B------:R1:W-:Y:S02]  /*8a440*/  STL.64 [R1+0x2138], R6 ;  /* 0x0021380601007387 */ /* 0x0003e40000100a00 */
[C---:B-1----:R-:W-:Y:S02]  /*8a450*/  HMMA.1688.F32.TF32 R4, R192.reuse, R16, R244 ;  /* 0x00000010c004723c */ /* 0x042fe400000810f4 */
[----:B------:R-:W-:Y:S09]  /*8a460*/  STL.64 [R1+0x7f30], R18 ;  /* 0x007f301201007387 */ /* 0x000ff20000100a00 */
[----:B------:R-:W-:Y:S04]  /*8a470*/  STL.64 [R1+0x2140], R136 ;  /* 0x0021408801007387 */ /* 0x000fe80000100a00 */
[----:B------:R-:W-:Y:S04]  /*8a480*/  STL.64 [R1+0x2148], R138 ;  /* 0x0021488a01007387 */ /* 0x000fe80000100a00 */
[----:B------:R-:W-:Y:S04]  /*8a490*/  STL.64 [R1+0x7f28], R16 ;  /* 0x007f281001007387 */ /* 0x000fe80000100a00 */
[----:B------:R-:W-:Y:S04]  /*8a4a0*/  STL.64 [R1+0x2150], R4 ;  /* 0x0021500401007387 */ /* 0x000fe80000100a00 */
[----:B------:R1:W-:Y:S02]  /*8a4b0*/  STL.64 [R1+0x2158], R6 ;  /* 0x0021580601007387 */ /* 0x0003e40000100a00 */
[----:B-1----:R-:W-:Y:S02]  /*8a4c0*/  HMMA.1688.F32.TF32 R4, R192, R20, R236 ;  /* 0x00000014c004723c */ /* 0x002fe400000810ec */
[----:B------:R-:W2:-:S15]  /*8a4d0*/  LDL.LU R236, [R1+0x48d0] ;  /* 0x0048d00001ec7983 */ /* 0x000e9e0000300800 */
[----:B------:R-:W-:Y:S02]  /*8a4e0*/  NOP ;  /* 0x0000000000007918 */ /* 0x000fe40000000000 */
        /* <DEDUP_REMOVED lines=87> */
[----:B---3--:R-:W2:Y:S04]  /*8aa60*/  LDL.LU R6, [R1+0x5198] ;  /* 0x0051980001067983 */ /* 0x008ea80000300800 */
        /* <DEDUP_REMOVED lines=26> */
[----:B------:R1:W-:Y:S04]  /*8ac10*/  STL.64 [R1+0x7f18], R20 ;  /* 0x007f181401007387 */ /* 0x0003e80000100a00 */
[----:B-1----:R-:W3:Y:S04]  /*8ac20*/  LDL.LU R20, [R1+0x5180] ;  /* 0x0051800001147983 */ /* 0x002ee80000300800 */
        /* <DEDUP_REMOVED lines=8> */
[----:B------:R-:W2:Y:S01]  /*8acb0*/  LDL.LU.64 R4, [R1+0x7f38] ;  /* 0x007f380001047983 */ /* 0x000ea20000300a00 */
[C---:B---3--:R-:W-:Y:S03]  /*8acc0*/  HMMA.1688.F32.TF32 R20, R192.reuse, R28, R20 ;  /* 0x0000001cc014723c */ /* 0x048fe60000081014 */
[----:B------:R-:W-:Y:S04]  /*8acd0*/  STL.64 [R1+0x7f10], R26 ;  /* 0x007f101a01007387 */ /* 0x000fe80000100a00 */
[----:B------:R1:W-:Y:S02]  /*8ace0*/  STL.64 [R1+0x7f08], R24 ;  /* 0x007f081801007387 */ /* 0x0003e40000100a00 */
[C---:B-1----:R-:W-:Y:S08]  /*8acf0*/  HMMA.1688.F32.TF32 R24, R192.reuse, R32, R16 ;  /* 0x00000020c018723c */ /* 0x042ff00000081010 */
[C---:B------:R-:W-:Y:S02]  /*8ad00*/  HMMA.1688.F32.TF32 R16, R192.reuse, R40, R240 ;  /* 0x00000028c010723c */ /* 0x040fe400000810f0 */
[----:B------:R-:W-:Y:S04]  /*8ad10*/  STL.64 [R1+0x2180], R20 ;  /* 0x0021801401007387 */ /* 0x000fe80000100a00 */
[----:B------:R1:W-:Y:S02]  /*8ad20*/  STL.64 [R1+0x2188], R22 ;  /* 0x0021881601007387 */ /* 0x0003e40000100a00 */
[C---:B-1----:R-:W-:Y:S03]  /*8ad30*/  HMMA.1688.F32.TF32 R20, R192.reuse, R36, R188 ;  /* 0x00000024c014723c */ /* 0x042fe600000810bc */
[----:B------:R-:W-:Y:S04]  /*8ad40*/  STL.64 [R1+0x2190], R24 ;  /* 0x0021901801007387 */ /* 0x000fe80000100a00 */
[----:B------:R1:W-:Y:S02]  /*8ad50*/  STL.64 [R1+0x2198], R26 ;  /* 0x0021981a01007387 */ /* 0x0003e40000100a00 */
[C---:B-1----:R-:W-:Y:S10]  /*8ad60*/  HMMA.1688.F32.TF32 R24, R192.reuse, R44, R184 ;  /* 0x0000002cc018723c */ /* 0x042ff400000810b8 */
[----:B------:R-:W-:Y:S04]  /*8ad70*/  STL.64 [R1+0x21a0], R20 ;  /* 0x0021a01401007387 */ /* 0x000fe80000100a00 */
[----:B------:R1:W-:Y:S04]  /*8ad80*/  STL.64 [R1+0x21a8], R22 ;  /* 0x0021a81601007387 */ /* 0x0003e80000100a00 */
[----:B------:R-:W-:Y:S04]  /*8ad90*/  STL.64 [R1+0x21b0], R16 ;  /* 0x0021b01001007387 */ /* 0x000fe80000100a00 */
[----:B------:R3:W-:Y:S01]  /*8ada0*/  STL.64 [R1+0x21b8], R18 ;  /* 0x0021b81201007387 */ /* 0x0007e20000100a00 */
[C---:B-1----:R-:W-:Y:S08]  /*8adb0*/  HMMA.1688.F32.TF32 R20, R192.reuse, R48, R180 ;  /* 0x00000030c014723c */ /* 0x042ff000000810b4 */
[C---:B---3--:R-:W-:Y:S01]  /*8adc0*/  HMMA.1688.F32.TF32 R16, R192.reuse, R52, R176 ;  /* 0x00000034c010723c */ /* 0x048fe200000810b0 */
[----:B------:R-:W-:Y:S04]  /*8add0*/  STL.64 [R1+0x21c0], R24 ;  /* 0x0021c01801007387 */ /* 0x000fe80000100a00 */
[----:B------:R1:W-:Y:S03]  /*8ade0*/  STL.64 [R1+0x21c8], R26 ;  /* 0x0021c81a01007387 */ /* 0x0003e60000100a00 */
[C---:B-1----:R-:W-:Y:S03]  /*8adf0*/  HMMA.1688.F32.TF32 R24, R192.reuse, R56, R172 ;  /* 0x00000038c018723c */ /* 0x042fe600000810ac */
        /* <DEDUP_REMOVED lines=58> */
[----:B----4-:R-:W-:Y:S08]  /*8b1a0*/  HMMA.1688.F32.TF32 R20, R192, R132, R244 ;  /* 0x00000084c014723c */ /* 0x010ff000000810f4 */
[C---:B-1----:R-:W-:Y:S01]  /*8b1b0*/  HMMA.1688.F32.TF32 R16, R208.reuse, R8, R236 ;  /* 0x00000008d010723c */ /* 0x042fe200000810ec */
[----:B------:R-:W-:Y:S04]  /*8b1c0*/  STL.64 [R1+0x2320], R24 ;  /* 0x0023201801007387 */ /* 0x000fe80000100a00 */
[----:B------:R-:W-:Y:S04]  /*8b1d0*/  STL.64 [R1+0x2328], R26 ;  /* 0x0023281a01007387 */ /* 0x000fe80000100a00 */
[----:B------:R-:W3:Y:S04]  /*8b1e0*/  LDL.LU R236, [R1+0x4e20] ;  /* 0x004e200001ec7983 */ /* 0x000ee80000300800 */
[----:B--2---:R-:W-:Y:S04]  /*8b1f0*/  LDS R192, [R4+UR10+0x8100] ;  /* 0x0081000a04c07984 */ /* 0x004fe80008000800 */
[----:B------:R-:W-:Y:S04]  /*8b200*/  LDS R194, [R4+UR10+0xa100] ;  /* 0x00a1000a04c27984 */ /* 0x000fe80008000800 */
[----:B------:R-:W-:Y:S04]  /*8b210*/  LDS R193, [R151+UR10+0x8100] ;  /* 0x0081000a97c17984 */ /* 0x000fe80008000800 */
[----:B------:R-:W1:Y:S04]  /*8b220*/  LDS R195, [R151+UR10+0xa100] ;  /* 0x00a1000a97c37984 */ /* 0x000e680008000800 */
        /* <DEDUP_REMOVED lines=83> */
[----:B--2---:R-:W2:Y:S04]  /*8b760*/  LDL.LU R20, [R1+0x4fd0] ;  /* 0x004fd00001147983 */ /* 0x004ea80000300800 */
[----:B------:R-:W2:Y:S04]  /*8b770*/  LDL.LU R21, [R1+0x4fd4] ;  /* 0x004fd40001157983 */ /* 0x000ea80000300800 */
[----:B----4-:R-:W2:Y:S04]  /*8b780*/  LDL.LU R22, [R1+0x4fd8] ;  /* 0x004fd80001167983 */ /* 0x010ea80000300800 */
[----:B------:R-:W2:Y:S04]  /*8b790*/  LDL.LU R23, [R1+0x4fdc] ;  /* 0x004fdc0001177983 */ /* 0x000ea80000300800 */
[----:B-1----:R-:W4:Y:S04]  /*8b7a0*/  LDL.LU R16, [R1+0x4fe0] ;  /* 0x004fe00001107983 */ /* 0x002f280000300800 */
        /* <DEDUP_REMOVED lines=31> */
[----:B----4-:R-:W-:-:S15]  /*8b9a0*/  HMMA.1688.F32.TF32 R16, R208, R12, R16 ;  /* 0x0000000cd010723c */ /* 0x010fde0000081010 */
[----:B------:R-:W-:-:S04]  /*8b9b0*/  NOP ;  /* 0x0000000000007918 */ /* 0x000fc80000000000 */
[----:B------:R-:W-:Y:S04]  /*8b9c0*/  STL.64 [R1+0x2340], R16 ;  /* 0x0023401001007387 */ /* 0x000fe80000100a00 */
[----:B------:R1:W-:Y:S04]  /*8b9d0*/  STL.64 [R1+0x2348], R18 ;  /* 0x0023481201007387 */ /* 0x0003e80000100a00 */
[----:B-1----:R-:W4:Y:S04]  /*8b9e0*/  LDL.LU.64 R18, [R1+0x7f30] ;  /* 0x007f300001127983 */ /* 0x002f280000300a00 */
[----:B------:R-:W2:Y:S02]  /*8b9f0*/  LDL.LU.64 R16, [R1+0x7f28] ;  /* 0x007f280001107983 */ /* 0x000ea40000300a00 */
[----:B--2---:R-:W-:-:S15]  /*8ba00*/  HMMA.1688.F32.TF32 R20, R208, R16, R20 ;  /* 0x00000010d014723c */ /* 0x004fde0000081014 */
[----:B------:R-:W-:-:S04]  /*8ba10*/  NOP ;  /* 0x0000000000007918 */ /* 0x000fc80000000000 */
[----:B------:R-:W-:Y:S04]  /*8ba20*/  STL.64 [R1+0x2350], R20 ;  /* 0x0023501401007387 */ /* 0x000fe80000100a00 */
[----:B------:R1:W-:Y:S04]  /*8ba30*/  STL.64 [R1+0x2358], R22 ;  /* 0x0023581601007387 */ /* 0x0003e80000100a00 */
[----:B-1----:R-:W2:Y:S04]  /*8ba40*/  LDL.LU.64 R22, [R1+0x7f20] ;  /* 0x007f200001167983 */ /* 0x002ea80000300a00 */
[----:B------:R-:W2:Y:S02]  /*8ba50*/  LDL.LU.64 R20, [R1+0x7f18] ;  /* 0x007f180001147983 */ /* 0x000ea40000300a00 */
[----:B--2---:R-:W-:-:S15]  /*8ba60*/  HMMA.1688.F32.TF32 R24, R208, R20, R24 ;  /* 0x00000014d018723c */ /* 0x004fde0000081018 */
[----:B------:R-:W-:-:S04]  /*8ba70*/  NOP ;  /* 0x0000000000007918 */ /* 0x000fc80000000000 */
        /* <DEDUP_REMOVED lines=77> */
[----:B---3--:R-:W-:Y:S03]  /*8bf50*/  HMMA.1688.F32.TF32 R136, R208, R124, R236 ;  /* 0x0000007cd088723c */ /* 0x008fe600000810ec */
[----:B------:R-:W-:Y:S04]  /*8bf60*/  STL.64 [R1+0x24e0], R144 ;  /* 0x0024e09001007387 */ /* 0x000fe80000100a00 */
[----:B------:R-:W-:Y:S04]  /*8bf70*/  STL.64 [R1+0x24e8], R146 ;  /* 0x0024e89201007387 */ /* 0x000fe80000100a00 */
[----:B------:R-:W2:Y:S04]  /*8bf80*/  LDL.LU R244, [R1+0x4cc0] ;  /* 0x004cc00001f47983 */ /* 0x000ea80000300800 */
[----:B------:R-:W-:Y:S04]  /*8bf90*/  STL.64 [R1+0x24f0], R140 ;  /* 0x0024f08c01007387 */ /* 0x000fe80000100a00 */
[----:B------:R-:W-:Y:S04]  /*8bfa0*/  STL.64 [R1+0x24f8], R142 ;  /* 0x0024f88e01007387 */ /* 0x000fe80000100a00 */
        /* <DEDUP_REMOVED lines=106> */
[----:B------:R-:W-:Y:S08]  /*8c650*/  HMMA.1688.F32.TF32 R168, R192, R20, R168 ;  /* 0x00000014c0a8723c */ /* 0x000ff000000810a8 */
[C---:B------:R-:W-:Y:S08]  /*8c660*/  HMMA.1688.F32.TF32 R184, R208.reuse, R132, R184 ;  /* 0x00000084d0b8723c */ /* 0x040ff000000810b8 */
[----:B------:R-:W-:Y:S08]  /*8c670*/  HMMA.1688.F32.TF32 R188, R208, R128, R240 ;  /* 0x00000080d0bc723c */ /* 0x000ff000000810f0 */
[C---:B------:R-:W-:Y:S08]  /*8c680*/  HMMA.1688.F32.TF32 R180, R192.reuse, R8, R180 ;  /* 0x00000008c0b4723c */ /* 0x040ff000000810b4 */
[C---:B------:R-:W-:Y:S01]  /*8c690*/  HMMA.1688.F32.TF32 R172, R192.reuse, R16, R172 ;  /* 0x00000010c0ac723c */ /* 0x040fe200000810ac */
[----:B------:R-:W-:Y:S04]  /*8c6a0*/  LDS R208, [R149+UR10+0x8100] ;  /* 0x0081000a95d07984 */ /* 0x000fe80008000800 */
[----:B------:R-:W-:Y:S04]  /*8c6b0*/  LDS R210, [R149+UR10+0xa100] ;  /* 0x00a1000a95d27984 */ /* 0x000fe80008000800 */
[----:B------:R-:W-:Y:S04]  /*8c6c0*/  LDS R209, [R150+UR10+0x8100] ;  /* 0x0081000a96d17984 */ /* 0x000fe80008000800 */
[----:B------:R-:W1:Y:S01]  /*8c6d0*/  LDS R211, [R150+UR10+0xa100] ;  /* 0x00a1000a96d37984 */ /* 0x000e620008000800 */
        /* <DEDUP_REMOVED lines=29> */
[C---:B--2---:R-:W-:Y:S08]  /*8c8b0*/  HMMA.1688.F32.TF32 R144, R192.reuse, R52, R196 ;  /* 0x00000034c090723c */ /* 0x044ff000000810c4 */
[C---:B---3--:R-:W-:Y:S08]  /*8c8c0*/  HMMA.1688.F32.TF32 R140, R192.reuse, R56, R200 ;  /* 0x00000038c08c723c */ /* 0x048ff000000810c8 */
[C---:B----4-:R-:W-:Y:S03]  /*8c8d0*/  HMMA.1688.F32.TF32 R136, R192.reuse, R60, R204 ;  /* 0x0000003cc088723c */ /* 0x050fe600000810cc */
        /* <DEDUP_REMOVED lines=19> */
[----:B------:R-:W-:Y:S04]  /*8ca10*/  STL.64 [R1+0x2648], R146 ;  /* 0x0026489201007387 */ /* 0x000fe80000100a00 */
[----:B------:R-:W-:Y:S04]  /*8ca20*/  STL.64 [R1+0x7f00], R86 ;  /* 0x007f005601007387 */ /* 0x000fe80000100a00 */
[----:B------:R-:W-:Y:S04]  /*8ca30*/  STL.64 [R1+0x2650], R140 ;  /* 0x0026508c01007387 */ /* 0x000fe80000100a00 */
[----:B------:R2:W-:Y:S04]  /*8ca40*/  STL.64 [R1+0x2658], R142 ;  /* 0x0026588e01007387 */ /* 0x0005e80000100a00 */
[----:B------:R-:W-:Y:S04]  /*8ca50*/  STL.64 [R1+0x7ef8], R84 ;  /* 0x007ef85401007387 */ /* 0x000fe80000100a00 */
[----:B------:R-:W-:Y:S04]  /*8ca60*/  STL.64 [R1+0x2660], R136 ;  /* 0x0026608801007387 */ /* 0x000fe80000100a00 */
[----:B------:R3:W-:Y:S01]  /*8ca70*/  STL.64 [R1+0x2668], R138 ;  /* 0x0026688a01007387 */ /* 0x0007e20000100a00 */
[C---:B--2---:R-:W-:Y:S08]  /*8ca80*/  HMMA.1688.F32.TF32 R140, R192.reuse, R88, R248 ;  /* 0x00000058c08c723c */ /* 0x044ff000000810f8 */
[C---:B---3--:R-:W-:Y:S08]  /*8ca90*/  HMMA.1688.F32.TF32 R136, R192.reuse, R92, R244 ;  /* 0x0000005cc088723c */ /* 0x048ff000000810f4 */
[C---:B------:R-:W-:Y:S03]  /*8caa0*/  HMMA.1688.F32.TF32 R84, R192.reuse, R96, R236 ;  /* 0x00000060c054723c */ /* 0x040fe600000810ec */
        /* <DEDUP_REMOVED lines=117> */
[----:B------:R1:W-:Y:S02]  /*8d200*/  STL.64 [R1+0x26a8], R86 ;  /* 0x0026a85601007387 */ /* 0x0003e40000100a00 */
[C---:B-1----:R-:W-:Y:S08]  /*8d210*/  HMMA.1688.F32.TF32 R84, R192.reuse, R104, R188 ;  /* 0x00000068c054723c */ /* 0x042ff000000810bc */
[C---:B---3--:R-:W-:Y:S11]  /*8d220*/  HMMA.1688.F32.TF32 R188, R192.reuse, R108, R240 ;  /* 0x0000006cc0bc723c */ /* 0x048ff600000810f0 */
[----:B------:R-:W-:Y:S04]  /*8d230*/  STL.64 [R1+0x26b0], R84 ;  /* 0x0026b05401007387 */ /* 0x000fe80000100a00 */
[----:B------:R1:W-:Y:S02]  /*8d240*/  STL.64 [R1+0x26b8], R86 ;  /* 0x0026b85601007387 */ /* 0x0003e40000100a00 */
[C---:B-1----:R-:W-:Y:S08]  /*8d250*/  HMMA.1688.F32.TF32 R84, R192.reuse, R112, R184 ;  /* 0x00000070c054723c */ /* 0x042ff000000810b8 */
[C---:B------:R-:W-:Y:S01]  /*8d260*/  HMMA.1688.F32.TF32 R180, R192.reuse, R116, R180 ;  /* 0x00000074c0b4723c */ /* 0x040fe200000810b4 */
[----:B------:R-:W-:Y:S04]  /*8d270*/  STL.64 [R1+0x26c0], R188 ;  /* 0x0026c0bc01007387 */ /* 0x000fe80000100a00 */
[----:B------:R-:W-:Y:S03]  /*8d280*/  STL.64 [R1+0x26c8], R190 ;  /* 0x0026c8be01007387 */ /* 0x000fe60000100a00 */
        /* <DEDUP_REMOVED lines=9> */
[----:B------:R-:W-:Y:S08]  /*8d320*/  HMMA.1688.F32.TF32 R164, R192, R132, R164 ;  /* 0x00000084c0a4723c */ /* 0x000ff000000810a4 */
[C---:B----4-:R-:W-:Y:S01]  /*8d330*/  HMMA.1688.F32.TF32 R156, R208.reuse, R12, R156 ;  /* 0x0000000cd09c723c */ /* 0x050fe2000008109c */
[----:B------:R-:W-:Y:S04]  /*8d340*/  LDS R192, [R4+UR10+0x8180] ;  /* 0x0081800a04c07984 */ /* 0x000fe80008000800 */
[----:B------:R-:W-:Y:S04]  /*8d350*/  LDS R194, [R4+UR10+0xa180] ;  /* 0x00a1800a04c27984 */ /* 0x000fe80008000800 */
[----:B------:R-:W-:Y:S04]  /*8d360*/  LDS R193, [R151+UR10+0x8180] ;  /* 0x0081800a97c17984 */ /* 0x000fe80008000800 */
[----:B------:R-:W1:Y:S04]  /*8d370*/  LDS R195, [R151+UR10+0xa180] ;  /* 0x00a1800a97c37984 */ /* 0x000e680008000800 */
[----:B------:R-:W-:Y:S04]  /*8d380*/  STL.64 [R1+0x2700], R84 ;  /* 0x0027005401007387 */ /* 0x000fe80000100a00 */
[----:B------:R2:W-:Y:S02]  /*8d390*/  STL.64 [R1+0x2708], R86 ;  /* 0x0027085601007387 */ /* 0x0005e40000100a00 */
[C---:B--2---:R-:W-:Y:S02]  /*8d3a0*/  HMMA.1688.F32.TF32 R84, R208.reuse, R8, R160 ;  /* 0x00000008d054723c */ /* 0x044fe400000810a0 */
[----:B------:R-:W-:Y:S04]  /*8d3b0*/  STL.64 [R1+0x2720], R168 ;  /* 0x002720a801007387 */ /* 0x000fe80000100a00 */
[----:B------:R-:W-:Y:S04]  /*8d3c0*/  STL.64 [R1+0x2728], R170 ;  /* 0x002728aa01007387 */ /* 0x000fe80000100a00 */
[----:B------:R-:W-:Y:S04]  /*8d3d0*/  STL.64 [R1+0x2710], R164 ;  /* 0x002710a401007387 */ /* 0x000fe80000100a00 */
[----:B------:R-:W-:Y:S05]  /*8d3e0*/  STL.64 [R1+0x2718], R166 ;  /* 0x002718a601007387 */ /* 0x000fea0000100a00 */
[----:B------:R-:W-:Y:S04]  /*8d3f0*/  STL.64 [R1+0x2730], R84 ;  /* 0x0027305401007387 */ /* 0x000fe80000100a00 */
[----:B------:R2:W-:Y:S02]  /*8d400*/  STL.64 [R1+0x2738], R86 ;  /* 0x0027385601007387 */ /* 0x0005e40000100a00 */
[C---:B--2---:R-:W-:Y:S08]  /*8d410*/  HMMA.1688.F32.TF32 R84, R208.reuse, R16, R152 ;  /* 0x00000010d054723c */ /* 0x044ff00000081098 */
[C---:B------:R-:W-:Y:S01]  /*8d420*/  HMMA.1688.F32.TF32 R152, R208.reuse, R20, R144 ;  /* 0x00000014d098723c */ /* 0x040fe20000081090 */
[----:B------:R-:W-:Y:S04]  /*8d430*/  STL.64 [R1+0x2740], R156 ;  /* 0x0027409c01007387 */ /* 0x000fe80000100a00 */
[----:B------:R-:W-:Y:S03]  /*8d440*/  STL.64 [R1+0x2748], R158 ;  /* 0x0027489e01007387 */ /* 0x000fe60000100a00 */
        /* <DEDUP_REMOVED lines=160> */
[C---:B------:R-:W-:Y:S08]  /*8de50*/  HMMA.1688.F32.TF32 R184, R208.reuse, R92, R184 ;  /* 0x0000005cd0b8723c */ /* 0x040ff000000810b8 */
[C---:B------:R-:W-:Y:S08]  /*8de60*/  HMMA.1688.F32.TF32 R180, R208.reuse, R96, R180 ;  /* 0x00000060d0b4723c */ /* 0x040ff000000810b4 */
[C---:B------:R-:W-:Y:S08]  /*8de70*/  HMMA.1688.F32.TF32 R176, R208.reuse, R100, R176 ;  /* 0x00000064d0b0723c */ /* 0x040ff000000810b0 */
[C---:B---3--:R-:W-:Y:S08]  /*8de80*/  HMMA.1688.F32.TF32 R172, R208.reuse, R104, R172 ;  /* 0x00000068d0ac723c */ /* 0x048ff000000810ac */
[C---:B------:R-:W-:Y:S08]  /*8de90*/  HMMA.1688.F32.TF32 R168, R208.reuse, R108, R168 ;  /* 0x0000006cd0a8723c */ /* 0x040ff000000810a8 */
[C---:B------:R-:W-:Y:S08]  /*8dea0*/  HMMA.1688.F32.TF32 R164, R208.reuse, R112, R164 ;  /* 0x00000070d0a4723c */ /* 0x040ff000000810a4 */
[C---:B------:R-:W-:Y:S08]  /*8deb0*/  HMMA.1688.F32.TF32 R160, R208.reuse, R116, R160 ;  /* 0x00000074d0a0723c */ /* 0x040ff000000810a0 */
[C---:B------:R-:W-:Y:S08]  /*8dec0*/  HMMA.1688.F32.TF32 R156, R208.reuse, R120, R156 ;  /* 0x00000078d09c723c */ /* 0x040ff0000008109c */
[C---:B------:R-:W-:Y:S08]  /*8ded0*/  HMMA.1688.F32.TF32 R152, R208.reuse, R124, R152 ;  /* 0x0000007cd098723c */ /* 0x040ff00000081098 */
[C---:B------:R-:W-:Y:S08]  /*8dee0*/  HMMA.1688.F32.TF32 R144, R208.reuse, R128, R144 ;  /* 0x00000080d090723c */ /* 0x040ff00000081090 */
[----:B------:R-:W-:Y:S08]  /*8def0*/  HMMA.1688.F32.TF32 R140, R208, R132, R140 ;  /* 0x00000084d08c723c */ /* 0x000ff0000008108c */
[----:B------:R-:W-:Y:S08]  /*8df00*/  HMMA.1688.F32.TF32 R136, R192, R8, R136 ;  /* 0x00000008c088723c */ /* 0x000ff00000081088 */
[----:B--2---:R-:W-:-:S15]  /*8df10*/  HMMA.1688.F32.TF32 R188, R208, R84, R188 ;  /* 0x00000054d0bc723c */ /* 0x004fde00000810bc */
[----:B------:R-:W-:-:S04]  /*8df20*/  NOP ;  /* 0x0000000000007918 */ /* 0x000fc80000000000 */
[----:B------:R-:W-:Y:S04]  /*8df30*/  STL.64 [R1+0x2860], R188 ;  /* 0x002860bc01007387 */ /* 0x000fe80000100a00 */
[----:B------:R1:W-:Y:S02]  /*8df40*/  STL.64 [R1+0x2868], R190 ;  /* 0x002868be01007387 */ /* 0x0003e40000100a00 */
[----:B-1----:R-:W-:Y:S02]  /*8df50*/  HMMA.1688.F32.TF32 R188, R208, R88, R240 ;  /* 0x00000058d0bc723c */ /* 0x002fe400000810f0 */
[----:B------:R-:W-:Y:S04]  /*8df60*/  LDS R208, [R149+UR10+0x8180] ;  /* 0x0081800a95d07984 */ /* 0x000fe80008000800 */
[----:B------:R-:W-:Y:S04]  /*8df70*/  LDS R210, [R149+UR10+0xa180] ;  /* 0x00a1800a95d27984 */ /* 0x000fe80008000800 */
[----:B------:R-:W-:Y:S04]  /*8df80*/  LDS R209, [R150+UR10+0x8180] ;  /* 0x0081800a96d17984 */ /* 0x000fe80008000800 */
[----:B------:R-:W1:Y:S05]  /*8df90*/  LDS R211, [R150+UR10+0xa180] ;  /* 0x00a1800a96d37984 */ /* 0x000e6a0008000800 */
        /* <DEDUP_REMOVED lines=26> */
[C---:B----4-:R-:W-:Y:S08]  /*8e140*/  HMMA.1688.F32.TF32 R144, R192.reuse, R12, R196 ;  /* 0x0000000cc090723c */ /* 0x050ff000000810c4 */
        /* <DEDUP_REMOVED lines=31> */
[----:B------:R-:W1:Y:S04]  /*8e340*/  LDL.LU R232, [R1+0x4780] ;  /* 0x0047800001e87983 */ /* 0x000e680000300800 */
[----:B------:R2:W-:Y:S04]  /*8e350*/  STL.64 [R1+0x2c20], R140 ;  /* 0x002c208c01007387 */ /* 0x0005e80000100a00 */
[----:B------:R3:W-:Y:S04]  /*8e360*/  STL.64 [R1+0x2c28], R142 ;  /* 0x002c288e01007387 */ /* 0x0007e80000100a00 */
[----:B------:R4:W-:Y:S04]  /*8e370*/  STL.64 [R1+0x2c90], R136 ;  /* 0x002c908801007387 */ /* 0x0009e80000100a00 */
        /* <DEDUP_REMOVED lines=102> */
[C---:B----4-:R-:W-:Y:S01]  /*8e9e0*/  HMMA.1688.F32.TF32 R136, R192.reuse, R100, R136 ;  /* 0x00000064c088723c */ /* 0x050fe20000081088 */
        /* <DEDUP_REMOVED lines=41> */
[----:B---3--:R-:W-:Y:S08]  /*8ec80*/  HMMA.1688.F32.TF32 R140, R192, R132, R228 ;  /* 0x00000084c08c723c */ /* 0x008ff000000810e4 */
[C---:B-1----:R-:W-:Y:S01]  /*8ec90*/  HMMA.1688.F32.TF32 R136, R208.reuse, R8, R232 ;  /* 0x00000008d088723c */ /* 0x042fe200000810e8 */
[----:B------:R-:W-:Y:S04]  /*8eca0*/  LDS R192, [R4+UR10+0x8200] ;  /* 0x0082000a04c07984 */ /* 0x000fe80008000800 */
[----:B------:R-:W-:Y:S04]  /*8ecb0*/  LDS R194, [R4+UR10+0xa200] ;  /* 0x00a2000a04c27984 */ /* 0x000fe80008000800 */
[----:B------:R-:W-:Y:S04]  /*8ecc0*/  LDS R193, [R151+UR10+0x8200] ;  /* 0x0082000a97c17984 */ /* 0x000fe80008000800 */
[----:B------:R-:W1:Y:S04]  /*8ecd0*/  LDS R195, [R151+UR10+0xa200] ;  /* 0x00a2000a97c37984 */ /* 0x000e680008000800 */
        /* <DEDUP_REMOVED lines=9> */
[C---:B---3--:R-:W-:Y:S01]  /*8ed70*/  HMMA.1688.F32.TF32 R4, R208.reuse, R16, R244 ;  /* 0x00000010d004723c */ /* 0x048fe200000810f4 */
[----:B------:R-:W-:Y:S10]  /*8ed80*/  STL.64 [R1+0x7ef0], R18 ;  /* 0x007ef01201007387 */ /* 0x000ff40000100a00 */
[----:B------:R-:W-:Y:S04]  /*8ed90*/  STL.64 [R1+0x4780], R136 ;  /* 0x0047808801007387 */ /* 0x000fe80000100a00 */
[----:B------:R-:W-:Y:S04]  /*8eda0*/  STL.64 [R1+0x4788], R138 ;  /* 0x0047888a01007387 */ /* 0x000fe80000100a00 */
[----:B------:R-:W-:Y:S04]  /*8edb0*/  STL.64 [R1+0x7ee8], R16 ;  /* 0x007ee81001007387 */ /* 0x000fe80000100a00 */
[----:B------:R-:W-:Y:S04]  /*8edc0*/  STL.64 [R1+0x4770], R4 ;  /* 0x0047700401007387 */ /* 0x000fe80000100a00 */
[----:B------:R2:W-:Y:S04]  /*8edd0*/  STL.64 [R1+0x4778], R6 ;  /* 0x0047780601007387 */ /* 0x0005e80000100a00 */
[----:B------:R-:W3:Y:S01]  /*8ede0*/  LDL.LU R244, [R1+0x4590] ;  /* 0x0045900001f47983 */ /* 0x000ee20000300800 */
[----:B--2---:R-:W-:-:S15]  /*8edf0*/  HMMA.1688.F32.TF32 R4, R208, R20, R236 ;  /* 0x00000014d004723c */ /* 0x004fde00000810ec */
[----:B------:R-:W-:-:S04]  /*8ee00*/  NOP ;  /* 0x0000000000007918 */ /* 0x000fc80000000000 */
[----:B------:R2:W-:Y:S04]  /*8ee10*/  STL.64 [R1+0x4760], R4 ;  /* 0x0047600401007387 */ /* 0x0005e80000100a00 */
        /* <DEDUP_REMOVED lines=111> */
[----:B------:R-:W1:Y:S04]  /*8f510*/  LDL.LU R239, [R1+0x458c] ;  /* 0x00458c0001ef7983 */ /* 0x000e680000300800 */
[----:B------:R-:W-:Y:S04]  /*8f520*/  STL.64 [R1+0x7ee0], R22 ;  /* 0x007ee01601007387 */ /* 0x000fe80000100a00 */
[----:B------:R3:W-:Y:S04]  /*8f530*/  STL.64 [R1+0x7ed8], R20 ;  /* 0x007ed81401007387 */ /* 0x0007e80000100a00 */
[----:B---3--:R-:W3:Y:S04]  /*8f540*/  LDL.LU R20, [R1+0x4750] ;  /* 0x0047500001147983 */ /* 0x008ee80000300800 */
[----:B------:R-:W3:Y:S04]  /*8f550*/  LDL.LU R21, [R1+0x4754] ;  /* 0x0047540001157983 */ /* 0x000ee80000300800 */
[----:B------:R-:W3:Y:S04]  /*8f560*/  LDL.LU R22, [R1+0x4758] ;  /* 0x0047580001167983 */ /* 0x000ee80000300800 */
[----:B------:R-:W3:Y:S01]  /*8f570*/  LDL.LU R23, [R1+0x475c] ;  /* 0x00475c0001177983 */ /* 0x000ee20000300800 */
[C---:B----4-:R-:W-:Y:S08]  /*8f580*/  HMMA.1688.F32.TF32 R16, R208.reuse, R28, R16 ;  /* 0x0000001cd010723c */ /* 0x050ff00000081010 */
[----:B---3--:R-:W-:-:S15]  /*8f590*/  HMMA.1688.F32.TF32 R20, R208, R24, R20 ;  /* 0x00000018d014723c */ /* 0x008fde0000081014 */
[----:B------:R-:W-:-:S04]  /*8f5a0*/  NOP ;  /* 0x0000000000007918 */ /* 0x000fc80000000000 */
        /* <DEDUP_REMOVED lines=93> */
[----:B------:R-:W2:Y:S04]  /*8fb80*/  LDL.LU R244, [R1+0x43d0] ;  /* 0x0043d00001f47983 */ /* 0x000ea80000300800 */
[----:B------:R-:W2:Y:S04]  /*8fb90*/  LDL.LU R245, [R1+0x43d4] ;  /* 0x0043d40001f57983 */ /* 0x000ea80000300800 */
        /* <DEDUP_REMOVED lines=110> */
[----:B---3--:R-:W-:-:S15]  /*90280*/  HMMA.1688.F32.TF32 R16, R192, R12, R16 ;  /* 0x0000000cc010723c */ /* 0x008fde0000081010 */
[----:B------:R-:W-:-:S04]  /*90290*/  NOP ;  /* 0x0000000000007918 */ /* 0x000fc80000000000 */
[----:B------:R-:W-:Y:S04]  /*902a0*/  STL.64 [R1+0x4580], R16 ;  /* 0x0045801001007387 */ /* 0x000fe80000100a00 */
[----:B------:R1:W-:Y:S04]  /*902b0*/  STL.64 [R1+0x4588], R18 ;  /* 0x0045881201007387 */ /* 0x0003e80000100a00 */
[----:B-1----:R-:W3:Y:S04]  /*902c0*/  LDL.LU.64 R18, [R1+0x7ef0] ;  /* 0x007ef00001127983 */ /* 0x002ee80000300a00 */
[----:B------:R-:W2:Y:S02]  /*902d0*/  LDL.LU.64 R16, [R1+0x7ee8] ;  /* 0x007ee80001107983 */ /* 0x000ea40000300a00 */
[----:B--2---:R-:W-:-:S15]  /*902e0*/  HMMA.1688.F32.TF32 R20, R192, R16, R20 ;  /* 0x00000010c014723c */ /* 0x004fde0000081014 */
[----:B------:R-:W-:-:S04]  /*902f0*/  NOP ;  /* 0x0000000000007918 */ /* 0x000fc80000000000 */
[----:B------:R-:W-:Y:S04]  /*90300*/  STL.64 [R1+0x4570], R20 ;  /* 0x0045701401007387 */ /* 0x000fe80000100a00 */
[----:B------:R1:W-:Y:S04]  /*90310*/  STL.64 [R1+0x4578], R22 ;  /* 0x0045781601007387 */ /* 0x0003e80000100a00 */
[----:B-1----:R-:W2:Y:S04]  /*90320*/  LDL.LU.64 R22, [R1+0x7ee0] ;  /* 0x007ee00001167983 */ /* 0x002ea80000300a00 */
[----:B------:R-:W2:Y:S01]  /*90330*/  LDL.LU.64 R20, [R1+0x7ed8] ;  /* 0x007ed80001147983 */ /* 0x000ea20000300a00 */
        /* <DEDUP_REMOVED lines=78> */
[C---:B-1----:R-:W-:Y:S08]  /*90820*/  HMMA.1688.F32.TF32 R140, R192.reuse, R116, R248 ;  /* 0x00000074c08c723c */ /* 0x042ff000000810f8 */
[C---:B---3--:R-:W-:Y:S08]  /*90830*/  HMMA.1688.F32.TF32 R136, R192.reuse, R120, R244 ;  /* 0x00000078c088723c */ /* 0x048ff000000810f4 */
[C---:B------:R-:W-:Y:S03]  /*90840*/  HMMA.1688.F32.TF32 R112, R192.reuse, R124, R236 ;  /* 0x0000007cc070723c */ /* 0x040fe600000810ec */
[----:B------:R1:W-:Y:S04]  /*90850*/  STL.64 [R1+0x43e0], R140 ;  /* 0x0043e08c01007387 */ /* 0x0003e80000100a00 */
[----:B------:R3:W-:Y:S04]  /*90860*/  STL.64 [R1+0x43e8], R142 ;  /* 0x0043e88e01007387 */ /* 0x0007e80000100a00 */
        /* <DEDUP_REMOVED lines=113> */
[----:B------:R-:W-:Y:S08]  /*90f80*/  HMMA.1688.F32.TF32 R188, R192, R132, R188 ;  /* 0x00000084c0bc723c */ /* 0x000ff000000810bc */
[C---:B---3--:R-:W-:Y:S08]  /*90f90*/  HMMA.1688.F32.TF32 R184, R208.reuse, R12, R184 ;  /* 0x0000000cd0b8723c */ /* 0x048ff000000810b8 */
[C---:B------:R-:W-:Y:S08]  /*90fa0*/  HMMA.1688.F32.TF32 R180, R208.reuse, R16, R180 ;  /* 0x00000010d0b4723c */ /* 0x040ff000000810b4 */
[C---:B------:R-:W-:Y:S08]  /*90fb0*/  HMMA.1688.F32.TF32 R168, R208.reuse, R28, R168 ;  /* 0x0000001cd0a8723c */ /* 0x040ff000000810a8 */
[C---:B------:R-:W-:Y:S08]  /*90fc0*/  HMMA.1688.F32.TF32 R160, R208.reuse, R36, R160 ;  /* 0x00000024d0a0723c */ /* 0x040ff000000810a0 */
[C---:B----4-:R-:W-:Y:S01]  /*90fd0*/  HMMA.1688.F32.TF32 R172, R208.reuse, R24, R172 ;  /* 0x00000018d0ac723c */ /* 0x050fe200000810ac */
[----:B------:R-:W-:Y:S04]  /*90fe0*/  LDS R192, [R4+UR10+0x8280] ;  /* 0x0082800a04c07984 */ /* 0x000fe80008000800 */
[----:B------:R-:W-:Y:S04]  /*90ff0*/  LDS R194, [R4+UR10+0xa280] ;  /* 0x00a2800a04c27984 */ /* 0x000fe80008000800 */
[----:B------:R-:W-:Y:S04]  /*91000*/  LDS R193, [R151+UR10+0x8280] ;  /* 0x0082800a97c17984 */ /* 0x000fe80008000800 */
[----:B------:R-:W1:Y:S04]  /*91010*/  LDS R195, [R151+UR10+0xa280] ;  /* 0x00a2800a97c37984 */ /* 0x000e680008000800 */
[----:B------:R-:W-:Y:S04]  /*91020*/  STL.64 [R1+0x43b0], R112 ;  /* 0x0043b07001007387 */ /* 0x000fe80000100a00 */
[----:B------:R2:W-:Y:S02]  /*91030*/  STL.64 [R1+0x43b8], R114 ;  /* 0x0043b87201007387 */ /* 0x0005e40000100a00 */
[----:B--2---:R-:W-:Y:S02]  /*91040*/  HMMA.1688.F32.TF32 R112, R208, R8, R240 ;  /* 0x00000008d070723c */ /* 0x004fe400000810f0 */
[----:B------:R-:W-:Y:S04]  /*91050*/  STL.64 [R1+0x32d0], R188 ;  /* 0x0032d0bc01007387 */ /* 0x000fe80000100a00 */
[----:B------:R-:W-:-:S13]  /*91060*/  STL.64 [R1+0x32d8], R190 ;  /* 0x0032d8be01007387 */ /* 0x000fda0000100a00 */
        /* <DEDUP_REMOVED lines=9> */
[C---:B--2---:R-:W-:Y:S02]  /*91100*/  HMMA.1688.F32.TF32 R112, R208.reuse, R32, R164 ;  /* 0x00000020d070723c */ /* 0x044fe400000810a4 */
[----:B------:R-:W-:Y:S04]  /*91110*/  STL.64 [R1+0x4350], R172 ;  /* 0x004350ac01007387 */ /* 0x000fe80000100a00 */
[----:B------:R-:W-:Y:S04]  /*91120*/  STL.64 [R1+0x4358], R174 ;  /* 0x004358ae01007387 */ /* 0x000fe80000100a00 */
[----:B------:R-:W-:Y:S04]  /*91130*/  STL.64 [R1+0x4340], R168 ;  /* 0x004340a801007387 */ /* 0x000fe80000100a00 */
[----:B------:R-:W-:Y:S01]  /*91140*/  STL.64 [R1+0x4348], R170 ;  /* 0x004348aa01007387 */ /* 0x000fe20000100a00 */
[C---:B------:R-:W-:Y:S04]  /*91150*/  HMMA.1688.F32.TF32 R156, R208.reuse, R40, R156 ;  /* 0x00000028d09c723c */ /* 0x040fe8000008109c */
        /* <DEDUP_REMOVED lines=171> */
[----:B---3--:R-:W-:Y:S08]  /*91c10*/  HMMA.1688.F32.TF32 R172, R208, R132, R172 ;  /* 0x00000084d0ac723c */ /* 0x008ff000000810ac */
[C---:B------:R-:W-:Y:S08]  /*91c20*/  HMMA.1688.F32.TF32 R168, R192.reuse, R8, R168 ;  /* 0x00000008c0a8723c */ /* 0x040ff000000810a8 */
[C---:B------:R-:W-:Y:S08]  /*91c30*/  HMMA.1688.F32.TF32 R164, R192.reuse, R12, R164 ;  /* 0x0000000cc0a4723c */ /* 0x040ff000000810a4 */
[C---:B------:R-:W-:Y:S08]  /*91c40*/  HMMA.1688.F32.TF32 R160, R192.reuse, R16, R160 ;  /* 0x00000010c0a0723c */ /* 0x040ff000000810a0 */
[C---:B------:R-:W-:Y:S08]  /*91c50*/  HMMA.1688.F32.TF32 R156, R192.reuse, R20, R156 ;  /* 0x00000014c09c723c */ /* 0x040ff0000008109c */
[C---:B------:R-:W-:Y:S08]  /*91c60*/  HMMA.1688.F32.TF32 R152, R192.reuse, R24, R152 ;  /* 0x00000018c098723c */ /* 0x040ff00000081098 */
[C---:B------:R-:W-:Y:S08]  /*91c70*/  HMMA.1688.F32.TF32 R144, R192.reuse, R28, R144 ;  /* 0x0000001cc090723c */ /* 0x040ff00000081090 */
[C---:B------:R-:W-:Y:S08]  /*91c80*/  HMMA.1688.F32.TF32 R140, R192.reuse, R32, R140 ;  /* 0x00000020c08c723c */ /* 0x040ff0000008108c */
[----:B----4-:R-:W-:Y:S08]  /*91c90*/  HMMA.1688.F32.TF32 R136, R192, R36, R136 ;  /* 0x00000024c088723c */ /* 0x010ff00000081088 */
        /* <DEDUP_REMOVED lines=147> */
[C---:B---3--:R-:W-:Y:S08]  /*925d0*/  HMMA.1688.F32.TF32 R140, R192.reuse, R108, R140 ;  /* 0x0000006cc08c723c */ /* 0x048ff0000008108c */
[C---:B----4-:R-:W-:Y:S08]  /*925e0*/  HMMA.1688.F32.TF32 R144, R192.reuse, R104, R144 ;  /* 0x00000068c090723c */ /* 0x050ff00000081090 */
[C---:B--2---:R-:W-:Y:S08]  /*925f0*/  HMMA.1688.F32.TF32 R152, R192.reuse, R100, R152 ;  /* 0x00000064c098723c */ /* 0x044ff00000081098 */
[C---:B------:R-:W-:Y:S08]  /*92600*/  HMMA.1688.F32.TF32 R160, R192.reuse, R92, R160 ;  /* 0x0000005cc0a0723c */ /* 0x040ff000000810a0 */
[C---:B------:R-:W-:Y:S08]  /*92610*/  HMMA.1688.F32.TF32 R164, R192.reuse, R88, R164 ;  /* 0x00000058c0a4723c */ /* 0x040ff000000810a4 */
[C---:B------:R-:W-:Y:S08]  /*92620*/  HMMA.1688.F32.TF32 R156, R192.reuse, R96, R156 ;  /* 0x00000060c09c723c */ /* 0x040ff0000008109c */
        /* <DEDUP_REMOVED lines=30> */
[----:B------:R-:W1:Y:S04]  /*92810*/  LDS R195, [R151+UR10+0xa300] ;  /* 0x00a3000a97c37984 */ /* 0x000e680008000800 */
        /* <DEDUP_REMOVED lines=19> */
[----:B--2---:R-:W-:Y:S02]  /*92950*/  HMMA.1688.F32.TF32 R4, R208, R24, R248 ;  /* 0x00000018d004723c */ /* 0x004fe400000810f8 */
[----:B------:R-:W-:Y:S04]  /*92960*/  STL.64 [R1+0x7ea0], R26 ;  /* 0x007ea01a01007387 */ /* 0x000fe80000100a00 */
[----:B------:R-:W-:-:S13]  /*92970*/  STL.64 [R1+0x7e98], R24 ;  /* 0x007e981801007387 */ /* 0x000fda0000100a00 */
[----:B------:R-:W-:Y:S04]  /*92980*/  STL.64 [R1+0x3ee0], R4 ;  /* 0x003ee00401007387 */ /* 0x000fe80000100a00 */
[----:B------:R2:W-:Y:S02]  /*92990*/  STL.64 [R1+0x3ee8], R6 ;  /* 0x003ee80601007387 */ /* 0x0005e40000100a00 */
[----:B--2---:R-:W-:Y:S02]  /*929a0*/  HMMA.1688.F32.TF32 R4, R208, R28, R244 ;  /* 0x0000001cd004723c */ /* 0x004fe400000810f4 */
[----:B------:R-:W-:Y:S04]  /*929b0*/  STL.64 [R1+0x7e90], R30 ;  /* 0x007e901e01007387 */ /* 0x000fe80000100a00 */
[----:B------:R-:W-:-:S13]  /*929c0*/  STL.64 [R1+0x7e88], R28 ;  /* 0x007e881c01007387 */ /* 0x000fda0000100a00 */
[----:B------:R-:W-:Y:S04]  /*929d0*/  STL.64 [R1+0x3ed0], R4 ;  /* 0x003ed00401007387 */ /* 0x000fe80000100a00 */
[----:B------:R2:W-:Y:S04]  /*929e0*/  STL.64 [R1+0x3ed8], R6 ;  /* 0x003ed80601007387 */ /* 0x0005e80000100a00 */
[----:B------:R-:W1:Y:S01]  /*929f0*/  LDL.LU R244, [R1+0x3880] ;  /* 0x0038800001f47983 */ /* 0x000e620000300800 */
[----:B--2---:R-:W-:-:S15]  /*92a00*/  HMMA.1688.F32.TF32 R4, R208, R32, R236 ;  /* 0x00000020d004723c */ /* 0x004fde00000810ec */
[----:B------:R-:W-:-:S04]  /*92a10*/  NOP ;  /* 0x0000000000007918 */ /* 0x000fc80000000000 */
        /* <DEDUP_REMOVED lines=320> */
[----:B------:R-:W1:Y:S01]  /*93e20*/  LDL.LU R239, [R1+0x358c] ;  /* 0x00358c0001ef7983 */ /* 0x000e620000300800 */
[----:B--2---:R-:W-:-:S15]  /*93e30*/  HMMA.1688.F32.TF32 R20, R192, R16, R20 ;  /* 0x00000010c014723c */ /* 0x004fde0000081014 */
[----:B------:R-:W-:-:S04]  /*93e40*/  NOP ;  /* 0x0000000000007918 */ /* 0x000fc80000000000 */
[----:B------:R-:W-:Y:S04]  /*93e50*/  STL.64 [R1+0x3d20], R20 ;  /* 0x003d201401007387 */ /* 0x000fe80000100a00 */
[----:B------:R2:W-:Y:S04]  /*93e60*/  STL.64 [R1+0x3d28], R22 ;  /* 0x003d281601007387 */ /* 0x0005e80000100a00 */
[----:B--2---:R-:W2:Y:S04]  /*93e70*/  LDL.LU.64 R22, [R1+0x7eb0] ;  /* 0x007eb00001167983 */ /* 0x004ea80000300a00 */
[----:B------:R-:W2:Y:S02]  /*93e80*/  LDL.LU.64 R20, [R1+0x7ea8] ;  /* 0x007ea80001147983 */ /* 0x000ea40000300a00 */
[----:B--2---:R-:W-:-:S15]  /*93e90*/  HMMA.1688.F32.TF32 R24, R192, R20, R24 ;  /* 0x00000014c018723c */ /* 0x004fde0000081018 */
[----:B------:R-:W-:-:S04]  /*93ea0*/  NOP ;  /* 0x0000000000007918 */ /* 0x000fc80000000000 */
[----:B------:R-:W-:Y:S04]  /*93eb0*/  STL.64 [R1+0x3d10], R24 ;  /* 0x003d101801007387 */ /* 0x000fe80000100a00 */
[----:B------:R2:W-:Y:S04]  /*93ec0*/  STL.64 [R1+0x3d18], R26 ;  /* 0x003d181a01007387 */ /* 0x0005e80000100a00 */
[----:B--2---:R-:W2:Y:S04]  /*93ed0*/  LDL.LU.64 R26, [R1+0x7ea0] ;  /* 0x007ea000011a7983 */ /* 0x004ea80000300a00 */
[----:B------:R-:W3:Y:S02]  /*93ee0*/  LDL.LU.64 R24, [R1+0x7e98] ;  /* 0x007e980001187983 */ /* 0x000ee40000300a00 */
[----:B---3--:R-:W-:-:S15]  /*93ef0*/  HMMA.1688.F32.TF32 R28, R192, R24, R28 ;  /* 0x00000018c01c723c */ /* 0x008fde000008101c */
[----:B------:R-:W-:-:S04]  /*93f00*/  NOP ;  /* 0x0000000000007918 */ /* 0x000fc80000000000 */
[----:B------:R-:W-:Y:S04]  /*93f10*/  STL.64 [R1+0x3d00], R28 ;  /* 0x003d001c01007387 */ /* 0x000fe80000100a00 */
[----:B------:R3:W-:Y:S04]  /*93f20*/  STL.64 [R1+0x3d08], R30 ;  /* 0x003d081e01007387 */ /* 0x0007e80000100a00 */
[----:B---3--:R-:W3:Y:S04]  /*93f30*/  LDL.LU.64 R30, [R1+0x7e90] ;  /* 0x007e9000011e7983 */ /* 0x008ee80000300a00 */
[----:B------:R-:W4:Y:S02]  /*93f40*/  LDL.LU.64 R28, [R1+0x7e88] ;  /* 0x007e8800011c7983 */ /* 0x000f240000300a00 */
[----:B----4-:R-:W-:-:S15]  /*93f50*/  HMMA.1688.F32.TF32 R32, R192, R28, R32 ;  /* 0x0000001cc020723c */ /* 0x010fde0000081020 */
[----:B------:R-:W-:-:S04]  /*93f60*/  NOP ;  /* 0x0000000000007918 */ /* 0x000fc80000000000 */
[----:B------:R-:W-:Y:S04]  /*93f70*/  STL.64 [R1+0x3cf0], R32 ;  /* 0x003cf02001007387 */ /* 0x000fe80000100a00 */
[----:B------:R4:W-:Y:S04]  /*93f80*/  STL.64 [R1+0x3cf8], R34 ;  /* 0x003cf82201007387 */ /* 0x0009e80000100a00 */
[----:B----4-:R-:W4:Y:S04]  /*93f90*/  LDL.LU.64 R34, [R1+0x7e80] ;  /* 0x007e800001227983 */ /* 0x010f280000300a00 */
[----:B------:R-:W2:Y:S01]  /*93fa0*/  LDL.LU.64 R32, [R1+0x7e78] ;  /* 0x007e780001207983 */ /* 0x000ea20000300a00 */
        /* <DEDUP_REMOVED lines=17> */
[----:B--2---:R-:W2:Y:S04]  /*940c0*/  LDL.LU.64 R6, [R1+0x7e70] ;  /* 0x007e700001067983 */ /* 0x004ea80000300a00 */
        /* <DEDUP_REMOVED lines=59> */
[----:B---3--:R-:W-:Y:S08]  /*94480*/  HMMA.1688.F32.TF32 R140, R192, R132, R244 ;  /* 0x00000084c08c723c */ /* 0x008ff000000810f4 */
[----:B----4-:R-:W-:Y:S03]  /*94490*/  HMMA.1688.F32.TF32 R136, R208, R8, R236 ;  /* 0x00000008d088723c */ /* 0x010fe600000810ec */
[----:B------:R-:W-:Y:S04]  /*944a0*/  STL.64 [R1+0x3b60], R144 ;  /* 0x003b609001007387 */ /* 0x000fe80000100a00 */
[----:B------:R-:W-:Y:S04]  /*944b0*/  STL.64 [R1+0x3b68], R146 ;  /* 0x003b689201007387 */ /* 0x000fe80000100a00 */
[----:B------:R-:W3:Y:S04]  /*944c0*/  LDL.LU R244, [R1+0x3450] ;  /* 0x0034500001f47983 */ /* 0x000ee80000300800 */
[----:B------:R-:W-:Y:S04]  /*944d0*/  STL.64 [R1+0x3760], R140 ;  /* 0x0037608c01007387 */ /* 0x000fe80000100a00 */
[----:B------:R-:W-:Y:S04]  /*944e0*/  STL.64 [R1+0x3768], R142 ;  /* 0x0037688e01007387 */ /* 0x000fe80000100a00 */
        /* <DEDUP_REMOVED lines=68> */
[----:B------:R-:W-:Y:S01]  /*94930*/  IMAD.MOV.U32 R237, RZ, RZ, R3 ;  /* 0x000000ffffed7224 */ /* 0x000fe200078e0003 */
[----:B------:R-:W-:Y:S04]  /*94940*/  LDS R193, [R151+UR10+0x8380] ;  /* 0x0083800a97c17984 */ /* 0x000fe80008000800 */
[----:B------:R-:W-:Y:S04]  /*94950*/  LDS R195, [R151+UR10+0xa380] ;  /* 0x00a3800a97c37984 */ /* 0x000fe80008000800 */
[----:B--2---:R-:W-:Y:S04]  /*94960*/  LDS R192, [R4+UR10+0x8380] ;  /* 0x0083800a04c07984 */ /* 0x004fe80008000800 */
[----:B------:R-:W1:Y:S01]  /*94970*/  LDS R194, [R4+UR10+0xa380] ;  /* 0x00a3800a04c27984 */ /* 0x000e620008000800 */
[C---:B----4-:R-:W-:Y:S08]  /*94980*/  HMMA.1688.F32.TF32 R156, R208.reuse, R12, R156 ;  /* 0x0000000cd09c723c */ /* 0x050ff0000008109c */
[C---:B---3--:R-:W-:Y:S08]  /*94990*/  HMMA.1688.F32.TF32 R140, R208.reuse, R24, R140 ;  /* 0x00000018d08c723c */ /* 0x048ff0000008108c */
[C---:B------:R-:W-:Y:S08]  /*949a0*/  HMMA.1688.F32.TF32 R152, R208.reuse, R16, R152 ;  /* 0x00000010d098723c */ /* 0x040ff00000081098 */
[C---:B------:R-:W-:Y:S08]  /*949b0*/  HMMA.1688.F32.TF32 R136, R208.reuse, R28, R136 ;  /* 0x0000001cd088723c */ /* 0x040ff00000081088 */
[----:B------:R-:W-:Y:S01]  /*949c0*/  HMMA.1688.F32.TF32 R144, R208, R20, R144 ;  /* 0x00000014d090723c */ /* 0x000fe20000081090 */
        /* <DEDUP_REMOVED lines=48> */
[----:B------:R2:W-:Y:S04]  /*94cd0*/  STL.64 [R1+0x3a80], R140 ;  /* 0x003a808c01007387 */ /* 0x0005e80000100a00 */
[----:B------:R3:W-:Y:S04]  /*94ce0*/  STL.64 [R1+0x3a88], R142 ;  /* 0x003a888e01007387 */ /* 0x0007e80000100a00 */
[----:B------:R-:W1:Y:S04]  /*94cf0*/  LDL.LU R232, [R1+0x32b0] ;  /* 0x0032b00001e87983 */ /* 0x000e680000300800 */
[----:B------:R4:W-:Y:S04]  /*94d00*/  STL.64 [R1+0x3a70], R136 ;  /* 0x003a708801007387 */ /* 0x0009e80000100a00 */
        /* <DEDUP_REMOVED lines=73> */
[----:B------:R-:W-:Y:S01]  /*951a0*/  IMAD.MOV.U32 R239, RZ, RZ, R7 ;  /* 0x000000ffffef7224 */ /* 0x000fe200078e0007 */
[C---:B-1----:R-:W-:Y:S08]  /*951b0*/  HMMA.1688.F32.TF32 R28, R208.reuse, R80, R160 ;  /* 0x00000050d01c723c */ /* 0x042ff000000810a0 */
[----:B--2---:R-:W-:Y:S11]  /*951c0*/  HMMA.1688.F32.TF32 R156, R208, R84, R156 ;  /* 0x00000054d09c723c */ /* 0x004ff6000008109c */
[----:B------:R-:W-:Y:S04]  /*951d0*/  STL.64 [R1+0x3a50], R28 ;  /* 0x003a501c01007387 */ /* 0x000fe80000100a00 */
[----:B------:R3:W-:Y:S01]  /*951e0*/  STL [R1+0x3a58], R30 ;  /* 0x003a581e01007387 */ /* 0x0007e20000100800 */
[----:B------:R-:W-:-:S02]  /*951f0*/  IMAD.MOV.U32 R2, RZ, RZ, R31 ;  /* 0x000000ffff027224 */ /* 0x000fc400078e001f */
[----:B---3--:R-:W-:Y:S03]  /*95200*/  HMMA.1688.F32.TF32 R28, R208, R88, R152 ;  /* 0x00000058d01c723c */ /* 0x008fe60000081098 */
[----:B------:R1:W-:-:S15]  /*95210*/  STL [R1+0x77fc], R2 ;  /* 0x0077fc0201007387 */ /* 0x0003de0000100800 */
[----:B------:R-:W-:Y:S01]  /*95220*/  NOP ;  /* 0x0000000000007918 */ /* 0x000fe20000000000 */
[----:B------:R-:W-:Y:S04]  /*95230*/  STL.64 [R1+0x3a30], R28 ;  /* 0x003a301c01007387 */ /* 0x000fe80000100a00 */
[----:B------:R-:W-:Y:S04]  /*95240*/  STL.64 [R1+0x3a40], R156 ;  /* 0x003a409c01007387 */ /* 0x000fe80000100a00 */
[----:B------:R-:W-:Y:S04]  /*95250*/  STL.64 [R1+0x3a48], R158 ;  /* 0x003a489e01007387 */ /* 0x000fe80000100a00 */
[----:B------:R2:W-:Y:S01]  /*95260*/  STL [R1+0x3a38], R30 ;  /* 0x003a381e01007387 */ /* 0x0005e20000100800 */
[----:B-1----:R-:W-:-:S02]  /*95270*/  IMAD.MOV.U32 R2, RZ, RZ, R31 ;  /* 0x000000ffff027224 */ /* 0x002fc400078e001f */
[C---:B--2---:R-:W-:Y:S08]  /*95280*/  HMMA.1688.F32.TF32 R28, R208.reuse, R96, R140 ;  /* 0x00000060d01c723c */ /* 0x044ff0000008108c */
[C---:B------:R-:W-:Y:S08]  /*95290*/  HMMA.1688.F32.TF32 R144, R208.reuse, R92, R144 ;  /* 0x0000005cd090723c */ /* 0x040ff00000081090 */
[----:B------:R-:W-:Y:S03]  /*952a0*/  HMMA.1688.F32.TF32 R140, R208, R104, R196 ;  /* 0x00000068d08c723c */ /* 0x000fe600000810c4 */
[----:B------:R-:W-:-:S02]  /*952b0*/  IMAD.MOV.U32 R252, RZ, RZ, R28 ;  /* 0x000000fffffc7224 */ /* 0x000fc400078e001c */
[----:B------:R-:W-:Y:S02]  /*952c0*/  IMAD.MOV.U32 R0, RZ, RZ, R29 ;  /* 0x000000ffff007224 */ /* 0x000fe400078e001d */
[----:B------:R-:W-:Y:S02]  /*952d0*/  IMAD.MOV.U32 R3, RZ, RZ, R30 ;  /* 0x000000ffff037224 */ /* 0x000fe400078e001e */
[----:B------:R-:W-:Y:S02]  /*952e0*/  IMAD.MOV.U32 R7, RZ, RZ, R31 ;  /* 0x000000ffff077224 */ /* 0x000fe400078e001f */
[C---:B----4-:R-:W-:Y:S08]  /*952f0*/  HMMA.1688.F32.TF32 R28, R208.reuse, R100, R136 ;  /* 0x00000064d01c723c */ /* 0x050ff00000081088 */
[C---:B------:R-:W-:Y:S01]  /*95300*/  HMMA.1688.F32.TF32 R136, R208.reuse, R108, R200 ;  /* 0x0000006cd088723c */ /* 0x040fe200000810c8 */
[----:B------:R-:W-:Y:S04]  /*95310*/  STL.64 [R1+0x3a20], R144 ;  /* 0x003a209001007387 */ /* 0x000fe80000100a00 */
[----:B------:R-:W-:Y:S06]  /*95320*/  STL.64 [R1+0x3a28], R146 ;  /* 0x003a289201007387 */ /* 0x000fec0000100a00 */
        /* <DEDUP_REMOVED lines=17> */
[----:B---3--:R-:W-:Y:S01]  /*95440*/  HMMA.1688.F32.TF32 R136, R208, R132, R228 ;  /* 0x00000084d088723c */ /* 0x008fe200000810e4 */
[----:B------:R-:W-:Y:S04]  /*95450*/  LDS R208, [R149+UR10+0x8380] ;  /* 0x0083800a95d07984 */ /* 0x000fe80008000800 */
[----:B------:R-:W-:Y:S04]  /*95460*/  LDS R210, [R149+UR10+0xa380] ;  /* 0x00a3800a95d27984 */ /* 0x000fe80008000800 */
[----:B------:R-:W-:Y:S04]  /*95470*/  LDS R209, [R150+UR10+0x8380] ;  /* 0x0083800a96d17984 */ /* 0x000fe80008000800 */
[----:B------:R-:W1:Y:S04]  /*95480*/  LDS R211, [R150+UR10+0xa380] ;  /* 0x00a3800a96d37984 */ /* 0x000e680008000800 */
[----:B------:R-:W-:Y:S04]  /*95490*/  STL.64 [R1+0x39a0], R28 ;  /* 0x0039a01c01007387 */ /* 0x000fe80000100a00 */
[----:B------:R2:W-:Y:S04]  /*954a0*/  STL.64 [R1+0x39a8], R30 ;  /* 0x0039a81e01007387 */ /* 0x0005e80000100a00 */
[----:B------:R-:W-:Y:S04]  /*954b0*/  STL.64 [R1+0x3990], R140 ;  /* 0x0039908c01007387 */ /* 0x000fe80000100a00 */
[----:B------:R-:W-:Y:S04]  /*954c0*/  STL.64 [R1+0x3998], R142 ;  /* 0x0039988e01007387 */ /* 0x000fe80000100a00 */
[----:B------:R-:W-:Y:S04]  /*954d0*/  STL.64 [R1+0x3730], R136 ;  /* 0x0037308801007387 */ /* 0x000fe80000100a00 */
[----:B------:R3:W-:Y:S01]  /*954e0*/  STL.64 [R1+0x3738], R138 ;  /* 0x0037388a01007387 */ /* 0x0007e20000100a00 */
[C---:B--2---:R-:W-:Y:S08]  /*954f0*/  HMMA.1688.F32.TF32 R28, R192.reuse, R8, R232 ;  /* 0x00000008c01c723c */ /* 0x044ff000000810e8 */
[C---:B---3--:R-:W-:Y:S11]  /*95500*/  HMMA.1688.F32.TF32 R136, R192.reuse, R12, R248 ;  /* 0x0000000cc088723c */ /* 0x048ff600000810f8 */
        /* <DEDUP_REMOVED lines=9> */
[----:B------:R-:W-:Y:S04]  /*955a0*/  STL.64 [R1+0x3978], R30 ;  /* 0x0039781e01007387 */ /* 0x000fe80000100a00 */
[----:B------:R-:W2:Y:S04]  /*955b0*/  LDL.LU R244, [R1+0x30b0] ;  /* 0x0030b00001f47983 */ /* 0x000ea80000300800 */
        /* <DEDUP_REMOVED lines=113> */
[----:B------:R-:W-:Y:S04]  /*95cd0*/  STL.64 [R1+0x7e40], R22 ;  /* 0x007e401601007387 */ /* 0x000fe80000100a00 */
[----:B------:R2:W-:Y:S04]  /*95ce0*/  STL.64 [R1+0x7e38], R20 ;  /* 0x007e381401007387 */ /* 0x0005e80000100a00 */
[----:B--2---:R-:W2:Y:S04]  /*95cf0*/  LDL.LU R20, [R1+0x3260] ;  /* 0x0032600001147983 */ /* 0x004ea80000300800 */
[----:B------:R-:W2:Y:S04]  /*95d00*/  LDL.LU R21, [R1+0x3264] ;  /* 0x0032640001157983 */ /* 0x000ea80000300800 */
[----:B------:R-:W2:Y:S04]  /*95d10*/  LDL.LU R22, [R1+0x3268] ;  /* 0x0032680001167983 */ /* 0x000ea80000300800 */
[----:B------:R-:W2:Y:S01]  /*95d20*/  LDL.LU R23, [R1+0x326c] ;  /* 0x00326c0001177983 */ /* 0x000ea20000300800 */
[----:B------:R-:W-:-:S15]  /*95d30*/  HMMA.1688.F32.TF32 R28, R192, R24, R28 ;  /* 0x00000018c01c723c */ /* 0x000fde000008101c */
[----:B------:R-:W-:-:S04]  /*95d40*/  NOP ;  /* 0x0000000000007918 */ /* 0x000fc80000000000 */
[----:B------:R-:W-:Y:S04]  /*95d50*/  STL.64 [R1+0x3950], R28 ;  /* 0x0039501c01007387 */ /* 0x000fe80000100a00 */
[----:B------:R3:W-:Y:S04]  /*95d60*/  STL.64 [R1+0x3958], R30 ;  /* 0x0039581e01007387 */ /* 0x0007e80000100a00 */
[----:B---3--:R-:W3:Y:S04]  /*95d70*/  LDL.LU.64 R30, [R1+0x7e60] ;  /* 0x007e6000011e7983 */ /* 0x008ee80000300a00 */
[----:B------:R-:W2:Y:S01]  /*95d80*/  LDL.LU.64 R28, [R1+0x7e58] ;  /* 0x007e5800011c7983 */ /* 0x000ea20000300a00 */
        /* <DEDUP_REMOVED lines=9> */
[----:B------:R-:W-:Y:S04]  /*95e20*/  STL.64 [R1+0x3930], R16 ;  /* 0x0039301001007387 */ /* 0x000fe80000100a00 */
[----:B------:R4:W-:Y:S01]  /*95e30*/  STL.64 [R1+0x3938], R18 ;  /* 0x0039381201007387 */ /* 0x0009e20000100a00 */
[C---:B--2---:R-:W-:Y:S08]  /*95e40*/  HMMA.1688.F32.TF32 R20, R192.reuse, R36, R188 ;  /* 0x00000024c014723c */ /* 0x044ff000000810bc */
[C---:B----4-:R-:W-:Y:S11]  /*95e50*/  HMMA.1688.F32.TF32 R16, R192.reuse, R40, R240 ;  /* 0x00000028c010723c */ /* 0x050ff600000810f0 */
[----:B------:R-:W-:Y:S04]  /*95e60*/  STL.64 [R1+0x3920], R20 ;  /* 0x0039201401007387 */ /* 0x000fe80000100a00 */
[----:B------:R2:W-:Y:S04]  /*95e70*/  STL.64 [R1+0x3928], R22 ;  /* 0x0039281601007387 */ /* 0x0005e80000100a00 */
[----:B------:R-:W-:Y:S04]  /*95e80*/  STL.64 [R1+0x3910], R16 ;  /* 0x0039101001007387 */ /* 0x000fe80000100a00 */
[----:B------:R4:W-:Y:S01]  /*95e90*/  STL.64 [R1+0x3918], R18 ;  /* 0x0039181201007387 */ /* 0x0009e20000100a00 */
[C---:B--2---:R-:W-:Y:S08]  /*95ea0*/  HMMA.1688.F32.TF32 R20, R192.reuse, R48, R180 ;  /* 0x00000030c014723c */ /* 0x044ff000000810b4 */
[C---:B----4-:R-:W-:Y:S01]  /*95eb0*/  HMMA.1688.F32.TF32 R16, R192.reuse, R52, R176 ;  /* 0x00000034c010723c */ /* 0x050fe200000810b0 */
[----:B------:R-:W-:Y:S04]  /*95ec0*/  STL.64 [R1+0x3900], R184 ;  /* 0x003900b801007387 */ /* 0x000fe80000100a00 */
[----:B------:R-:W-:Y:S06]  /*95ed0*/  STL.64 [R1+0x3908], R186 ;  /* 0x003908ba01007387 */ /* 0x000fec0000100a00 */
        /* <DEDUP_REMOVED lines=30> */
[C---:B----4-:R-:W-:Y:S01]  /*960c0*/  HMMA.1688.F32.TF32 R16, R192.reuse, R100, R204 ;  /* 0x00000064c010723c */ /* 0x050fe200000810cc */
        /* <DEDUP_REMOVED lines=29> */
[----:B------:R-:W4:Y:S04]  /*962a0*/  LDL.LU R236, [R1+0x2d80] ;  /* 0x002d800001ec7983 */ /* 0x000f280000300800 */
[----:B------:R-:W-:Y:S04]  /*962b0*/  LDS R192, [R4+UR10+0x8400] ;  /* 0x0084000a04c07984 */ /* 0x000fe80008000800 */
[----:B------:R-:W-:Y:S04]  /*962c0*/  LDS R194, [R4+UR10+0xa400] ;  /* 0x00a4000a04c27984 */ /* 0x000fe80008000800 */
[----:B------:R-:W-:Y:S04]  /*962d0*/  LDS R193, [R151+UR10+0x8400] ;  /* 0x0084000a97c17984 */ /* 0x000fe80008000800 */
[----:B------:R-:W1:Y:S04]  /*962e0*/  LDS R195, [R151+UR10+0xa400] ;  /* 0x00a4000a97c37984 */ /* 0x000e680008000800 */
[----:B------:R1:W-:Y:S04]  /*962f0*/  STL.64 [R1+0x36f0], R20 ;  /* 0x0036f01401007387 */ /* 0x0003e80000100a00 */
[----:B------:R1:W-:Y:S04]  /*96300*/  STL.64 [R1+0x36f8], R22 ;  /* 0x0036f81601007387 */ /* 0x0003e80000100a00 */
[----:B------:R1:W-:Y:S04]  /*96310*/  STL.64 [R1+0x57d0], R16 ;  /* 0x0057d01001007387 */ /* 0x0003e80000100a00 */
[----:B------:R1:W-:Y:S04]  /*96320*/  STL.64 [R1+0x57d8], R18 ;  /* 0x0057d81201007387 */ /* 0x0003e80000100a00 */
        /* <DEDUP_REMOVED lines=196> */
[C---:B----4-:R-:W-:Y:S03]  /*96f70*/  HMMA.1688.F32.TF32 R136, R208.reuse, R120, R236 ;  /* 0x00000078d088723c */ /* 0x050fe600000810ec */
        /* <DEDUP_REMOVED lines=112> */
[----:B----4-:R-:W-:Y:S11]  /*97680*/  HMMA.1688.F32.TF32 R208, R208, R132, R244 ;  /* 0x00000084d0d0723c */ /* 0x010ff600000810f4 */
[----:B------:R-:W-:Y:S04]  /*97690*/  STL.64 [R1+0x57f0], R248 ;  /* 0x0057f0f801007387 */ /* 0x000fe80000100a00 */
[----:B------:R1:W-:Y:S04]  /*976a0*/  STL.64 [R1+0x57f8], R250 ;  /* 0x0057f8fa01007387 */ /* 0x0003e80000100a00 */
[----:B-1----:R-:W2:Y:S04]  /*976b0*/  LDL.LU.64 R250, [R1+0x7e30] ;  /* 0x007e300001fa7983 */ /* 0x002ea80000300a00 */
[----:B------:R-:W3:Y:S04]  /*976c0*/  LDL.LU.64 R248, [R1+0x7e28] ;  /* 0x007e280001f87983 */ /* 0x000ee80000300a00 */
[----:B------:R-:W-:Y:S04]  /*976d0*/  STL.64 [R1+0x57e0], R236 ;  /* 0x0057e0ec01007387 */ /* 0x000fe80000100a00 */
[----:B------:R1:W-:Y:S04]  /*976e0*/  STL.64 [R1+0x57e8], R238 ;  /* 0x0057e8ee01007387 */ /* 0x0003e80000100a00 */
[----:B-1----:R-:W4:Y:S04]  /*976f0*/  LDL.LU.64 R238, [R1+0x7e20] ;  /* 0x007e200001ee7983 */ /* 0x002f280000300a00 */
[----:B------:R-:W2:Y:S04]  /*97700*/  LDL.LU.64 R236, [R1+0x7e18] ;  /* 0x007e180001ec7983 */ /* 0x000ea80000300a00 */
[----:B------:R-:W2:Y:S04]  /*97710*/  LDL.LU.64 R246, [R1+0x7e10] ;  /* 0x007e100001f67983 */ /* 0x000ea80000300a00 */
[----:B------:R-:W2:Y:S04]  /*97720*/  LDL.LU.64 R244, [R1+0x7e08] ;  /* 0x007e080001f47983 */ /* 0x000ea80000300a00 */
[----:B------:R1:W-:Y:S04]  /*97730*/  STL.64 [R1+0x57c0], R208 ;  /* 0x0057c0d001007387 */ /* 0x0003e80000100a00 */
[----:B------:R1:W-:Y:S04]  /*97740*/  STL.64 [R1+0x57c8], R210 ;  /* 0x0057c8d201007387 */ /* 0x0003e80000100a00 */
[----:B-1----:R-:W2:Y:S04]  /*97750*/  LDL.LU R208, [R1+0x2c70] ;  /* 0x002c700001d07983 */ /* 0x002ea80000300800 */
[----:B------:R-:W2:Y:S04]  /*97760*/  LDL.LU R209, [R1+0x2c74] ;  /* 0x002c740001d17983 */ /* 0x000ea80000300800 */
[----:B------:R-:W2:Y:S04]  /*97770*/  LDL.LU R210, [R1+0x2c78] ;  /* 0x002c780001d27983 */ /* 0x000ea80000300800 */
[----:B------:R-:W2:Y:S01]  /*97780*/  LDL.LU R211, [R1+0x2c7c] ;  /* 0x002c7c0001d37983 */ /* 0x000ea20000300800 */
        /* <DEDUP_REMOVED lines=16> */
[----:B------:R-:W-:Y:S04]  /*97890*/  STL.64 [R1+0x3288], R210 ;  /* 0x003288d201007387 */ /* 0x000fe80000100a00 */
[----:B------:R-:W-:Y:S04]  /*978a0*/  STL.64 [R1+0x32b0], R188 ;  /* 0x0032b0bc01007387 */ /* 0x000fe80000100a00 */
[----:B------:R1:W-:Y:S04]  /*978b0*/  STL.64 [R1+0x32b8], R190 ;  /* 0x0032b8be01007387 */ /* 0x0003e80000100a00 */
[----:B------:R-:W-:Y:S04]  /*978c0*/  LDS R208, [R149+UR10+0x8400] ;  /* 0x0084000a95d07984 */ /* 0x000fe80008000800 */
[----:B------:R-:W-:Y:S04]  /*978d0*/  LDS R210, [R149+UR10+0xa400] ;  /* 0x00a4000a95d27984 */ /* 0x000fe80008000800 */
[----:B------:R-:W-:Y:S04]  /*978e0*/  LDS R209, [R150+UR10+0x8400] ;  /* 0x0084000a96d17984 */ /* 0x000fe80008000800 */
[----:B------:R-:W2:Y:S01]  /*978f0*/  LDS R211, [R150+UR10+0xa400] ;  /* 0x00a4000a96d37984 */ /* 0x000ea20008000800 */
        /* <DEDUP_REMOVED lines=49> */
[----:B------:R-:W-:-:S02]  /*97c10*/  IMAD.MOV.U32 R228, RZ, RZ, R246 ;  /* 0x000000ffffe47224 */ /* 0x000fc400078e00f6 */
[----:B------:R-:W-:Y:S02]  /*97c20*/  IMAD.MOV.U32 R229, RZ, RZ, R247 ;  /* 0x000000ffffe57224 */ /* 0x000fe400078e00f7 */
[----:B------:R-:W-:Y:S02]  /*97c30*/  IMAD.MOV.U32 R230, RZ, RZ, R236 ;  /* 0x000000ffffe67224 */ /* 0x000fe400078e00ec */
[----:B----4-:R-:W-:Y:S02]  /*97c40*/  IMAD.MOV.U32 R231, RZ, RZ, R238 ;  /* 0x000000ffffe77224 */ /* 0x010fe400078e00ee */
[----:B------:R-:W-:Y:S02]  /*97c50*/  IMAD.MOV.U32 R224, RZ, RZ, R244 ;  /* 0x000000ffffe07224 */ /* 0x000fe400078e00f4 */
[----:B------:R-:W-:Y:S01]  /*97c60*/  IMAD.MOV.U32 R225, RZ, RZ, R245 ;  /* 0x000000ffffe17224 */ /* 0x000fe200078e00f5 */
[----:B------:R-:W-:Y:S04]  /*97c70*/  STL.64 [R1+0x3650], R144 ;  /* 0x0036509001007387 */ /* 0x000fe80000100a00 */
[----:B------:R-:W-:Y:S04]  /*97c80*/  STL.64 [R1+0x3658], R146 ;  /* 0x0036589201007387 */ /* 0x000fe80000100a00 */
[----:B------:R-:W-:Y:S04]  /*97c90*/  STL.64 [R1+0x3640], R140 ;  /* 0x0036408c01007387 */ /* 0x000fe80000100a00 */
[----:B------:R-:W-:Y:S04]  /*97ca0*/  STL.64 [R1+0x3648], R142 ;  /* 0x0036488e01007387 */ /* 0x000fe80000100a00 */
[----:B------:R-:W2:Y:S04]  /*97cb0*/  LDL.LU R246, [R1+0x7e04] ;  /* 0x007e040001f67983 */ /* 0x000ea80000300800 */
[----:B------:R1:W-:Y:S04]  /*97cc0*/  STL.64 [R1+0x3630], R136 ;  /* 0x0036308801007387 */ /* 0x0003e80000100a00 */
[----:B------:R3:W-:Y:S04]  /*97cd0*/  STL.64 [R1+0x3638], R138 ;  /* 0x0036388a01007387 */ /* 0x0007e80000100a00 */
[----:B------:R-:W4:Y:S04]  /*97ce0*/  LDL.LU R247, [R1+0x7e00] ;  /* 0x007e000001f77983 */ /* 0x000f280000300800 */
[----:B------:R-:W3:Y:S04]  /*97cf0*/  LDL.LU R236, [R1+0x7dfc] ;  /* 0x007dfc0001ec7983 */ /* 0x000ee80000300800 */
[----:B------:R-:W4:Y:S04]  /*97d00*/  LDL.LU R238, [R1+0x7df8] ;  /* 0x007df80001ee7983 */ /* 0x000f280000300800 */
[----:B------:R-:W4:Y:S04]  /*97d10*/  LDL.LU R244, [R1+0x7df4] ;  /* 0x007df40001f47983 */ /* 0x000f280000300800 */
[----:B------:R-:W4:Y:S01]  /*97d20*/  LDL.LU R245, [R1+0x7df0] ;  /* 0x007df00001f57983 */ /* 0x000f220000300800 */
[----:B------:R-:W-:-:S02]  /*97d30*/  IMAD.MOV.U32 R226, RZ, RZ, R239 ;  /* 0x000000ffffe27224 */ /* 0x000fc400078e00ef */
[----:B------:R-:W-:Y:S01]  /*97d40*/  IMAD.MOV.U32 R227, RZ, RZ, R237 ;  /* 0x000000ffffe37224 */ /* 0x000fe200078e00ed */
[----:B------:R-:W4:Y:S04]  /*97d50*/  LDL.LU R239, [R1+0x7dec] ;  /* 0x007dec0001ef7983 */ /* 0x000f280000300800 */
[----:B------:R-:W4:Y:S01]  /*97d60*/  LDL.LU R237, [R1+0x7de8] ;  /* 0x007de80001ed7983 */ /* 0x000f220000300800 */
[----:B--2---:R-:W-:Y:S02]  /*97d70*/  IMAD.MOV.U32 R223, RZ, RZ, R246 ;  /* 0x000000ffffdf7224 */ /* 0x004fe400078e00f6 */
[----:B---3--:R-:W-:Y:S02]  /*97d80*/  IMAD.MOV.U32 R220, RZ, RZ, R236 ;  /* 0x000000ffffdc7224 */ /* 0x008fe400078e00ec */
[----:B----4-:R-:W-:Y:S01]  /*97d90*/  IMAD.MOV.U32 R221, RZ, RZ, R238 ;  /* 0x000000ffffdd7224 */ /* 0x010fe200078e00ee */
[----:B------:R-:W2:Y:S04]  /*97da0*/  LDL.LU R236, [R1+0x7de4] ;  /* 0x007de40001ec7983 */ /* 0x000ea80000300800 */
[----:B------:R-:W3:Y:S01]  /*97db0*/  LDL.LU R238, [R1+0x7de0] ;  /* 0x007de00001ee7983 */ /* 0x000ee20000300800 */
[----:B------:R-:W-:-:S03]  /*97dc0*/  IMAD.MOV.U32 R222, RZ, RZ, R247 ;  /* 0x000000ffffde7224 */ /* 0x000fc600078e00f7 */
        /* <DEDUP_REMOVED lines=12> */
[----:B----4-:R-:W-:-:S02]  /*97e90*/  IMAD.MOV.U32 R204, RZ, RZ, R247 ;  /* 0x000000ffffcc7224 */ /* 0x010fc400078e00f7 */
[----:B------:R-:W-:Y:S01]  /*97ea0*/  IMAD.MOV.U32 R205, RZ, RZ, R246 ;  /* 0x000000ffffcd7224 */ /* 0x000fe200078e00f6 */
[----:B------:R-:W2:Y:S04]  /*97eb0*/  LDL.LU R247, [R1+0x7dc4] ;  /* 0x007dc40001f77983 */ /* 0x000ea80000300800 */
[----:B------:R-:W3:Y:S04]  /*97ec0*/  LDL.LU R246, [R1+0x7dc0] ;  /* 0x007dc00001f67983 */ /* 0x000ee80000300800 */
[----:B------:R-:W1:Y:S04]  /*97ed0*/  LDL.LU R238, [R1+0x7dbc] ;  /* 0x007dbc0001ee7983 */ /* 0x000e680000300800 */
[----:B------:R-:W4:Y:S01]  /*97ee0*/  LDL.LU R236, [R1+0x7db8] ;  /* 0x007db80001ec7983 */ /* 0x000f220000300800 */
[----:B------:R-:W-:-:S02]  /*97ef0*/  IMAD.MOV.U32 R200, RZ, RZ, R245 ;  /* 0x000000ffffc87224 */ /* 0x000fc400078e00f5 */
[----:B------:R-:W-:Y:S01]  /*97f00*/  IMAD.MOV.U32 R202, RZ, RZ, R237 ;  /* 0x000000ffffca7224 */ /* 0x000fe200078e00ed */
[----:B------:R-:W2:Y:S01]  /*97f10*/  LDL.LU R245, [R1+0x7db4] ;  /* 0x007db40001f57983 */ /* 0x000ea20000300800 */
[----:B------:R-:W-:-:S03]  /*97f20*/  IMAD.MOV.U32 R201, RZ, RZ, R244 ;  /* 0x000000ffffc97224 */ /* 0x000fc600078e00f4 */
[----:B------:R-:W2:Y:S04]  /*97f30*/  LDL.LU R244, [R1+0x7db0] ;  /* 0x007db00001f47983 */ /* 0x000ea80000300800 */
[----:B------:R-:W2:Y:S01]  /*97f40*/  LDL.LU R237, [R1+0x7dac] ;  /* 0x007dac0001ed7983 */ /* 0x000ea20000300800 */
[----:B------:R-:W-:-:S03]  /*97f50*/  IMAD.MOV.U32 R203, RZ, RZ, R239 ;  /* 0x000000ffffcb7224 */ /* 0x000fc600078e00ef */
[----:B------:R-:W2:Y:S01]  /*97f60*/  LDL.LU R239, [R1+0x7da8] ;  /* 0x007da80001ef7983 */ /* 0x000ea20000300800 */
[----:B-1----:R-:W-:Y:S02]  /*97f70*/  IMAD.MOV.U32 R136, RZ, RZ, R238 ;  /* 0x000000ffff887224 */ /* 0x002fe400078e00ee */
[----:B----4-:R-:W-:Y:S01]  /*97f80*/  IMAD.MOV.U32 R137, RZ, RZ, R236 ;  /* 0x000000ffff897224 */ /* 0x010fe200078e00ec */
[----:B------:R-:W4:Y:S04]  /*97f90*/  LDL.LU R238, [R1+0x7da4] ;  /* 0x007da40001ee7983 */ /* 0x000f280000300800 */
[----:B------:R-:W4:Y:S01]  /*97fa0*/  LDL.LU R236, [R1+0x7da0] ;  /* 0x007da00001ec7983 */ /* 0x000f220000300800 */
[----:B---3--:R-:W-:Y:S02]  /*97fb0*/  IMAD.MOV.U32 R138, RZ, RZ, R246 ;  /* 0x000000ffff8a7224 */ /* 0x008fe400078e00f6 */
[----:B--2---:R-:W-:Y:S01]  /*97fc0*/  IMAD.MOV.U32 R139, RZ, RZ, R247 ;  /* 0x000000ffff8b7224 */ /* 0x004fe200078e00f7 */
[----:B------:R-:W2:Y:S04]  /*97fd0*/  LDL.LU R246, [R1+0x7d9c] ;  /* 0x007d9c0001f67983 */ /* 0x000ea80000300800 */
[----:B------:R-:W3:Y:S01]  /*97fe0*/  LDL.LU R247, [R1+0x7d98] ;  /* 0x007d980001f77983 */ /* 0x000ee20000300800 */
[----:B------:R-:W-:-:S03]  /*97ff0*/  IMAD.MOV.U32 R140, RZ, RZ, R237 ;  /* 0x000000ffff8c7224 */ /* 0x000fc600078e00ed */
[----:B------:R-:W3:Y:S01]  /*98000*/  LDL.LU R237, [R1+0x7d94] ;  /* 0x007d940001ed7983 */ /* 0x000ee20000300800 */
[----:B------:R-:W-:-:S03]  /*98010*/  IMAD.MOV.U32 R141, RZ, RZ, R239 ;  /* 0x000000ffff8d7224 */ /* 0x000fc600078e00ef */
[----:B------:R-:W3:Y:S01]  /*98020*/  LDL.LU R239, [R1+0x7d90] ;  /* 0x007d900001ef7983 */ /* 0x000ee20000300800 */
[----:B------:R-:W-:Y:S02]  /*98030*/  IMAD.MOV.U32 R142, RZ, RZ, R244 ;  /* 0x000000ffff8e7224 */ /* 0x000fe400078e00f4 */
[----:B------:R-:W-:Y:S01]  /*98040*/  IMAD.MOV.U32 R143, RZ, RZ, R245 ;  /* 0x000000ffff8f7224 */ /* 0x000fe200078e00f5 */
[----:B------:R-:W3:Y:S04]  /*98050*/  LDL.LU R244, [R1+0x7d8c] ;  /* 0x007d8c0001f47983 */ /* 0x000ee80000300800 */
[----:B------:R-:W3:Y:S01]  /*98060*/  LDL.LU R245, [R1+0x7d88] ;  /* 0x007d880001f57983 */ /* 0x000ee20000300800 */
[----:B----4-:R-:W-:Y:S02]  /*98070*/  IMAD.MOV.U32 R147, RZ, RZ, R238 ;  /* 0x000000ffff937224 */ /* 0x010fe400078e00ee */
[----:B------:R-:W-:-:S02]  /*98080*/  IMAD.MOV.U32 R146, RZ, RZ, R236 ;  /* 0x000000ffff927224 */ /* 0x000fc400078e00ec */
[----:B--2---:R-:W-:Y:S02]  /*98090*/  IMAD.MOV.U32 R144, RZ, RZ, R246 ;  /* 0x000000ffff907224 */ /* 0x004fe400078e00f6 */
[----:B---3--:R-:W-:Y:S01]  /*980a0*/  IMAD.MOV.U32 R145, RZ, RZ, R247 ;  /* 0x000000ffff917224 */ /* 0x008fe200078e00f7 */
[----:B------:R-:W2:Y:S04]  /*980b0*/  LDL.LU R246, [R1+0x7d84] ;  /* 0x007d840001f67983 */ /* 0x000ea80000300800 */
[----:B------:R-:W3:Y:S04]  /*980c0*/  LDL.LU R247, [R1+0x7d80] ;  /* 0x007d800001f77983 */ /* 0x000ee80000300800 */
[----:B------:R-:W4:Y:S04]  /*980d0*/  LDL.LU R236, [R1+0x7d7c] ;  /* 0x007d7c0001ec7983 */ /* 0x000f280000300800 */
[----:B------:R-:W4:Y:S01]  /*980e0*/  LDL.LU R238, [R1+0x7d78] ;  /* 0x007d780001ee7983 */ /* 0x000f220000300800 */
[----:B------:R-:W-:-:S02]  /*980f0*/  IMAD.MOV.U32 R156, RZ, RZ, R239 ;  /* 0x000000ffff9c7224 */ /* 0x000fc400078e00ef */
        /* <DEDUP_REMOVED lines=16> */
[----:B------:R-:W-:-:S03]  /*98200*/  IMAD.MOV.U32 R163, RZ, RZ, R244 ;  /* 0x000000ffffa37224 */ /* 0x000fc600078e00f4 */
[----:B------:R-:W4:Y:S01]  /*98210*/  LDL.LU R243, [R1+0x10ac] ;  /* 0x0010ac0001f37983 */ /* 0x000f220000300800 */
[----:B------:R-:W-:-:S03]  /*98220*/  IMAD.MOV.U32 R162, RZ, RZ, R245 ;  /* 0x000000ffffa27224 */ /* 0x000fc600078e00f5 */
[----:B------:R-:W4:Y:S04]  /*98230*/  LDL.LU R244, [R1+0x10c0] ;  /* 0x0010c00001f47983 */ /* 0x000f280000300800 */
[----:B------:R-:W4:Y:S01]  /*98240*/  LDL.LU R245, [R1+0x10c4] ;  /* 0x0010c40001f57983 */ /* 0x000f220000300800 */
[----:B--2---:R-:W-:Y:S02]  /*98250*/  IMAD.MOV.U32 R161, RZ, RZ, R246 ;  /* 0x000000ffffa17224 */ /* 0x004fe400078e00f6 */
[----:B---3--:R-:W-:Y:S01]  /*98260*/  IMAD.MOV.U32 R160, RZ, RZ, R247 ;  /* 0x000000ffffa07224 */ /* 0x008fe200078e00f7 */
[----:B------:R-:W2:Y:S01]  /*98270*/  LDL.LU R246, [R1+0x10c8] ;  /* 0x0010c80001f67983 */ /* 0x000ea20000300800 */
[----:B----4-:R-:W-:-:S03]  /*98280*/  IMAD.MOV.U32 R167, RZ, RZ, R236 ;  /* 0x000000ffffa77224 */ /* 0x010fc600078e00ec */
[----:B------:R-:W2:Y:S01]  /*98290*/  LDL.LU R247, [R1+0x10cc] ;  /* 0x0010cc0001f77983 */ /* 0x000ea20000300800 */
[----:B------:R-:W-:-:S03]  /*982a0*/  IMAD.MOV.U32 R166, RZ, RZ, R237 ;  /* 0x000000ffffa67224 */ /* 0x000fc600078e00ed */
[----:B------:R-:W3:Y:S01]  /*982b0*/  LDL.LU R236, [R1+0x10d0] ;  /* 0x0010d00001ec7983 */ /* 0x000ee20000300800 */
[----:B------:R-:W-:-:S03]  /*982c0*/  IMAD.MOV.U32 R165, RZ, RZ, R238 ;  /* 0x000000ffffa57224 */ /* 0x000fc600078e00ee */
[----:B------:R-:W3:Y:S01]  /*982d0*/  LDL.LU R237, [R1+0x10d4] ;  /* 0x0010d40001ed7983 */ /* 0x000ee20000300800 */
[----:B------:R-:W-:-:S03]  /*982e0*/  IMAD.MOV.U32 R164, RZ, RZ, R239 ;  /* 0x000000ffffa47224 */ /* 0x000fc600078e00ef */
        /* <DEDUP_REMOVED lines=45> */
[----:B----4-:R-:W-:-:S15]  /*985c0*/  HMMA.1688.F32.TF32 R188, R192, R112, R188 ;  /* 0x00000070c0bc723c */ /* 0x010fde00000810bc */
[----:B------:R-:W-:-:S04]  /*985d0*/  NOP ;  /* 0x0000000000007918 */ /* 0x000fc80000000000 */
[----:B------:R-:W-:Y:S04]  /*985e0*/  STL.64 [R1+0x35e0], R188 ;  /* 0x0035e0bc01007387 */ /* 0x000fe80000100a00 */
[----:B------:R1:W-:Y:S02]  /*985f0*/  STL.64 [R1+0x35e8], R190 ;  /* 0x0035e8be01007387 */ /* 0x0003e40000100a00 */
[C---:B-1----:R-:W-:Y:S08]  /*98600*/  HMMA.1688.F32.TF32 R188, R192.reuse, R116, R240 ;  /* 0x00000074c0bc723c */ /* 0x042ff000000810f0 */
[C---:B------:R-:W-:Y:S08]  /*98610*/  HMMA.1688.F32.TF32 R240, R192.reuse, R120, R184 ;  /* 0x00000078c0f0723c */ /* 0x040ff000000810b8 */
[----:B------:R-:W-:Y:S08]  /*98620*/  HMMA.1688.F32.TF32 R184, R192, R128, R176 ;  /* 0x00000080c0b8723c */ /* 0x000ff000000810b0 */
[C---:B------:R-:W-:Y:S08]  /*98630*/  HMMA.1688.F32.TF32 R172, R208.reuse, R12, R172 ;  /* 0x0000000cd0ac723c */ /* 0x040ff000000810ac */
[C---:B------:R-:W-:Y:S08]  /*98640*/  HMMA.1688.F32.TF32 R168, R208.reuse, R16, R168 ;  /* 0x00000010d0a8723c */ /* 0x040ff000000810a8 */
[----:B------:R-:W-:Y:S01]  /*98650*/  HMMA.1688.F32.TF32 R164, R208, R20, R164 ;  /* 0x00000014d0a4723c */ /* 0x000fe200000810a4 */
[----:B------:R-:W-:Y:S04]  /*98660*/  STL.64 [R1+0x3570], R188 ;  /* 0x003570bc01007387 */ /* 0x000fe80000100a00 */
[----:B------:R1:W-:Y:S03]  /*98670*/  STL.64 [R1+0x3578], R190 ;  /* 0x003578be01007387 */ /* 0x0003e60000100a00 */
[----:B-1----:R-:W-:Y:S08]  /*98680*/  HMMA.1688.F32.TF32 R188, R192, R124, R180 ;  /* 0x0000007cc0bc723c */ /* 0x002ff000000810b4 */
[C---:B------:R-:W-:Y:S08]  /*98690*/  HMMA.1688.F32.TF32 R160, R208.reuse, R24, R160 ;  /* 0x00000018d0a0723c */ /* 0x040ff000000810a0 */
[C---:B------:R-:W-:Y:S01]  /*986a0*/  HMMA.1688.F32.TF32 R156, R208.reuse, R28, R156 ;  /* 0x0000001cd09c723c */ /* 0x040fe2000008109c */
[----:B------:R-:W-:Y:S04]  /*986b0*/  STL.64 [R1+0x3560], R240 ;  /* 0x003560f001007387 */ /* 0x000fe80000100a00 */
[----:B------:R-:W-:Y:S03]  /*986c0*/  STL.64 [R1+0x3568], R242 ;  /* 0x003568f201007387 */ /* 0x000fe60000100a00 */
[C---:B------:R-:W-:Y:S08]  /*986d0*/  HMMA.1688.F32.TF32 R152, R208.reuse, R32, R152 ;  /* 0x00000020d098723c */ /* 0x040ff00000081098 */
[C---:B------:R-:W-:Y:S08]  /*986e0*/  HMMA.1688.F32.TF32 R144, R208.reuse, R36, R144 ;  /* 0x00000024d090723c */ /* 0x040ff00000081090 */
[C---:B------:R-:W-:Y:S08]  /*986f0*/  HMMA.1688.F32.TF32 R140, R208.reuse, R40, R140 ;  /* 0x00000028d08c723c */ /* 0x040ff0000008108c */
[C---:B------:R-:W-:Y:S01]  /*98700*/  HMMA.1688.F32.TF32 R136, R208.reuse, R44, R136 ;  /* 0x0000002cd088723c */ /* 0x040fe20000081088 */
[----:B------:R-:W-:Y:S04]  /*98710*/  STL.64 [R1+0x3550], R188 ;  /* 0x003550bc01007387 */ /* 0x000fe80000100a00 */
[----:B------:R-:W-:Y:S04]  /*98720*/  STL.64 [R1+0x3558], R190 ;  /* 0x003558be01007387 */ /* 0x000fe80000100a00 */
[----:B------:R-:W-:Y:S04]  /*98730*/  STL.64 [R1+0x3540], R184 ;  /* 0x003540b801007387 */ /* 0x000fe80000100a00 */
[----:B------:R-:W-:Y:S01]  /*98740*/  STL.64 [R1+0x3548], R186 ;  /* 0x003548ba01007387 */ /* 0x000fe20000100a00 */
[----:B--2---:R-:W-:Y:S08]  /*98750*/  HMMA.1688.F32.TF32 R176, R208, R8, R236 ;  /* 0x00000008d0b0723c */ /* 0x004ff000000810ec */
[----:B---3--:R-:W-:Y:S01]  /*98760*/  HMMA.1688.F32.TF32 R180, R192, R132, R244 ;  /* 0x00000084c0b4723c */ /* 0x008fe200000810f4 */
[----:B------:R-:W-:Y:S04]  /*98770*/  LDS R192, [R4+UR10+0x8480] ;  /* 0x0084800a04c07984 */ /* 0x000fe80008000800 */
[----:B------:R-:W-:Y:S04]  /*98780*/  LDS R194, [R4+UR10+0xa480] ;  /* 0x00a4800a04c27984 */ /* 0x000fe80008000800 */
[----:B------:R-:W-:Y:S04]  /*98790*/  LDS R193, [R151+UR10+0x8480] ;  /* 0x0084800a97c17984 */ /* 0x000fe80008000800 */
[----:B------:R-:W1:Y:S06]  /*987a0*/  LDS R195, [R151+UR10+0xa480] ;  /* 0x00a4800a97c37984 */ /* 0x000e6c0008000800 */
        /* <DEDUP_REMOVED lines=42> */
[----:B----4-:R-:W-:Y:S03]  /*98a50*/  HMMA.1688.F32.TF32 R136, R208, R80, R232 ;  /* 0x00000050d088723c */ /* 0x010fe600000810e8 */
        /* <DEDUP_REMOVED lines=22> */
[----:B---3--:R-:W3:Y:S04]  /*98bc0*/  LDL.LU R136, [R1] ;  /* 0x0000000001887983 */ /* 0x008ee80000300800 */
        /* <DEDUP_REMOVED lines=69> */
[----:B------:R-:W1:Y:S04]  /*99020*/  LDL.LU R248, [R1+0x7d4c] ;  /* 0x007d4c0001f87983 */ /* 0x000e680000300800 */
[----:B------:R-:W1:Y:S01]  /*99030*/  LDL.LU R249, [R1+0x7d48] ;  /* 0x007d480001f97983 */ /* 0x000e620000300800 */
[----:B------:R-:W-:Y:S02]  /*99040*/  IMAD.MOV.U32 R234, RZ, RZ, R250 ;  /* 0x000000ffffea7224 */ /* 0x000fe400078e00fa */
[----:B------:R-:W-:Y:S01]  /*99050*/  IMAD.MOV.U32 R235, RZ, RZ, R251 ;  /* 0x000000ffffeb7224 */ /* 0x000fe200078e00fb */
[----:B------:R-:W1:Y:S04]  /*99060*/  LDL.LU R250, [R1+0x7d44] ;  /* 0x007d440001fa7983 */ /* 0x000e680000300800 */
[----:B------:R-:W1:Y:S01]  /*99070*/  LDL.LU R251, [R1+0x7d40] ;  /* 0x007d400001fb7983 */ /* 0x000e620000300800 */
        /* <DEDUP_REMOVED lines=12> */
[----:B------:R-:W-:Y:S01]  /*99140*/  HMMA.1688.F32.TF32 R140, R208, R132, R136 ;  /* 0x00000084d08c723c */ /* 0x000fe20000081088 */
[----:B------:R-:W-:Y:S04]  /*99150*/  LDS R208, [R149+UR10+0x8480] ;  /* 0x0084800a95d07984 */ /* 0x000fe80008000800 */
[----:B------:R-:W-:Y:S04]  /*99160*/  LDS R210, [R149+UR10+0xa480] ;  /* 0x00a4800a95d27984 */ /* 0x000fe80008000800 */
[----:B------:R-:W-:Y:S04]  /*99170*/  LDS R209, [R150+UR10+0x8480] ;  /* 0x0084800a96d17984 */ /* 0x000fe80008000800 */
[----:B------:R-:W2:Y:S04]  /*99180*/  LDS R211, [R150+UR10+0xa480] ;  /* 0x00a4800a96d37984 */ /* 0x000ea80008000800 */
        /* <DEDUP_REMOVED lines=31> */
[----:B----4-:R-:W-:-:S15]  /*99380*/  HMMA.1688.F32.TF32 R136, R192, R12, R196 ;  /* 0x0000000cc088723c */ /* 0x010fde00000810c4 */
[----:B------:R-:W-:-:S04]  /*99390*/  NOP ;  /* 0x0000000000007918 */ /* 0x000fc80000000000 */
[----:B------:R-:W-:Y:S04]  /*993a0*/  STL.64 [R1+0x3510], R136 ;  /* 0x0035108801007387 */ /* 0x000fe80000100a00 */
[----:B------:R1:W-:Y:S04]  /*993b0*/  STL.64 [R1+0x3518], R138 ;  /* 0x0035188a01007387 */ /* 0x0003e80000100a00 */
[----:B------:R-:W-:Y:S04]  /*993c0*/  STL.64 [R1+0x3500], R144 ;  /* 0x0035009001007387 */ /* 0x000fe80000100a00 */
[----:B------:R-:W-:Y:S04]  /*993d0*/  STL.64 [R1+0x3508], R146 ;  /* 0x0035089201007387 */ /* 0x000fe80000100a00 */
[----:B------:R-:W-:Y:S04]  /*993e0*/  STL.64 [R1+0x7d38], R26 ;  /* 0x007d381a01007387 */ /* 0x000fe80000100a00 */
[----:B------:R-:W-:Y:S04]  /*993f0*/  STL.64 [R1+0x34f0], R140 ;  /* 0x0034f08c01007387 */ /* 0x000fe80000100a00 */
[----:B------:R-:W-:Y:S04]  /*99400*/  STL.64 [R1+0x34f8], R142 ;  /* 0x0034f88e01007387 */ /* 0x000fe80000100a00 */
[----:B------:R3:W-:Y:S01]  /*99410*/  STL.64 [R1+0x7d30], R24 ;  /* 0x007d301801007387 */ /* 0x0007e20000100a00 */
[C---:B-1----:R-:W-:Y:S08]  /*99420*/  HMMA.1688.F32.TF32 R136, R192.reuse, R24, R212 ;  /* 0x00000018c088723c */ /* 0x042ff000000810d4 */
[C---:B---3--:R-:W-:Y:S11]  /*99430*/  HMMA.1688.F32.TF32 R24, R192.reuse, R28, R216 ;  /* 0x0000001cc018723c */ /* 0x048ff600000810d8 */
[----:B------:R-:W-:Y:S04]  /*99440*/  STL.64 [R1+0x34e0], R136 ;  /* 0x0034e08801007387 */ /* 0x000fe80000100a00 */
[----:B------:R-:W-:Y:S04]  /*99450*/  STL.64 [R1+0x34e8], R138 ;  /* 0x0034e88a01007387 */ /* 0x000fe80000100a00 */
[----:B------:R-:W-:Y:S04]  /*99460*/  STL.64 [R1+0x7d28], R30 ;  /* 0x007d281e01007387 */ /* 0x000fe80000100a00 */
[----:B------:R-:W-:Y:S04]  /*99470*/  STL.64 [R1+0x7d20], R28 ;  /* 0x007d201c01007387 */ /* 0x000fe80000100a00 */
[----:B------:R-:W-:Y:S04]  /*99480*/  STL.64 [R1+0x34d0], R24 ;  /* 0x0034d01801007387 */ /* 0x000fe80000100a00 */
[----:B------:R1:W-:Y:S02]  /*99490*/  STL.64 [R1+0x34d8], R26 ;  /* 0x0034d81a01007387 */ /* 0x0003e40000100a00 */
[C---:B-1----:R-:W-:Y:S08]  /*994a0*/  HMMA.1688.F32.TF32 R24, R192.reuse, R32, R220 ;  /* 0x00000020c018723c */ /* 0x042ff000000810dc */
[C---:B------:R-:W-:Y:S08]  /*994b0*/  HMMA.1688.F32.TF32 R136, R192.reuse, R36, R224 ;  /* 0x00000024c088723c */ /* 0x040ff000000810e0 */
[C---:B------:R-:W-:Y:S03]  /*994c0*/  HMMA.1688.F32.TF32 R28, R192.reuse, R40, R228 ;  /* 0x00000028c01c723c */ /* 0x040fe600000810e4 */
[----:B------:R-:W-:Y:S04]  /*994d0*/  STL.64 [R1+0x34c0], R24 ;  /* 0x0034c01801007387 */ /* 0x000fe80000100a00 */
[----:B------:R1:W-:Y:S02]  /*994e0*/  STL.64 [R1+0x34c8], R26 ;  /* 0x0034c81a01007387 */ /* 0x0003e40000100a00 */
[C---:B-1----:R-:W-:Y:S02]  /*994f0*/  HMMA.1688.F32.TF32 R24, R192.reuse, R44, R232 ;  /* 0x0000002cc018723c */ /* 0x042fe400000810e8 */
[----:B------:R1:W-:Y:S04]  /*99500*/  STL.64 [R1+0x34b0], R136 ;  /* 0x0034b08801007387 */ /* 0x0003e80000100a00 */
[----:B------:R3:W-:Y:S04]  /*99510*/  STL.64 [R1+0x34b8], R138 ;  /* 0x0034b88a01007387 */ /* 0x0007e80000100a00 */
[----:B------:R-:W4:Y:S04]  /*99520*/  LDL.LU R220, [R1+0x50] ;  /* 0x0000500001dc7983 */ /* 0x000f280000300800 */
[----:B------:R-:W-:Y:S04]  /*99530*/  STL.64 [R1+0x34a0], R28 ;  /* 0x0034a01c01007387 */ /* 0x000fe80000100a00 */
[----:B------:R-:W-:Y:S04]  /*99540*/  STL.64 [R1+0x34a8], R30 ;  /* 0x0034a81e01007387 */ /* 0x000fe80000100a00 */
[----:B------:R-:W-:Y:S04]  /*99550*/  STL.64 [R1+0x3490], R24 ;  /* 0x0034901801007387 */ /* 0x000fe80000100a00 */
        /* <DEDUP_REMOVED lines=102> */
[C---:B----4-:R-:W-:Y:S11]  /*99bc0*/  HMMA.1688.F32.TF32 R188, R192.reuse, R56, R188 ;  /* 0x00000038c0bc723c */ /* 0x050ff600000810bc */
        /* <DEDUP_REMOVED lines=52> */
[----:B------:R1:W-:Y:S03]  /*99f10*/  STL.64 [R1+0x3378], R138 ;  /* 0x0033788a01007387 */ /* 0x0003e60000100a00 */
[C---:B-1----:R-:W-:Y:S03]  /*99f20*/  HMMA.1688.F32.TF32 R136, R192.reuse, R128, R216 ;  /* 0x00000080c088723c */ /* 0x042fe600000810d8 */
        /* <DEDUP_REMOVED lines=20> */
[----:B------:R-:W1:Y:S10]  /*9a070*/  LDL.LU R232, [R1+0x1c0] ;  /* 0x0001c00001e87983 */ /* 0x000e740000300800 */
[----:B------:R-:W-:Y:S04]  /*9a080*/  STL.64 [R1+0x53b0], R24 ;  /* 0x0053b01801007387 */ /* 0x000fe80000100a00 */
[----:B------:R-:W-:Y:S04]  /*9a090*/  STL.64 [R1+0x53b8], R26 ;  /* 0x0053b81a01007387 */ /* 0x000fe80000100a00 */
        /* <DEDUP_REMOVED lines=136> */
[C---:B----4-:R-:W-:Y:S08]  /*9a920*/  HMMA.1688.F32.TF32 R184, R208.reuse, R56, R184 ;  /* 0x00000038d0b8723c */ /* 0x050ff000000810b8 */
[C---:B---3--:R-:W-:Y:S08]  /*9a930*/  HMMA.1688.F32.TF32 R172, R208.reuse, R68, R172 ;  /* 0x00000044d0ac723c */ /* 0x048ff000000810ac */
        /* <DEDUP_REMOVED lines=8> */
[C---:B-1----:R-:W-:Y:S08]  /*9a9c0*/  HMMA.1688.F32.TF32 R16, R208.reuse, R36, R248 ;  /* 0x00000024d010723c */ /* 0x042ff000000810f8 */
[C---:B--2---:R-:W-:Y:S08]  /*9a9d0*/  HMMA.1688.F32.TF32 R4, R208.reuse, R40, R236 ;  /* 0x00000028d004723c */ /* 0x044ff000000810ec */
        /* <DEDUP_REMOVED lines=68> */
[----:B------:R-:W2:Y:S04]  /*9ae20*/  LDL.LU R232, [R1+0xa50] ;  /* 0x000a500001e87983 */ /* 0x000ea80000300800 */
[----:B------:R-:W-:Y:S04]  /*9ae30*/  LDS R208, [R149+UR10+0x8500] ;  /* 0x0085000a95d07984 */ /* 0x000fe80008000800 */
[----:B------:R-:W-:Y:S04]  /*9ae40*/  LDS R210, [R149+UR10+0xa500] ;  /* 0x00a5000a95d27984 */ /* 0x000fe80008000800 */
[----:B------:R-:W-:Y:S04]  /*9ae50*/  LDS R209, [R150+UR10+0x8500] ;  /* 0x0085000a96d17984 */ /* 0x000fe80008000800 */
[----:B------:R-:W1:Y:S04]  /*9ae60*/  LDS R211, [R150+UR10+0xa500] ;  /* 0x00a5000a96d37984 */ /* 0x000e680008000800 */
        /* <DEDUP_REMOVED lines=120> */
[----:B------:R-:W4:Y:S01]  /*9b5f0*/  LDL.LU.64 R16, [R1+0x7d10] ;  /* 0x007d100001107983 */ /* 0x000f220000300a00 */
[C---:B--2---:R-:W-:Y:S08]  /*9b600*/  HMMA.1688.F32.TF32 R248, R192.reuse, R20, R248 ;  /* 0x00000014c0f8723c */ /* 0x044ff000000810f8 */
[C---:B------:R-:W-:Y:S08]  /*9b610*/  HMMA.1688.F32.TF32 R244, R192.reuse, R28, R244 ;  /* 0x0000001cc0f4723c */ /* 0x040ff000000810f4 */
        /* <DEDUP_REMOVED lines=16> */
[----:B--2---:R-:W2:Y:S04]  /*9b720*/  LDL.LU.64 R6, [R1+0x7d08] ;  /* 0x007d080001067983 */ /* 0x004ea80000300a00 */
[----:B------:R-:W3:Y:S04]  /*9b730*/  LDL.LU.64 R4, [R1+0x7d00] ;  /* 0x007d000001047983 */ /* 0x000ee80000300a00 */
[----:B------:R-:W-:Y:S04]  /*9b740*/  STL.64 [R1+0x32a0], R248 ;  /* 0x0032a0f801007387 */ /* 0x000fe80000100a00 */
[----:B------:R4:W-:Y:S02]  /*9b750*/  STL.64 [R1+0x32a8], R250 ;  /* 0x0032a8fa01007387 */ /* 0x0009e40000100a00 */
        /* <DEDUP_REMOVED lines=36> */
[C---:B-1----:R-:W-:Y:S08]  /*9b9a0*/  HMMA.1688.F32.TF32 R140, R192.reuse, R92, R200 ;  /* 0x0000005cc08c723c */ /* 0x042ff000000810c8 */
        /* <DEDUP_REMOVED lines=8> */
[C---:B----4-:R-:W-:Y:S08]  /*9ba30*/  HMMA.1688.F32.TF32 R140, R192.reuse, R104, R216 ;  /* 0x00000068c08c723c */ /* 0x050ff000000810d8 */
        /* <DEDUP_REMOVED lines=118> */
[----:B----4-:R-:W-:Y:S08]  /*9c1a0*/  HMMA.1688.F32.TF32 R236, R192, R132, R188 ;  /* 0x00000084c0ec723c */ /* 0x010ff000000810bc */
[C---:B------:R-:W-:Y:S01]  /*9c1b0*/  HMMA.1688.F32.TF32 R188, R208.reuse, R8, R240 ;  /* 0x00000008d0bc723c */ /* 0x040fe200000810f0 */
[----:B------:R-:W-:Y:S04]  /*9c1c0*/  LDS R192, [R4+UR10+0x8580] ;  /* 0x0085800a04c07984 */ /* 0x000fe80008000800 */
[----:B------:R-:W-:Y:S03]  /*9c1d0*/  LDS R194, [R4+UR10+0xa580] ;  /* 0x00a5800a04c27984 */ /* 0x000fe60008000800 */
[C---:B------:R-:W-:Y:S08]  /*9c1e0*/  HMMA.1688.F32.TF32 R172, R208.reuse, R24, R172 ;  /* 0x00000018d0ac723c */ /* 0x040ff000000810ac */
[C---:B------:R-:W-:Y:S08]  /*9c1f0*/  HMMA.1688.F32.TF32 R180, R208.reuse, R16, R180 ;  /* 0x00000010d0b4723c */ /* 0x040ff000000810b4 */
[C---:B------:R-:W-:Y:S08]  /*9c200*/  HMMA.1688.F32.TF32 R160, R208.reuse, R36, R160 ;  /* 0x00000024d0a0723c */ /* 0x040ff000000810a0 */
[C---:B------:R-:W-:Y:S08]  /*9c210*/  HMMA.1688.F32.TF32 R156, R208.reuse, R40, R156 ;  /* 0x00000028d09c723c */ /* 0x040ff0000008109c */
[C---:B------:R-:W-:Y:S01]  /*9c220*/  HMMA.1688.F32.TF32 R184, R208.reuse, R12, R184 ;  /* 0x0000000cd0b8723c */ /* 0x040fe200000810b8 */
[----:B------:R-:W-:Y:S04]  /*9c230*/  LDS R193, [R151+UR10+0x8580] ;  /* 0x0085800a97c17984 */ /* 0x000fe80008000800 */
[----:B------:R-:W1:Y:S04]  /*9c240*/  LDS R195, [R151+UR10+0xa580] ;  /* 0x00a5800a97c37984 */ /* 0x000e680008000800 */
        /* <DEDUP_REMOVED lines=181> */
[C---:B---3--:R-:W-:Y:S08]  /*9cda0*/  HMMA.1688.F32.TF32 R248, R208.reuse, R104, R236 ;  /* 0x00000068d0f8723c */ /* 0x048ff000000810ec */
        /* <DEDUP_REMOVED lines=19> */
[C---:B------:R-:W-:Y:S08]  /*9cee0*/  HMMA.1688.F32.TF32 R160, R192.reuse, R16, R160 ;  /* 0x00000010c0a0723c */ /* 0x040ff000000810a0 */
[C---:B------:R-:W-:Y:S01]  /*9cef0*/  HMMA.1688.F32.TF32 R156, R192.reuse, R20, R156 ;  /* 0x00000014c09c723c */ /* 0x040fe2000008109c */
[----:B------:R-:W-:Y:S04]  /*9cf00*/  LDS R208, [R149+UR10+0x8580] ;  /* 0x0085800a95d07984 */ /* 0x000fe80008000800 */
[----:B------:R-:W-:Y:S04]  /*9cf10*/  LDS R210, [R149+UR10+0xa580] ;  /* 0x00a5800a95d27984 */ /* 0x000fe80008000800 */
[----:B------:R-:W-:Y:S04]  /*9cf20*/  LDS R209, [R150+UR10+0x8580] ;  /* 0x0085800a96d17984 */ /* 0x000fe80008000800 */
[----:B------:R-:W1:Y:S04]  /*9cf30*/  LDS R211, [R150+UR10+0xa580] ;  /* 0x00a5800a96d37984 */ /* 0x000e680008000800 */
[----:B------:R-:W-:Y:S04]  /*9cf40*/  STL.64 [R1+0x49f0], R4 ;  /* 0x0049f00401007387 */ /* 0x000fe80000100a00 */
[----:B------:R4:W-:Y:S02]  /*9cf50*/  STL.64 [R1+0x49f8], R6 ;  /* 0x0049f80601007387 */ /* 0x0009e40000100a00 */
[C---:B----4-:R-:W-:Y:S02]  /*9cf60*/  HMMA.1688.F32.TF32 R4, R192.reuse, R8, R168 ;  /* 0x00000008c004723c */ /* 0x050fe400000810a8 */
[----:B------:R-:W-:Y:S04]  /*9cf70*/  STL.64 [R1+0x49e0], R176 ;  /* 0x0049e0b001007387 */ /* 0x000fe80000100a00 */
[----:B------:R-:W-:Y:S04]  /*9cf80*/  STL.64 [R1+0x49e8], R178 ;  /* 0x0049e8b201007387 */ /* 0x000fe80000100a00 */
[----:B------:R-:W-:Y:S04]  /*9cf90*/  STL.64 [R1+0x49c0], R172 ;  /* 0x0049c0ac01007387 */ /* 0x000fe80000100a00 */
[----:B------:R-:W-:Y:S05]  /*9cfa0*/  STL.64 [R1+0x49c8], R174 ;  /* 0x0049c8ae01007387 */ /* 0x000fea0000100a00 */
[----:B------:R-:W-:Y:S04]  /*9cfb0*/  STL.64 [R1+0x3040], R4 ;  /* 0x0030400401007387 */ /* 0x000fe80000100a00 */
[----:B------:R2:W-:Y:S02]  /*9cfc0*/  STL.64 [R1+0x3048], R6 ;  /* 0x0030480601007387 */ /* 0x0005e40000100a00 */
[----:B--2---:R-:W-:-:S15]  /*9cfd0*/  HMMA.1688.F32.TF32 R4, R192, R12, R164 ;  /* 0x0000000cc004723c */ /* 0x004fde00000810a4 */
[----:B------:R-:W-:-:S04]  /*9cfe0*/  NOP ;  /* 0x0000000000007918 */ /* 0x000fc80000000000 */
        /* <DEDUP_REMOVED lines=41> */
[----:B------:R-:W4:Y:S04]  /*9d280*/  LDL R224, [R1+0x5d0] ;  /* 0x0005d00001e07983 */ /* 0x000f280000100800 */
[----:B------:R-:W-:Y:S04]  /*9d290*/  STL.64 [R1+0x2e30], R136 ;  /* 0x002e308801007387 */ /* 0x000fe80000100a00 */
[----:B------:R-:W-:Y:S04]  /*9d2a0*/  STL.64 [R1+0x2e38], R138 ;  /* 0x002e388a01007387 */ /* 0x000fe80000100a00 */
[----:B------:R1:W-:Y:S04]  /*9d2b0*/  STL.64 [R1+0x2e20], R4 ;  /* 0x002e200401007387 */ /* 0x0003e80000100a00 */
[----:B------:R1:W-:Y:S04]  /*9d2c0*/  STL.64 [R1+0x2e28], R6 ;  /* 0x002e280601007387 */ /* 0x0003e80000100a00 */
[----:B------:R-:W4:Y:S04]  /*9d2d0*/  LDL R225, [R1+0x5d4] ;  /* 0x0005d40001e17983 */ /* 0x000f280000100800 */
[----:B------:R-:W4:Y:S04]  /*9d2e0*/  LDL R226, [R1+0x5d8] ;  /* 0x0005d80001e27983 */ /* 0x000f280000100800 */
[----:B------:R-:W4:Y:S04]  /*9d2f0*/  LDL R227, [R1+0x5dc] ;  /* 0x0005dc0001e37983 */ /* 0x000f280000100800 */
        /* <DEDUP_REMOVED lines=8> */
[----:B------:R-:W4:Y:S04]  /*9d380*/  LDL R204, [R1+0x610] ;  /* 0x0006100001cc7983 */ /* 0x000f280000100800 */
        /* <DEDUP_REMOVED lines=11> */
[----:B--2---:R-:W2:Y:S04]  /*9d440*/  LDL R140, [R1+0x650] ;  /* 0x00065000018c7983 */ /* 0x004ea80000100800 */
[----:B------:R-:W2:Y:S04]  /*9d450*/  LDL R141, [R1+0x654] ;  /* 0x00065400018d7983 */ /* 0x000ea80000100800 */
[----:B---3--:R-:W2:Y:S04]  /*9d460*/  LDL R142, [R1+0x658] ;  /* 0x00065800018e7983 */ /* 0x008ea80000100800 */
[----:B------:R-:W2:Y:S04]  /*9d470*/  LDL R143, [R1+0x65c] ;  /* 0x00065c00018f7983 */ /* 0x000ea80000100800 */
        /* <DEDUP_REMOVED lines=84> */
[C---:B------:R-:W-:Y:S01]  /*9d9c0*/  HMMA.1688.F32.TF32 R232, R192.reuse, R92, R232 ;  /* 0x0000005cc0e8723c */ /* 0x040fe200000810e8 */
        /* <DEDUP_REMOVED lines=20> */
[C---:B------:R-:W-:Y:S08]  /*9db10*/  HMMA.1688.F32.TF32 R248, R192.reuse, R96, R248 ;  /* 0x00000060c0f8723c */ /* 0x040ff000000810f8 */
[C---:B------:R-:W-:Y:S08]  /*9db20*/  HMMA.1688.F32.TF32 R180, R192.reuse, R108, R180 ;  /* 0x0000006cc0b4723c */ /* 0x040ff000000810b4 */
[C---:B------:R-:W-:Y:S08]  /*9db30*/  HMMA.1688.F32.TF32 R176, R192.reuse, R112, R176 ;  /* 0x00000070c0b0723c */ /* 0x040ff000000810b0 */
[C---:B------:R-:W-:Y:S08]  /*9db40*/  HMMA.1688.F32.TF32 R172, R192.reuse, R116, R172 ;  /* 0x00000074c0ac723c */ /* 0x040ff000000810ac */
[C---:B------:R-:W-:Y:S08]  /*9db50*/  HMMA.1688.F32.TF32 R168, R192.reuse, R120, R168 ;  /* 0x00000078c0a8723c */ /* 0x040ff000000810a8 */
[C---:B------:R-:W-:Y:S01]  /*9db60*/  HMMA.1688.F32.TF32 R164, R192.reuse, R124, R164 ;  /* 0x0000007cc0a4723c */ /* 0x040fe200000810a4 */
[----:B------:R-:W-:Y:S04]  /*9db70*/  STL.64 [R1+0x2dc0], R248 ;  /* 0x002dc0f801007387 */ /* 0x000fe80000100a00 */
[----:B------:R1:W-:Y:S03]  /*9db80*/  STL.64 [R1+0x2dc8], R250 ;  /* 0x002dc8fa01007387 */ /* 0x0003e60000100a00 */
[C---:B-1----:R-:W-:Y:S08]  /*9db90*/  HMMA.1688.F32.TF32 R248, R192.reuse, R100, R236 ;  /* 0x00000064c0f8723c */ /* 0x042ff000000810ec */
[C---:B------:R-:W-:Y:S08]  /*9dba0*/  HMMA.1688.F32.TF32 R236, R192.reuse, R104, R244 ;  /* 0x00000068c0ec723c */ /* 0x040ff000000810f4 */
[C---:B------:R-:W-:Y:S08]  /*9dbb0*/  HMMA.1688.F32.TF32 R160, R192.reuse, R128, R160 ;  /* 0x00000080c0a0723c */ /* 0x040ff000000810a0 */
[----:B------:R-:W-:Y:S08]  /*9dbc0*/  HMMA.1688.F32.TF32 R156, R192, R132, R156 ;  /* 0x00000084c09c723c */ /* 0x000ff0000008109c */
[C---:B------:R-:W-:Y:S01]  /*9dbd0*/  HMMA.1688.F32.TF32 R152, R208.reuse, R8, R152 ;  /* 0x00000008d098723c */ /* 0x040fe20000081098 */
[----:B------:R-:W-:Y:S04]  /*9dbe0*/  LDS R193, [R151+UR10+0x8600] ;  /* 0x0086000a97c17984 */ /* 0x000fe80008000800 */
[----:B------:R1:W-:Y:S04]  /*9dbf0*/  LDS R195, [R151+UR10+0xa600] ;  /* 0x00a6000a97c37984 */ /* 0x0003e80008000800 */
        /* <DEDUP_REMOVED lines=46> */
[----:B----4-:R-:W-:Y:S03]  /*9dee0*/  HMMA.1688.F32.TF32 R136, R208, R52, R228 ;  /* 0x00000034d088723c */ /* 0x010fe600000810e4 */
[----:B------:R-:W-:Y:S04]  /*9def0*/  STL.64 [R1+0x4930], R144 ;  /* 0x0049309001007387 */ /* 0x000fe80000100a00 */
[----:B------:R-:W-:Y:S04]  /*9df00*/  STL.64 [R1+0x4938], R146 ;  /* 0x0049389201007387 */ /* 0x000fe80000100a00 */
        /* <DEDUP_REMOVED lines=48> */
[----:B------:R-:W-:Y:S04]  /*9e210*/  LDS R192, [R4+UR10+0x8600] ;  /* 0x0086000a04c07984 */ /* 0x000fe80008000800 */
[----:B------:R-:W1:Y:S01]  /*9e220*/  LDS R194, [R4+UR10+0xa600] ;  /* 0x00a6000a04c27984 */ /* 0x000e620008000800 */
[----:B--2---:R-:W-:-:S02]  /*9e230*/  IMAD.MOV.U32 R227, RZ, RZ, R232 ;  /* 0x000000ffffe37224 */ /* 0x004fc400078e00e8 */
[----:B------:R-:W-:Y:S01]  /*9e240*/  IMAD.MOV.U32 R226, RZ, RZ, R233 ;  /* 0x000000ffffe27224 */ /* 0x000fe200078e00e9 */
        /* <DEDUP_REMOVED lines=57> */
[----:B--2---:R-:W2:Y:S04]  /*9e5e0*/  LDL.LU.64 R182, [R1+0x7ca8] ;  /* 0x007ca80001b67983 */ /* 0x004ea80000300a00 */
[----:B------:R-:W2:Y:S04]  /*9e5f0*/  LDL.LU.64 R180, [R1+0x7ca0] ;  /* 0x007ca00001b47983 */ /* 0x000ea80000300a00 */
[----:B------:R-:W-:Y:S04]  /*9e600*/  STL.64 [R1+0x48f0], R176 ;  /* 0x0048f0b001007387 */ /* 0x000fe80000100a00 */
[----:B------:R3:W-:Y:S04]  /*9e610*/  STL.64 [R1+0x48f8], R178 ;  /* 0x0048f8b201007387 */ /* 0x0007e80000100a00 */
[----:B---3--:R-:W3:Y:S04]  /*9e620*/  LDL.LU.64 R178, [R1+0x7c98] ;  /* 0x007c980001b27983 */ /* 0x008ee80000300a00 */
[----:B------:R-:W3:Y:S04]  /*9e630*/  LDL.LU.64 R176, [R1+0x7c90] ;  /* 0x007c900001b07983 */ /* 0x000ee80000300a00 */
[----:B------:R-:W-:Y:S04]  /*9e640*/  STL.64 [R1+0x48e0], R172 ;  /* 0x0048e0ac01007387 */ /* 0x000fe80000100a00 */
[----:B------:R4:W-:Y:S04]  /*9e650*/  STL.64 [R1+0x48e8], R174 ;  /* 0x0048e8ae01007387 */ /* 0x0009e80000100a00 */
[----:B----4-:R-:W4:Y:S04]  /*9e660*/  LDL.LU.64 R174, [R1+0x7c88] ;  /* 0x007c880001ae7983 */ /* 0x010f280000300a00 */
[----:B------:R-:W4:Y:S04]  /*9e670*/  LDL.LU.64 R172, [R1+0x7c80] ;  /* 0x007c800001ac7983 */ /* 0x000f280000300a00 */
        /* <DEDUP_REMOVED lines=9> */
[C---:B------:R-:W-:Y:S11]  /*9e710*/  HMMA.1688.F32.TF32 R236, R208.reuse, R80, R236 ;  /* 0x00000050d0ec723c */ /* 0x040ff600000810ec */
        /* <DEDUP_REMOVED lines=36> */
[----:B------:R-:W-:Y:S01]  /*9e960*/  STL.64 [R1+0x4288], R138 ;  /* 0x0042888a01007387 */ /* 0x000fe20000100a00 */
[C---:B-1----:R-:W-:Y:S08]  /*9e970*/  HMMA.1688.F32.TF32 R144, R208.reuse, R128, R204 ;  /* 0x00000080d090723c */ /* 0x042ff000000810cc */
[----:B------:R-:W-:Y:S11]  /*9e980*/  HMMA.1688.F32.TF32 R140, R208, R132, R212 ;  /* 0x00000084d08c723c */ /* 0x000ff600000810d4 */
[----:B------:R-:W-:Y:S04]  /*9e990*/  STL.64 [R1+0x4260], R144 ;  /* 0x0042609001007387 */ /* 0x000fe80000100a00 */
[----:B------:R1:W-:Y:S04]  /*9e9a0*/  STL.64 [R1+0x4268], R146 ;  /* 0x0042689201007387 */ /* 0x0003e80000100a00 */
[----:B------:R-:W-:Y:S04]  /*9e9b0*/  STL.64 [R1+0x4210], R140 ;  /* 0x0042108c01007387 */ /* 0x000fe80000100a00 */
[----:B------:R3:W-:Y:S01]  /*9e9c0*/  STL.64 [R1+0x4218], R142 ;  /* 0x0042188e01007387 */ /* 0x0007e20000100a00 */
[C---:B-1----:R-:W-:Y:S08]  /*9e9d0*/  HMMA.1688.F32.TF32 R144, R192.reuse, R16, R220 ;  /* 0x00000010c090723c */ /* 0x042ff000000810dc */
[C---:B---3--:R-:W-:Y:S08]  /*9e9e0*/  HMMA.1688.F32.TF32 R140, R192.reuse, R20, R224 ;  /* 0x00000014c08c723c */ /* 0x048ff000000810e0 */
[----:B--2---:R-:W-:-:S15]  /*9e9f0*/  HMMA.1688.F32.TF32 R136, R192, R8, R232 ;  /* 0x00000008c088723c */ /* 0x004fde00000810e8 */
[----:B------:R-:W-:-:S04]  /*9ea00*/  NOP ;  /* 0x0000000000007918 */ /* 0x000fc80000000000 */
        /* <DEDUP_REMOVED lines=95> */
[C---:B------:R-:W-:Y:S01]  /*9f000*/  HMMA.1688.F32.TF32 R236, R192.reuse, R52, R236 ;  /* 0x00000034c0ec723c */ /* 0x040fe200000810ec */
[----:B------:R-:W-:Y:S04]  /*9f010*/  STL.64 [R1+0x2af0], R164 ;  /* 0x002af0a401007387 */ /* 0x000fe80000100a00 */
[----:B------:R1:W-:Y:S04]  /*9f020*/  STL.64 [R1+0x2af8], R166 ;  /* 0x002af8a601007387 */ /* 0x0003e80000100a00 */
[----:B-1----:R-:W2:Y:S04]  /*9f030*/  LDL.LU.64 R166, [R1+0x7c58] ;  /* 0x007c580001a67983 */ /* 0x002ea80000300a00 */
[----:B------:R-:W2:Y:S04]  /*9f040*/  LDL.LU.64 R164, [R1+0x7c50] ;  /* 0x007c500001a47983 */ /* 0x000ea80000300a00 */
[----:B------:R-:W-:Y:S04]  /*9f050*/  STL.64 [R1+0x2ac0], R160 ;  /* 0x002ac0a001007387 */ /* 0x000fe80000100a00 */
[----:B------:R1:W-:Y:S04]  /*9f060*/  STL.64 [R1+0x2ac8], R162 ;  /* 0x002ac8a201007387 */ /* 0x0003e80000100a00 */
[----:B-1----:R-:W3:Y:S04]  /*9f070*/  LDL.LU.64 R162, [R1+0x7c48] ;  /* 0x007c480001a27983 */ /* 0x002ee80000300a00 */
[----:B------:R-:W3:Y:S04]  /*9f080*/  LDL.LU.64 R160, [R1+0x7c40] ;  /* 0x007c400001a07983 */ /* 0x000ee80000300a00 */
[----:B------:R-:W-:Y:S04]  /*9f090*/  STL.64 [R1+0x2ab0], R156 ;  /* 0x002ab09c01007387 */ /* 0x000fe80000100a00 */
[----:B------:R1:W-:Y:S04]  /*9f0a0*/  STL.64 [R1+0x2ab8], R158 ;  /* 0x002ab89e01007387 */ /* 0x0003e80000100a00 */
[----:B-1----:R-:W4:Y:S04]  /*9f0b0*/  LDL.LU.64 R158, [R1+0x7c38] ;  /* 0x007c3800019e7983 */ /* 0x002f280000300a00 */
        /* <DEDUP_REMOVED lines=23> */
[----:B------:R1:W-:Y:S04]  /*9f230*/  STL.64 [R1+0x2a40], R236 ;  /* 0x002a40ec01007387 */ /* 0x0003e80000100a00 */
[----:B------:R-:W-:Y:S04]  /*9f240*/  STL.64 [R1+0x2a48], R238 ;  /* 0x002a48ee01007387 */ /* 0x000fe80000100a00 */
[----:B------:R-:W-:Y:S04]  /*9f250*/  STL.64 [R1+0x2a30], R144 ;  /* 0x002a309001007387 */ /* 0x000fe80000100a00 */
[----:B------:R1:W-:Y:S04]  /*9f260*/  STL.64 [R1+0x2a38], R146 ;  /* 0x002a389201007387 */ /* 0x0003e80000100a00 */
[----:B-1----:R-:W2:Y:S04]  /*9f270*/  LDL.LU R236, [R1+0x210] ;  /* 0x0002100001ec7983 */ /* 0x002ea80000300800 */
[----:B------:R-:W-:Y:S01]  /*9f280*/  STL.64 [R1+0x2a20], R140 ;  /* 0x002a208c01007387 */ /* 0x000fe20000100a00 */
[C---:B------:R-:W-:Y:S03]  /*9f290*/  HMMA.1688.F32.TF32 R144, R192.reuse, R80, R200 ;  /* 0x00000050c090723c */ /* 0x040fe600000810c8 */
[----:B------:R1:W-:Y:S04]  /*9f2a0*/  STL.64 [R1+0x2a28], R142 ;  /* 0x002a288e01007387 */ /* 0x0003e80000100a00 */
[----:B------:R-:W-:Y:S04]  /*9f2b0*/  STL.64 [R1+0x2a10], R136 ;  /* 0x002a108801007387 */ /* 0x000fe80000100a00 */
        /* <DEDUP_REMOVED lines=10> */
[C---:B-1----:R-:W-:Y:S08]  /*9f360*/  HMMA.1688.F32.TF32 R140, R192.reuse, R84, R204 ;  /* 0x00000054c08c723c */ /* 0x042ff000000810cc */
[C---:B------:R-:W-:Y:S01]  /*9f370*/  HMMA.1688.F32.TF32 R136, R192.reuse, R88, R212 ;  /* 0x00000058c088723c */ /* 0x040fe200000810d4 */
[----:B------:R-:W2:Y:S04]  /*9f380*/  LDL.LU R222, [R1+0x318] ;  /* 0x0003180001de7983 */ /* 0x000ea80000300800 */
[----:B------:R-:W2:Y:S04]  /*9f390*/  LDL.LU R223, [R1+0x31c] ;  /* 0x00031c0001df7983 */ /* 0x000ea80000300800 */
[----:B------:R-:W-:Y:S04]  /*9f3a0*/  STL.64 [R1+0x2a00], R144 ;  /* 0x002a009001007387 */ /* 0x000fe80000100a00 */
[----:B------:R1:W-:Y:S02]  /*9f3b0*/  STL.64 [R1+0x2a08], R146 ;  /* 0x002a089201007387 */ /* 0x0003e40000100a00 */
[C---:B-1----:R-:W-:Y:S02]  /*9f3c0*/  HMMA.1688.F32.TF32 R144, R192.reuse, R92, R216 ;  /* 0x0000005cc090723c */ /* 0x042fe400000810d8 */
[----:B------:R-:W-:Y:S04]  /*9f3d0*/  STL.64 [R1+0x29f0], R140 ;  /* 0x0029f08c01007387 */ /* 0x000fe80000100a00 */
[----:B------:R1:W-:Y:S04]  /*9f3e0*/  STL.64 [R1+0x29f8], R142 ;  /* 0x0029f88e01007387 */ /* 0x0003e80000100a00 */
[----:B------:R-:W-:Y:S04]  /*9f3f0*/  STL.64 [R1+0x29e0], R136 ;  /* 0x0029e08801007387 */ /* 0x000fe80000100a00 */
[----:B------:R1:W-:Y:S02]  /*9f400*/  STL.64 [R1+0x29e8], R138 ;  /* 0x0029e88a01007387 */ /* 0x0003e40000100a00 */
[C---:B-1----:R-:W-:Y:S08]  /*9f410*/  HMMA.1688.F32.TF32 R140, R192.reuse, R96, R224 ;  /* 0x00000060c08c723c */ /* 0x042ff000000810e0 */
[C---:B------:R-:W-:Y:S01]  /*9f420*/  HMMA.1688.F32.TF32 R136, R192.reuse, R100, R228 ;  /* 0x00000064c088723c */ /* 0x040fe200000810e4 */
        /* <DEDUP_REMOVED lines=60> */
[C---:B------:R-:W-:Y:S08]  /*9f7f0*/  HMMA.1688.F32.TF32 R136, R192.reuse, R116, R136 ;  /* 0x00000074c088723c */ /* 0x040ff00000081088 */
[C---:B------:R-:W-:Y:S08]  /*9f800*/  HMMA.1688.F32.TF32 R224, R192.reuse, R120, R224 ;  /* 0x00000078c0e0723c */ /* 0x040ff000000810e0 */
[C---:B------:R-:W-:Y:S01]  /*9f810*/  HMMA.1688.F32.TF32 R228, R192.reuse, R124, R228 ;  /* 0x0000007cc0e4723c */ /* 0x040fe200000810e4 */
        /* <DEDUP_REMOVED lines=20> */
[----:B------:R-:W-:-:S15]  /*9f960*/  HMMA.1688.F32.TF32 R248, R192, R128, R248 ;  /* 0x00000080c0f8723c */ /* 0x000fde00000810f8 */
[----:B------:R-:W-:-:S04]  /*9f970*/  NOP ;  /* 0x0000000000007918 */ /* 0x000fc80000000000 */
[----:B------:R-:W-:Y:S04]  /*9f980*/  STL.64 [R1+0x2940], R248 ;  /* 0x002940f801007387 */ /* 0x000fe80000100a00 */
[----:B------:R-:W-:Y:S01]  /*9f990*/  STL.64 [R1+0x2948], R250 ;  /* 0x002948fa01007387 */ /* 0x000fe20000100a00 */
[C---:B------:R-:W-:Y:S02]  /*9f9a0*/  LOP3.LUT R233, R4.reuse, 0x40, RZ, 0x3c, !PT ;  /* 0x0000004004e97812 */ /* 0x040fe400078e3cff */
[----:B------:R-:W-:-:S03]  /*9f9b0*/  LOP3.LUT R234, R4, 0x60, RZ, 0x3c, !PT ;  /* 0x0000006004ea7812 */ /* 0x000fc600078e3cff */
[----:B------:R-:W-:Y:S04]  /*9f9c0*/  LDS R208, [R233+UR10+0x8600] ;  /* 0x0086000ae9d07984 */ /* 0x000fe80008000800 */
[----:B------:R-:W-:Y:S04]  /*9f9d0*/  LDS R210, [R233+UR10+0xa600] ;  /* 0x00a6000ae9d27984 */ /* 0x000fe80008000800 */
[----:B------:R-:W-:Y:S04]  /*9f9e0*/  LDS R209, [R234+UR10+0x8600] ;  /* 0x0086000aead17984 */ /* 0x000fe80008000800 */
[----:B------:R-:W1:Y:S01]  /*9f9f0*/  LDS R211, [R234+UR10+0xa600] ;  /* 0x00a6000aead37984 */ /* 0x000e620008000800 */
[----:B--2---:R-:W-:Y:S01]  /*9fa00*/  HMMA.1688.F32.TF32 R228, R192, R132, R228 ;  /* 0x00000084c0e4723c */ /* 0x004fe200000810e4 */
[----:B------:R-:W-:-:S02]  /*9fa10*/  IMAD.MOV.U32 R192, RZ, RZ, R225 ;  /* 0x000000ffffc07224 */ /* 0x000fc400078e00e1 */
[----:B------:R-:W2:Y:S01]  /*9fa20*/  LDL.LU R225, [R1+0x7bb8] ;  /* 0x007bb80001e17983 */ /* 0x000ea20000300800 */
[----:B------:R-:W-:Y:S02]  /*9fa30*/  IMAD.MOV.U32 R193, RZ, RZ, R226 ;  /* 0x000000ffffc17224 */ /* 0x000fe400078e00e2 */
[----:B------:R-:W-:-:S13]  /*9fa40*/  IMAD.MOV.U32 R194, RZ, RZ, R227 ;  /* 0x000000ffffc27224 */ /* 0x000fda00078e00e3 */
[----:B------:R1:W-:Y:S04]  /*9fa50*/  STL.64 [R1+0x2930], R228 ;  /* 0x002930e401007387 */ /* 0x0003e80000100a00 */
[----:B------:R1:W-:Y:S04]  /*9fa60*/  STL.64 [R1+0x2938], R230 ;  /* 0x002938e601007387 */ /* 0x0003e80000100a00 */
[----:B------:R-:W2:Y:S04]  /*9fa70*/  LDL.LU R226, [R1+0x7bb4] ;  /* 0x007bb40001e27983 */ /* 0x000ea80000300800 */
[----:B------:R-:W2:Y:S04]  /*9fa80*/  LDL.LU R227, [R1+0x7bb0] ;  /* 0x007bb00001e37983 */ /* 0x000ea80000300800 */
[----:B------:R-:W3:Y:S04]  /*9fa90*/  LDL.LU R195, [R1+0x23c] ;  /* 0x00023c0001c37983 */ /* 0x000ee80000300800 */
[----:B-1----:R-:W3:Y:S04]  /*9faa0*/  LDL.LU R228, [R1+0x220] ;  /* 0x0002200001e47983 */ /* 0x002ee80000300800 */
[----:B------:R-:W3:Y:S04]  /*9fab0*/  LDL.LU R229, [R1+0x224] ;  /* 0x0002240001e57983 */ /* 0x000ee80000300800 */
[----:B------:R-:W3:Y:S04]  /*9fac0*/  LDL.LU R230, [R1+0x228] ;  /* 0x0002280001e67983 */ /* 0x000ee80000300800 */
[----:B------:R-:W3:Y:S01]  /*9fad0*/  LDL.LU R231, [R1+0x22c] ;  /* 0x00022c0001e77983 */ /* 0x000ee20000300800 */
[C---:B------:R-:W-:Y:S08]  /*9fae0*/  HMMA.1688.F32.TF32 R196, R208.reuse, R12, R196 ;  /* 0x0000000cd0c4723c */ /* 0x040ff000000810c4 */
[C---:B------:R-:W-:Y:S08]  /*9faf0*/  HMMA.1688.F32.TF32 R200, R208.reuse, R16, R200 ;  /* 0x00000010d0c8723c */ /* 0x040ff000000810c8 */
[C---:B------:R-:W-:Y:S08]  /*9fb00*/  HMMA.1688.F32.TF32 R204, R208.reuse, R20, R204 ;  /* 0x00000014d0cc723c */ /* 0x040ff000000810cc */
[C---:B------:R-:W-:Y:S08]  /*9fb10*/  HMMA.1688.F32.TF32 R212, R208.reuse, R24, R212 ;  /* 0x00000018d0d4723c */ /* 0x040ff000000810d4 */
[C---:B------:R-:W-:Y:S08]  /*9fb20*/  HMMA.1688.F32.TF32 R216, R208.reuse, R28, R216 ;  /* 0x0000001cd0d8723c */ /* 0x040ff000000810d8 */
[C---:B------:R-:W-:Y:S08]  /*9fb30*/  HMMA.1688.F32.TF32 R220, R208.reuse, R32, R220 ;  /* 0x00000020d0dc723c */ /* 0x040ff000000810dc */
[----:B--2---:R-:W-:Y:S01]  /*9fb40*/  HMMA.1688.F32.TF32 R248, R208, R8, R224 ;  /* 0x00000008d0f8723c */ /* 0x004fe200000810e0 */
[----:B------:R-:W2:-:S15]  /*9fb50*/  LDL.LU R224, [R1+0x240] ;  /* 0x0002400001e07983 */ /* 0x000e9e0000300800 */
[----:B------:R-:W-:-:S03]  /*9fb60*/  NOP ;  /* 0x0000000000007918 */ /* 0x000fc60000000000 */
[----:B------:R-:W-:Y:S04]  /*9fb70*/  STL.64 [R1+0x30c0], R248 ;  /* 0x0030c0f801007387 */ /* 0x000fe80000100a00 */
[----:B------:R-:W-:Y:S04]  /*9fb80*/  STL.64 [R1+0x30c8], R250 ;  /* 0x0030c8fa01007387 */ /* 0x000fe80000100a00 */
[----:B------:R-:W2:Y:S04]  /*9fb90*/  LDL.LU R225, [R1+0x244] ;  /* 0x0002440001e17983 */ /* 0x000ea80000300800 */
[----:B------:R-:W2:Y:S04]  /*9fba0*/  LDL.LU R226, [R1+0x248] ;  /* 0x0002480001e27983 */ /* 0x000ea80000300800 */
[----:B------:R-:W2:Y:S04]  /*9fbb0*/  LDL.LU R227, [R1+0x24c] ;  /* 0x00024c0001e37983 */ /* 0x000ea80000300800 */
[----:B------:R-:W-:Y:S04]  /*9fbc0*/  STL.64 [R1+0x30b0], R196 ;  /* 0x0030b0c401007387 */ /* 0x000fe80000100a00 */
[----:B------:R1:W-:Y:S01]  /*9fbd0*/  STL.64 [R1+0x30b8], R198 ;  /* 0x0030b8c601007387 */ /* 0x0003e20000100a00 */
[C---:B---3--:R-:W-:Y:S08]  /*9fbe0*/  HMMA.1688.F32.TF32 R228, R208.reuse, R44, R228 ;  /* 0x0000002cd0e4723c */ /* 0x048ff000000810e4 */
[C---:B------:R-:W-:Y:S01]  /*9fbf0*/  HMMA.1688.F32.TF32 R136, R208.reuse, R80, R136 ;  /* 0x00000050d088723c */ /* 0x040fe20000081088 */
[----:B------:R-:W-:Y:S01]  /*9fc00*/  LOP3.LUT R235, R4, 0x20, RZ, 0x3c, !PT ;  /* 0x0000002004eb7812 */ /* 0x000fe200078e3cff */
[----:B------:R-:W-:Y:S04]  /*9fc10*/  LDS R248, [R4+UR10+0x8680] ;  /* 0x0086800a04f87984 */ /* 0x000fe80008000800 */
[----:B------:R-:W-:Y:S04]  /*9fc20*/  LDS R250, [R4+UR10+0xa680] ;  /* 0x00a6800a04fa7984 */ /* 0x000fe80008000800 */
[----:B------:R-:W-:Y:S04]  /*9fc30*/  LDS R249, [R235+UR10+0x8680] ;  /* 0x0086800aebf97984 */ /* 0x000fe80008000800 */
[----:B------:R-:W3:Y:S04]  /*9fc40*/  LDS R251, [R235+UR10+0xa680] ;  /* 0x00a6800aebfb7984 */ /* 0x000ee80008000800 */
[----:B-1----:R-:W3:Y:S04]  /*9fc50*/  LDL.LU.64 R198, [R1+0x7ba8] ;  /* 0x007ba80001c67983 */ /* 0x002ee80000300a00 */
[----:B------:R-:W3:Y:S04]  /*9fc60*/  LDL.LU.64 R196, [R1+0x7ba0] ;  /* 0x007ba00001c47983 */ /* 0x000ee80000300a00 */
[----:B------:R-:W-:Y:S04]  /*9fc70*/  STL.64 [R1+0x30a0], R200 ;  /* 0x0030a0c801007387 */ /* 0x000fe80000100a00 */
[----:B------:R1:W-:Y:S04]  /*9fc80*/  STL.64 [R1+0x30a8], R202 ;  /* 0x0030a8ca01007387 */ /* 0x0003e80000100a00 */
        /* <DEDUP_REMOVED lines=16> */
[----:B-1----:R-:W4:Y:S04]  /*9fd90*/  LDL.LU.64 R222, [R1+0x7b58] ;  /* 0x007b580001de7983 */ /* 0x002f280000300a00 */
[----:B------:R-:W4:Y:S01]  /*9fda0*/  LDL.LU.64 R220, [R1+0x7b50] ;  /* 0x007b500001dc7983 */ /* 0x000f220000300a00 */
[----:B--2---:R-:W-:-:S15]  /*9fdb0*/  HMMA.1688.F32.TF32 R224, R208, R36, R224 ;  /* 0x00000024d0e0723c */ /* 0x004fde00000810e0 */
        /* <DEDUP_REMOVED lines=8> */
[----:B------:R-:W-:Y:S04]  /*9fe40*/  STL.64 [R1+0x3008], R230 ;  /* 0x003008e601007387 */ /* 0x000fe80000100a00 */
[----:B------:R-:W-:Y:S04]  /*9fe50*/  STL.64 [R1+0x2fe0], R192 ;  /* 0x002fe0c001007387 */ /* 0x000fe80000100a00 */
[----:B------:R3:W-:Y:S01]  /*9fe60*/  STL.64 [R1+0x2fe8], R194 ;  /* 0x002fe8c201007387 */ /* 0x0007e20000100a00 */
[C---:B-1----:R-:W-:Y:S08]  /*9fe70*/  HMMA.1688.F32.TF32 R224, R208.reuse, R52, R244 ;  /* 0x00000034d0e0723c */ /* 0x042ff000000810f4 */
[C---:B---3--:R-:W-:Y:S08]  /*9fe80*/  HMMA.1688.F32.TF32 R192, R208.reuse, R60, R216 ;  /* 0x0000003cd0c0723c */ /* 0x048ff000000810d8 */
[C---:B----4-:R-:W-:Y:S03]  /*9fe90*/  HMMA.1688.F32.TF32 R220, R208.reuse, R56, R220 ;  /* 0x00000038d0dc723c */ /* 0x050fe600000810dc */
[----:B------:R-:W-:Y:S04]  /*9fea0*/  STL.64 [R1+0x2fc0], R224 ;  /* 0x002fc0e001007387 */ /* 0x000fe80000100a00 */
[----:B------:R-:W-:Y:S01]  /*9feb0*/  STL.64 [R1+0x2fc8], R226 ;  /* 0x002fc8e201007387 */ /* 0x000fe20000100a00 */
[C---:B------:R-:W-:Y:S08]  /*9fec0*/  HMMA.1688.F32.TF32 R212, R208.reuse, R64, R212 ;  /* 0x00000040d0d4723c */ /* 0x040ff000000810d4 */
[C---:B------:R-:W-:Y:S08]  /*9fed0*/  HMMA.1688.F32.TF32 R204, R208.reuse, R68, R204 ;  /* 0x00000044d0cc723c */ /* 0x040ff000000810cc */
[C---:B------:R-:W-:Y:S01]  /*9fee0*/  HMMA.1688.F32.TF32 R196, R208.reuse, R76, R196 ;  /* 0x0000004cd0c4723c */ /* 0x040fe200000810c4 */
[----:B------:R-:W-:Y:S04]  /*9fef0*/  STL.64 [R1+0x2fa0], R220 ;  /* 0x002fa0dc01007387 */ /* 0x000fe80000100a00 */
[----:B------:R-:W-:Y:S04]  /*9ff00*/  STL.64 [R1+0x2fa8], R222 ;  /* 0x002fa8de01007387 */ /* 0x000fe80000100a00 */
        /* <DEDUP_REMOVED lines=8> */
[----:B------:R1:W-:Y:S04]  /*9ff90*/  STL.64 [R1+0x2f28], R194 ;  /* 0x002f28c201007387 */ /* 0x0003e80000100a00 */
[----:B------:R-:W-:Y:S04]  /*9ffa0*/  STL.64 [R1+0x2f00], R196 ;  /* 0x002f00c401007387 */ /* 0x000fe80000100a00 */
[----:B------:R-:W-:Y:S04]  /*9ffb0*/  STL.64 [R1+0x2f08], R198 ;  /* 0x002f08c601007387 */ /* 0x000fe80000100a00 */
[----:B------:R-:W-:Y:S04]  /*9ffc0*/  STL.64 [R1+0x2ef0], R136 ;  /* 0x002ef08801007387 */ /* 0x000fe80000100a00 */
[----:B------:R2:W-:Y:S01]  /*9ffd0*/  STL.64 [R1+0x2ef8], R138 ;  /* 0x002ef88a01007387 */ /* 0x0005e20000100a00 */
[C---:B-1----:R-:W-:Y:S08]  /*9ffe0*/  HMMA.1688.F32.TF32 R192, R208.reuse, R84, R140 ;  /* 0x00000054d0c0723c */ /* 0x042ff0000008108c */
[C---:B------:R-:W-:Y:S08]  /*9fff0*/  HMMA.1688.F32.TF32 R140, R208.reuse, R88, R144 ;  /* 0x00000058d08c723c */ /* 0x040ff00000081090 */
[C---:B--2---:R-:W-:Y:S08]  /*a0000*/  HMMA.1688.F32.TF32 R136, R208.reuse, R92, R148 ;  /* 0x0000005cd088723c */ /* 0x044ff00000081094 */
[C---:B------:R-:W-:Y:S01]  /*a0010*/  HMMA.1688.F32.TF32 R144, R208.reuse, R96, R152 ;  /* 0x00000060d090723c */ /* 0x040fe20000081098 */
        /* <DEDUP_REMOVED lines=25> */
[----:B--2---:R-:W-:Y:S01]  /*a01b0*/  HMMA.1688.F32.TF32 R136, R208, R128, R184 ;  /* 0x00000080d088723c */ /* 0x004fe200000810b8 */
[----:B------:R-:W-:Y:S04]  /*a01c0*/  STL.64 [R1+0x2c10], R144 ;  /* 0x002c109001007387 */ /* 0x000fe80000100a00 */
[----:B------:R-:W-:Y:S01]  /*a01d0*/  STL.64 [R1+0x2c18], R146 ;  /* 0x002c189201007387 */ /* 0x000fe20000100a00 */
[----:B------:R-:W-:-:S02]  /*a01e0*/  IMAD.MOV.U32 R236, RZ, RZ, R243 ;  /* 0x000000ffffec7224 */ /* 0x000fc400078e00f3 */
[----:B------:R-:W-:Y:S02]  /*a01f0*/  IMAD.MOV.U32 R237, RZ, RZ, R188 ;  /* 0x000000ffffed7224 */ /* 0x000fe400078e00bc */
[----:B------:R-:W-:Y:S02]  /*a0200*/  IMAD.MOV.U32 R238, RZ, RZ, R241 ;  /* 0x000000ffffee7224 */ /* 0x000fe400078e00f1 */
[----:B------:R-:W-:Y:S02]  /*a0210*/  IMAD.MOV.U32 R239, RZ, RZ, R242 ;  /* 0x000000ffffef7224 */ /* 0x000fe400078e00f2 */
[----:B------:R-:W-:Y:S01]  /*a0220*/  IMAD.MOV.U32 R228, RZ, RZ, R191 ;  /* 0x000000ffffe47224 */ /* 0x000fe200078e00bf */
        /* <DEDUP_REMOVED lines=8> */
[----:B------:R-:W4:Y:S01]  /*a02b0*/  LDL.LU R191, [R1+0x7b38] ;  /* 0x007b380001bf7983 */ /* 0x000f220000300800 */
[----:B------:R-:W-:-:S03]  /*a02c0*/  IMAD.MOV.U32 R229, RZ, RZ, R190 ;  /* 0x000000ffffe57224 */ /* 0x000fc600078e00be */
[----:B------:R-:W4:Y:S01]  /*a02d0*/  LDL.LU R190, [R1+0x7b34] ;  /* 0x007b340001be7983 */ /* 0x000f220000300800 */
[----:B------:R-:W-:Y:S02]  /*a02e0*/  IMAD.MOV.U32 R230, RZ, RZ, R189 ;  /* 0x000000ffffe67224 */ /* 0x000fe400078e00bd */
[----:B------:R-:W-:Y:S01]  /*a02f0*/  IMAD.MOV.U32 R231, RZ, RZ, R240 ;  /* 0x000000ffffe77224 */ /* 0x000fe200078e00f0 */
[----:B------:R-:W4:Y:S04]  /*a0300*/  LDL.LU R189, [R1+0x7b30] ;  /* 0x007b300001bd7983 */ /* 0x000f280000300800 */
[----:B------:R-:W4:Y:S01]  /*a0310*/  LDL.LU R240, [R1+0x7b2c] ;  /* 0x007b2c0001f07983 */ /* 0x000f220000300800 */
[----:B--2---:R-:W-:Y:S02]  /*a0320*/  IMAD.MOV.U32 R195, RZ, RZ, R243 ;  /* 0x000000ffffc37224 */ /* 0x004fe400078e00f3 */
[----:B---3--:R-:W-:-:S02]  /*a0330*/  IMAD.MOV.U32 R192, RZ, RZ, R241 ;  /* 0x000000ffffc07224 */ /* 0x008fc400078e00f1 */
[----:B----4-:R-:W-:Y:S01]  /*a0340*/  IMAD.MOV.U32 R193, RZ, RZ, R242 ;  /* 0x000000ffffc17224 */ /* 0x010fe200078e00f2 */
[----:B------:R-:W2:Y:S04]  /*a0350*/  LDL.LU R241, [R1+0x7b28] ;  /* 0x007b280001f17983 */ /* 0x000ea80000300800 */
[----:B------:R-:W3:Y:S01]  /*a0360*/  LDL.LU R242, [R1+0x7b24] ;  /* 0x007b240001f27983 */ /* 0x000ee20000300800 */
[----:B------:R-:W-:-:S03]  /*a0370*/  IMAD.MOV.U32 R194, RZ, RZ, R188 ;  /* 0x000000ffffc27224 */ /* 0x000fc600078e00bc */
[----:B------:R-:W4:Y:S04]  /*a0380*/  LDL.LU R188, [R1+0x7b20] ;  /* 0x007b200001bc7983 */ /* 0x000f280000300800 */
[----:B------:R-:W4:Y:S04]  /*a0390*/  LDL.LU R243, [R1+0x7b1c] ;  /* 0x007b1c0001f37983 */ /* 0x000f280000300800 */
[----:B------:R-:W4:Y:S04]  /*a03a0*/  LDL.LU R220, [R1+0x1250] ;  /* 0x0012500001dc7983 */ /* 0x000f280000300800 */
[----:B------:R-:W4:Y:S04]  /*a03b0*/  LDL.LU R221, [R1+0x1254] ;  /* 0x0012540001dd7983 */ /* 0x000f280000300800 */
[----:B------:R-:W4:Y:S01]  /*a03c0*/  LDL.LU R222, [R1+0x1258] ;  /* 0x0012580001de7983 */ /* 0x000f220000300800 */
[----:B------:R-:W-:-:S03]  /*a03d0*/  IMAD.MOV.U32 R223, RZ, RZ, R240 ;  /* 0x000000ffffdf7224 */ /* 0x000fc600078e00f0 */
[----:B------:R-:W4:Y:S01]  /*a03e0*/  LDL.LU R240, [R1+0x7b18] ;  /* 0x007b180001f07983 */ /* 0x000f220000300800 */
[----:B--2---:R-:W-:Y:S02]  /*a03f0*/  IMAD.MOV.U32 R219, RZ, RZ, R241 ;  /* 0x000000ffffdb7224 */ /* 0x004fe400078e00f1 */
[----:B---3--:R-:W-:Y:S02]  /*a0400*/  IMAD.MOV.U32 R218, RZ, RZ, R242 ;  /* 0x000000ffffda7224 */ /* 0x008fe400078e00f2 */
[----:B----4-:R-:W-:Y:S02]  /*a0410*/  IMAD.MOV.U32 R216, RZ, RZ, R188 ;  /* 0x000000ffffd87224 */ /* 0x010fe400078e00bc */
[----:B------:R-:W-:Y:S01]  /*a0420*/  IMAD.MOV.U32 R217, RZ, RZ, R243 ;  /* 0x000000ffffd97224 */ /* 0x000fe200078e00f3 */
[----:B------:R-:W2:Y:S04]  /*a0430*/  LDL.LU R188, [R1+0x7b14] ;  /* 0x007b140001bc7983 */ /* 0x000ea80000300800 */
[----:B------:R-:W3:Y:S04]  /*a0440*/  LDL.LU R243, [R1+0x7b10] ;  /* 0x007b100001f37983 */ /* 0x000ee80000300800 */
[----:B------:R-:W4:Y:S04]  /*a0450*/  LDL.LU R242, [R1+0x7b0c] ;  /* 0x007b0c0001f27983 */ /* 0x000f280000300800 */
[----:B------:R-:W2:Y:S04]  /*a0460*/  LDL.LU R241, [R1+0x7b08] ;  /* 0x007b080001f17983 */ /* 0x000ea80000300800 */
[----:B------:R-:W2:Y:S04]  /*a0470*/  LDL.LU R212, [R1+0x1230] ;  /* 0x0012300001d47983 */ /* 0x000ea80000300800 */
[----:B------:R-:W2:Y:S04]  /*a0480*/  LDL.LU R213, [R1+0x1234] ;  /* 0x0012340001d57983 */ /* 0x000ea80000300800 */
[----:B------:R-:W2:Y:S01]  /*a0490*/  LDL.LU R214, [R1+0x1238] ;  /* 0x0012380001d67983 */ /* 0x000ea20000300800 */
[----:B------:R-:W-:-:S03]  /*a04a0*/  IMAD.MOV.U32 R215, RZ, RZ, R240 ;  /* 0x000000ffffd77224 */ /* 0x000fc600078e00f0 */
        /* <DEDUP_REMOVED lines=58> */
[----:B----4-:R-:W-:Y:S02]  /*a0850*/  IMAD.MOV.U32 R205, RZ, RZ, R242 ;  /* 0x000000ffffcd7224 */ /* 0x010fe400078e00f2 */
[----:B---3--:R-:W-:Y:S02]  /*a0860*/  IMAD.MOV.U32 R206, RZ, RZ, R243 ;  /* 0x000000ffffce7224 */ /* 0x008fe400078e00f3 */
[----:B------:R-:W-:Y:S02]  /*a0870*/  IMAD.MOV.U32 R207, RZ, RZ, R188 ;  /* 0x000000ffffcf7224 */ /* 0x000fe400078e00bc */
[----:B------:R-:W-:Y:S02]  /*a0880*/  IMAD.MOV.U32 R224, RZ, RZ, R189 ;  /* 0x000000ffffe07224 */ /* 0x000fe400078e00bd */
[----:B------:R-:W-:Y:S02]  /*a0890*/  IMAD.MOV.U32 R225, RZ, RZ, R190 ;  /* 0x000000ffffe17224 */ /* 0x000fe400078e00be */
[----:B------:R-:W-:-:S02]  /*a08a0*/  IMAD.MOV.U32 R226, RZ, RZ, R191 ;  /* 0x000000ffffe27224 */ /* 0x000fc400078e00bf */
[----:B--2---:R-:W-:Y:S02]  /*a08b0*/  IMAD.MOV.U32 R147, RZ, RZ, R240 ;  /* 0x000000ffff937224 */ /* 0x004fe400078e00f0 */
        /* <DEDUP_REMOVED lines=12> */
[----:B------:R-:W4:Y:S01]  /*a0980*/  LDL.LU R247, [R1+0x12ac] ;  /* 0x0012ac0001f77983 */ /* 0x000f220000300800 */
[----:B--2---:R-:W-:Y:S08]  /*a0990*/  HMMA.1688.F32.TF32 R240, R248, R8, R240 ;  /* 0x00000008f8f0723c */ /* 0x004ff000000810f0 */
        /* <DEDUP_REMOVED lines=45> */
[----:B------:R-:W-:Y:S04]  /*a0c70*/  LDS R140, [R233+UR10+0x8680] ;  /* 0x0086800ae98c7984 */ /* 0x000fe80008000800 */
[----:B------:R-:W-:Y:S04]  /*a0c80*/  STL.64 [R1+0x4f0], R136 ;  /* 0x0004f08801007387 */ /* 0x000fe80000100a00 */
[----:B------:R3:W-:Y:S04]  /*a0c90*/  STL.64 [R1+0x4f8], R138 ;  /* 0x0004f88a01007387 */ /* 0x0007e80000100a00 */
[----:B------:R-:W-:Y:S04]  /*a0ca0*/  LDS R142, [R233+UR10+0xa680] ;  /* 0x00a6800ae98e7984 */ /* 0x000fe80008000800 */
[----:B------:R-:W-:Y:S04]  /*a0cb0*/  LDS R141, [R234+UR10+0x8680] ;  /* 0x0086800aea8d7984 */ /* 0x000fe80008000800 */
[----:B------:R-:W4:Y:S01]  /*a0cc0*/  LDS R143, [R234+UR10+0xa680] ;  /* 0x00a6800aea8f7984 */ /* 0x000f220008000800 */
        /* <DEDUP_REMOVED lines=11> */
[C---:B--2---:R-:W-:Y:S03]  /*a0d80*/  HMMA.1688.F32.TF32 R136, R248.reuse, R88, R192 ;  /* 0x00000058f888723c */ /* 0x044fe600000810c0 */
        /* <DEDUP_REMOVED lines=91> */
[C---:B---3--:R-:W-:Y:S08]  /*a1340*/  HMMA.1688.F32.TF32 R148, R248.reuse, R124, R148 ;  /* 0x0000007cf894723c */ /* 0x048ff00000081094 */
[C---:B--2---:R-:W-:Y:S08]  /*a1350*/  HMMA.1688.F32.TF32 R152, R248.reuse, R120, R152 ;  /* 0x00000078f898723c */ /* 0x044ff00000081098 */
[C---:B----4-:R-:W-:Y:S08]  /*a1360*/  HMMA.1688.F32.TF32 R156, R248.reuse, R116, R156 ;  /* 0x00000074f89c723c */ /* 0x050ff0000008109c */
        /* <DEDUP_REMOVED lines=22> */
[----:B------:R-:W-:Y:S04]  /*a14d0*/  STL.64 [R1], R144 ;  /* 0x0000009001007387 */ /* 0x000fe80000100a00 */
[----:B------:R2:W-:Y:S02]  /*a14e0*/  STL.64 [R1+0x8], R146 ;  /* 0x0000089201007387 */ /* 0x0005e40000100a00 */
[----:B--2---:R-:W-:Y:S02]  /*a14f0*/  HMMA.1688.F32.TF32 R144, R140, R8, R196 ;  /* 0x000000088c90723c */ /* 0x004fe400000810c4 */
[----:B------:R-:W-:-:S15]  /*a1500*/  STL.64 [R1+0x7650], R248 ;  /* 0x007650f801007387 */ /* 0x000fde0000100a00 */
[----:B------:R-:W-:Y:S02]  /*a1510*/  NOP ;  /* 0x0000000000007918 */ /* 0x000fe40000000000 */
        /* <DEDUP_REMOVED lines=33> */
[----:B------:R-:W-:Y:S04]  /*a1730*/  STL.64 [R1+0xbb8], R34 ;  /* 0x000bb82201007387 */ /* 0x000fe80000100a00 */
[----:B------:R-:W1:Y:S04]  /*a1740*/  LDL.LU R244, [R1+0x1530] ;  /* 0x0015300001f47983 */ /* 0x000e680000300800 */
[----:B------:R-:W-:Y:S04]  /*a1750*/  STL.64 [R1+0xba0], R28 ;  /* 0x000ba01c01007387 */ /* 0x000fe80000100a00 */
        /* <DEDUP_REMOVED lines=149> */
[----:B----4-:R-:W-:Y:S08]  /*a20b0*/  HMMA.1688.F32.TF32 R4, R140, R120, R212 ;  /* 0x000000788c04723c */ /* 0x010ff000000810d4 */
[----:B-1----:R-:W-:Y:S01]  /*a20c0*/  HMMA.1688.F32.TF32 R244, R136, R8, R244 ;  /* 0x0000000888f4723c */ /* 0x002fe200000810f4 */
        /* <DEDUP_REMOVED lines=16> */
[----:B------:R3:W-:Y:S04]  /*a21d0*/  STL.64 [R1+0xa08], R30 ;  /* 0x000a081e01007387 */ /* 0x0007e80000100a00 */
[----:B------:R-:W-:Y:S04]  /*a21e0*/  STL.64 [R1+0x7668], R246 ;  /* 0x007668f601007387 */ /* 0x000fe80000100a00 */
[----:B------:R-:W-:Y:S04]  /*a21f0*/  STL.64 [R1+0x8b0], R4 ;  /* 0x0008b00401007387 */ /* 0x000fe80000100a00 */
[----:B------:R4:W-:Y:S01]  /*a2200*/  STL.64 [R1+0x8b8], R6 ;  /* 0x0008b80601007387 */ /* 0x0009e20000100a00 */
[C---:B--2---:R-:W-:Y:S08]  /*a2210*/  HMMA.1688.F32.TF32 R32, R136.reuse, R12, R192 ;  /* 0x0000000c8820723c */ /* 0x044ff000000810c0 */
[C---:B---3--:R-:W-:Y:S08]  /*a2220*/  HMMA.1688.F32.TF32 R28, R136.reuse, R16, R228 ;  /* 0x00000010881c723c */ /* 0x048ff000000810e4 */
[C---:B----4-:R-:W-:Y:S01]  /*a2230*/  HMMA.1688.F32.TF32 R4, R136.reuse, R20, R236 ;  /* 0x000000148804723c */ /* 0x050fe200000810ec */
[----:B------:R2:W-:Y:S04]  /*a2240*/  STL.64 [R1+0x7660], R244 ;  /* 0x007660f401007387 */ /* 0x0005e80000100a00 */
[----:B------:R3:W-:Y:S04]  /*a2250*/  STL.64 [R1+0x410], R32 ;  /* 0x0004102001007387 */ /* 0x0007e80000100a00 */
[----:B------:R4:W-:Y:S04]  /*a2260*/  STL.64 [R1+0x418], R34 ;  /* 0x0004182201007387 */ /* 0x0009e80000100a00 */
[----:B------:R-:W2:Y:S04]  /*a2270*/  LDL.LU R228, [R1+0x1710] ;  /* 0x0017100001e47983 */ /* 0x000ea80000300800 */
[----:B------:R1:W-:Y:S04]  /*a2280*/  STL.64 [R1+0x400], R28 ;  /* 0x0004001c01007387 */ /* 0x0003e80000100a00 */
[----:B------:R1:W-:Y:S04]  /*a2290*/  STL.64 [R1+0x408], R30 ;  /* 0x0004081e01007387 */ /* 0x0003e80000100a00 */
[----:B------:R1:W-:Y:S04]  /*a22a0*/  STL.64 [R1+0x3f0], R4 ;  /* 0x0003f00401007387 */ /* 0x0003e80000100a00 */
[----:B------:R1:W-:Y:S04]  /*a22b0*/  STL.64 [R1+0x3f8], R6 ;  /* 0x0003f80601007387 */ /* 0x0003e80000100a00 */
        /* <DEDUP_REMOVED lines=73> */
[----:B------:R-:W2:Y:S04]  /*a2750*/  LDL.LU R246, [R1+0x15a8] ;  /* 0x0015a80001f67983 */ /* 0x000ea80000300800 */
[----:B------:R-:W2:Y:S04]  /*a2760*/  LDL.LU R247, [R1+0x15ac] ;  /* 0x0015ac0001f77983 */ /* 0x000ea80000300800 */
[----:B---3--:R-:W3:Y:S04]  /*a2770*/  LDL.LU R32, [R1+0x1580] ;  /* 0x0015800001207983 */ /* 0x008ee80000300800 */
[----:B------:R-:W3:Y:S04]  /*a2780*/  LDL.LU R33, [R1+0x1584] ;  /* 0x0015840001217983 */ /* 0x000ee80000300800 */
[----:B----4-:R-:W3:Y:S04]  /*a2790*/  LDL.LU R34, [R1+0x1588] ;  /* 0x0015880001227983 */ /* 0x010ee80000300800 */
[----:B------:R-:W3:Y:S04]  /*a27a0*/  LDL.LU R35, [R1+0x158c] ;  /* 0x00158c0001237983 */ /* 0x000ee80000300800 */
        /* <DEDUP_REMOVED lines=41> */
[----:B------:R-:W3:Y:S02]  /*a2a40*/  LDL.LU.64 R28, [R1+0x7ad0] ;  /* 0x007ad000011c7983 */ /* 0x000ee40000300a00 */
[----:B---3--:R-:W-:-:S15]  /*a2a50*/  HMMA.1688.F32.TF32 R32, R136, R28, R32 ;  /* 0x0000001c8820723c */ /* 0x008fde0000081020 */
[----:B------:R-:W-:-:S04]  /*a2a60*/  NOP ;  /* 0x0000000000007918 */ /* 0x000fc80000000000 */
[----:B------:R-:W-:Y:S04]  /*a2a70*/  STL.64 [R1+0x3d0], R32 ;  /* 0x0003d02001007387 */ /* 0x000fe80000100a00 */
[----:B------:R1:W-:Y:S04]  /*a2a80*/  STL.64 [R1+0x3d8], R34 ;  /* 0x0003d82201007387 */ /* 0x0003e80000100a00 */
[----:B-1----:R-:W3:Y:S04]  /*a2a90*/  LDL.LU.64 R34, [R1+0x7ac8] ;  /* 0x007ac80001227983 */ /* 0x002ee80000300a00 */
[----:B------:R-:W3:Y:S01]  /*a2aa0*/  LDL.LU.64 R32, [R1+0x7ac0] ;  /* 0x007ac00001207983 */ /* 0x000ee20000300a00 */
[C---:B--2---:R-:W-:Y:S08]  /*a2ab0*/  HMMA.1688.F32.TF32 R244, R136.reuse, R36, R244 ;  /* 0x0000002488f4723c */ /* 0x044ff000000810f4 */
[C---:B------:R-:W-:Y:S08]  /*a2ac0*/  HMMA.1688.F32.TF32 R248, R136.reuse, R40, R248 ;  /* 0x0000002888f8723c */ /* 0x040ff000000810f8 */
[----:B---3--:R-:W-:-:S15]  /*a2ad0*/  HMMA.1688.F32.TF32 R4, R136, R32, R4 ;  /* 0x000000208804723c */ /* 0x008fde0000081004 */
[----:B------:R-:W-:-:S04]  /*a2ae0*/  NOP ;  /* 0x0000000000007918 */ /* 0x000fc80000000000 */
[----:B------:R-:W-:Y:S04]  /*a2af0*/  STL.64 [R1+0x3c0], R4 ;  /* 0x0003c00401007387 */ /* 0x000fe80000100a00 */
[----:B------:R1:W-:Y:S04]  /*a2b00*/  STL.64 [R1+0x3c8], R6 ;  /* 0x0003c80601007387 */ /* 0x0003e80000100a00 */
[----:B-1----:R-:W2:Y:S04]  /*a2b10*/  LDL.LU.64 R6, [R1+0x7ab8] ;  /* 0x007ab80001067983 */ /* 0x002ea80000300a00 */
[----:B------:R-:W3:Y:S04]  /*a2b20*/  LDL.LU.64 R4, [R1+0x7ab0] ;  /* 0x007ab00001047983 */ /* 0x000ee80000300a00 */
        /* <DEDUP_REMOVED lines=70> */
[----:B------:R-:W-:Y:S08]  /*a2f90*/  HMMA.1688.F32.TF32 R136, R136, R132, R228 ;  /* 0x000000848888723c */ /* 0x000ff000000810e4 */
        /* <DEDUP_REMOVED lines=116> */
[----:B------:R-:W-:Y:S04]  /*a36e0*/  LDS R139, [R235+UR10+0xa780] ;  /* 0x00a7800aeb8b7984 */ /* 0x000fe80008000800 */
[----:B---3--:R-:W-:Y:S04]  /*a36f0*/  LDS R136, [R4+UR10+0x8780] ;  /* 0x0087800a04887984 */ /* 0x008fe80008000800 */
[----:B------:R-:W1:Y:S04]  /*a3700*/  LDS R138, [R4+UR10+0xa780] ;  /* 0x00a7800a048a7984 */ /* 0x000e680008000800 */
[----:B------:R-:W-:Y:S01]  /*a3710*/  LDS R232, [R4+UR10+0xc000] ;  /* 0x00c0000a04e87984 */ /* 0x000fe20008000800 */
[C---:B--2---:R-:W-:Y:S08]  /*a3720*/  HMMA.1688.F32.TF32 R124, R140.reuse, R12, R124 ;  /* 0x0000000c8c7c723c */ /* 0x044ff0000008107c */
[C---:B------:R-:W-:Y:S11]  /*a3730*/  HMMA.1688.F32.TF32 R244, R140.reuse, R16, R244 ;  /* 0x000000108cf4723c */ /* 0x040ff600000810f4 */
[----:B------:R-:W-:Y:S04]  /*a3740*/  STL.64 [R1+0x8a0], R124 ;  /* 0x0008a07c01007387 */ /* 0x000fe80000100a00 */
[----:B------:R4:W-:Y:S02]  /*a3750*/  STL.64 [R1+0x8a8], R126 ;  /* 0x0008a87e01007387 */ /* 0x0009e40000100a00 */
[C---:B----4-:R-:W-:Y:S08]  /*a3760*/  HMMA.1688.F32.TF32 R124, R140.reuse, R20, R248 ;  /* 0x000000148c7c723c */ /* 0x050ff000000810f8 */
        /* <DEDUP_REMOVED lines=190> */
[----:B------:R-:W-:Y:S08]  /*a4350*/  HMMA.1688.F32.TF32 R240, R140, R132, R240 ;  /* 0x000000848cf0723c */ /* 0x000ff000000810f0 */
[C---:B---3--:R-:W-:Y:S08]  /*a4360*/  HMMA.1688.F32.TF32 R188, R136.reuse, R16, R188 ;  /* 0x0000001088bc723c */ /* 0x048ff000000810bc */
[C---:B------:R-:W-:Y:S08]  /*a4370*/  HMMA.1688.F32.TF32 R184, R136.reuse, R20, R184 ;  /* 0x0000001488b8723c */ /* 0x040ff000000810b8 */
[C---:B------:R-:W-:Y:S08]  /*a4380*/  HMMA.1688.F32.TF32 R176, R136.reuse, R28, R176 ;  /* 0x0000001c88b0723c */ /* 0x040ff000000810b0 */
[C---:B----4-:R-:W-:Y:S08]  /*a4390*/  HMMA.1688.F32.TF32 R172, R136.reuse, R32, R172 ;  /* 0x0000002088ac723c */ /* 0x050ff000000810ac */
[C---:B------:R-:W-:Y:S08]  /*a43a0*/  HMMA.1688.F32.TF32 R164, R136.reuse, R40, R164 ;  /* 0x0000002888a4723c */ /* 0x040ff000000810a4 */
[----:B------:R-:W-:Y:S08]  /*a43b0*/  HMMA.1688.F32.TF32 R160, R136, R44, R160 ;  /* 0x0000002c88a0723c */ /* 0x000ff000000810a0 */
[----:B--2---:R-:W-:-:S15]  /*a43c0*/  HMMA.1688.F32.TF32 R244, R140, R124, R244 ;  /* 0x0000007c8cf4723c */ /* 0x004fde00000810f4 */
[----:B------:R-:W-:-:S04]  /*a43d0*/  NOP ;  /* 0x0000000000007918 */ /* 0x000fc80000000000 */
[----:B------:R-:W-:Y:S04]  /*a43e0*/  STL.64 [R1+0x6e0], R244 ;  /* 0x0006e0f401007387 */ /* 0x000fe80000100a00 */
[----:B------:R1:W-:Y:S02]  /*a43f0*/  STL.64 [R1+0x6e8], R246 ;  /* 0x0006e8f601007387 */ /* 0x0003e40000100a00 */
[----:B-1----:R-:W-:Y:S08]  /*a4400*/  HMMA.1688.F32.TF32 R244, R140, R128, R248 ;  /* 0x000000808cf4723c */ /* 0x002ff000000810f8 */
[C---:B------:R-:W-:Y:S01]  /*a4410*/  HMMA.1688.F32.TF32 R140, R136.reuse, R8, R228 ;  /* 0x00000008888c723c */ /* 0x040fe200000810e4 */
[----:B------:R-:W-:Y:S04]  /*a4420*/  LDS R228, [R233+UR10+0x8780] ;  /* 0x0087800ae9e47984 */ /* 0x000fe80008000800 */
[----:B------:R-:W-:Y:S04]  /*a4430*/  LDS R230, [R233+UR10+0xa780] ;  /* 0x00a7800ae9e67984 */ /* 0x000fe80008000800 */
[----:B------:R-:W-:Y:S04]  /*a4440*/  LDS R229, [R234+UR10+0x8780] ;  /* 0x0087800aeae57984 */ /* 0x000fe80008000800 */
[----:B------:R-:W1:Y:S04]  /*a4450*/  LDS R231, [R234+UR10+0xa780] ;  /* 0x00a7800aeae77984 */ /* 0x000e680008000800 */
        /* <DEDUP_REMOVED lines=8> */
[----:B------:R3:W-:Y:S02]  /*a44e0*/  STL.64 [R1+0x38], R142 ;  /* 0x0000388e01007387 */ /* 0x0007e40000100a00 */
[----:B---3--:R-:W-:-:S15]  /*a44f0*/  HMMA.1688.F32.TF32 R140, R136, R12, R208 ;  /* 0x0000000c888c723c */ /* 0x008fde00000810d0 */
[----:B------:R-:W-:-:S04]  /*a4500*/  NOP ;  /* 0x0000000000007918 */ /* 0x000fc80000000000 */
[----:B------:R-:W-:Y:S04]  /*a4510*/  STL.64 [R1+0x340], R140 ;  /* 0x0003408c01007387 */ /* 0x000fe80000100a00 */
[----:B------:R3:W-:Y:S02]  /*a4520*/  STL.64 [R1+0x348], R142 ;  /* 0x0003488e01007387 */ /* 0x0007e40000100a00 */
[C---:B---3--:R-:W-:Y:S02]  /*a4530*/  HMMA.1688.F32.TF32 R140, R136.reuse, R24, R180 ;  /* 0x00000018888c723c */ /* 0x048fe400000810b4 */
[----:B------:R-:W-:Y:S04]  /*a4540*/  STL.64 [R1+0x330], R188 ;  /* 0x000330bc01007387 */ /* 0x000fe80000100a00 */
[----:B------:R-:W-:Y:S04]  /*a4550*/  STL.64 [R1+0x338], R190 ;  /* 0x000338be01007387 */ /* 0x000fe80000100a00 */
[----:B------:R-:W-:Y:S04]  /*a4560*/  STL.64 [R1+0x320], R184 ;  /* 0x000320b801007387 */ /* 0x000fe80000100a00 */
[----:B------:R-:W-:Y:S05]  /*a4570*/  STL.64 [R1+0x328], R186 ;  /* 0x000328ba01007387 */ /* 0x000fea0000100a00 */
        /* <DEDUP_REMOVED lines=29> */
[----:B------:R3:W-:Y:S04]  /*a4750*/  STL.64 [R1+0x278], R150 ;  /* 0x0002789601007387 */ /* 0x0007e80000100a00 */
[----:B------:R-:W-:Y:S04]  /*a4760*/  STL.64 [R1+0x260], R144 ;  /* 0x0002609001007387 */ /* 0x000fe80000100a00 */
[----:B------:R4:W-:Y:S01]  /*a4770*/  STL.64 [R1+0x268], R146 ;  /* 0x0002689201007387 */ /* 0x0009e20000100a00 */
[C---:B---3--:R-:W-:Y:S08]  /*a4780*/  HMMA.1688.F32.TF32 R148, R136.reuse, R76, R212 ;  /* 0x0000004c8894723c */ /* 0x048ff000000810d4 */
[C---:B----4-:R-:W-:Y:S01]  /*a4790*/  HMMA.1688.F32.TF32 R144, R136.reuse, R80, R216 ;  /* 0x000000508890723c */ /* 0x050fe200000810d8 */
[----:B------:R-:W-:Y:S04]  /*a47a0*/  STL.64 [R1+0x250], R140 ;  /* 0x0002508c01007387 */ /* 0x000fe80000100a00 */
[----:B------:R3:W-:Y:S03]  /*a47b0*/  STL.64 [R1+0x258], R142 ;  /* 0x0002588e01007387 */ /* 0x0007e60000100a00 */
[C---:B---3--:R-:W-:Y:S03]  /*a47c0*/  HMMA.1688.F32.TF32 R140, R136.reuse, R84, R220 ;  /* 0x00000054888c723c */ /* 0x048fe600000810dc */
        /* <DEDUP_REMOVED lines=10> */
[----:B------:R-:W-:Y:S04]  /*a4870*/  STL.64 [R1+0x218], R150 ;  /* 0x0002189601007387 */ /* 0x000fe80000100a00 */
[----:B------:R-:W3:Y:S04]  /*a4880*/  LDL.LU R212, [R1+0x1b30] ;  /* 0x001b300001d47983 */ /* 0x000ee80000300800 */
[----:B------:R4:W-:Y:S04]  /*a4890*/  STL.64 [R1+0x200], R144 ;  /* 0x0002009001007387 */ /* 0x0009e80000100a00 */
[----:B------:R1:W-:Y:S04]  /*a48a0*/  STL.64 [R1+0x208], R146 ;  /* 0x0002089201007387 */ /* 0x0003e80000100a00 */
[----:B------:R-:W-:Y:S04]  /*a48b0*/  STL.64 [R1+0x1f0], R140 ;  /* 0x0001f08c01007387 */ /* 0x000fe80000100a00 */
        /* <DEDUP_REMOVED lines=63> */
[C---:B------:R-:W-:Y:S03]  /*a4cb0*/  HMMA.1688.F32.TF32 R152, R136.reuse, R112, R152 ;  /* 0x000000708898723c */ /* 0x040fe60000081098 */
[----:B------:R-:W-:Y:S04]  /*a4cc0*/  STL.64 [R1+0x1e0], R164 ;  /* 0x0001e0a401007387 */ /* 0x000fe80000100a00 */
[----:B------:R-:W-:Y:S04]  /*a4cd0*/  STL.64 [R1+0x1e8], R166 ;  /* 0x0001e8a601007387 */ /* 0x000fe80000100a00 */
[----:B------:R-:W-:Y:S04]  /*a4ce0*/  STL.64 [R1+0x1d0], R140 ;  /* 0x0001d08c01007387 */ /* 0x000fe80000100a00 */
[----:B------:R1:W-:Y:S02]  /*a4cf0*/  STL.64 [R1+0x1d8], R142 ;  /* 0x0001d88e01007387 */ /* 0x0003e40000100a00 */
[C---:B-1----:R-:W-:Y:S02]  /*a4d00*/  HMMA.1688.F32.TF32 R140, R136.reuse, R116, R220 ;  /* 0x00000074888c723c */ /* 0x042fe400000810dc */
        /* <DEDUP_REMOVED lines=9> */
[----:B------:R-:W2:Y:S01]  /*a4da0*/  LDL.LU R223, [R1+0x1d3c] ;  /* 0x001d3c0001df7983 */ /* 0x000ea20000300800 */
[----:B-1----:R-:W-:Y:S03]  /*a4db0*/  HMMA.1688.F32.TF32 R140, R136, R120, R224 ;  /* 0x00000078888c723c */ /* 0x002fe600000810e0 */
[----:B------:R-:W3:-:S15]  /*a4dc0*/  LDL.LU R224, [R1+0x1d20] ;  /* 0x001d200001e07983 */ /* 0x000ede0000300800 */
[----:B------:R-:W-:Y:S01]  /*a4dd0*/  NOP ;  /* 0x0000000000007918 */ /* 0x000fe20000000000 */
[----:B------:R-:W-:Y:S04]  /*a4de0*/  STL.64 [R1+0x190], R140 ;  /* 0x0001908c01007387 */ /* 0x000fe80000100a00 */
[----:B------:R4:W-:Y:S04]  /*a4df0*/  STL.64 [R1+0x198], R142 ;  /* 0x0001988e01007387 */ /* 0x0009e80000100a00 */
[----:B------:R-:W3:Y:S04]  /*a4e00*/  LDL.LU R225, [R1+0x1d24] ;  /* 0x001d240001e17983 */ /* 0x000ee80000300800 */
[----:B------:R-:W3:Y:S04]  /*a4e10*/  LDL.LU R226, [R1+0x1d28] ;  /* 0x001d280001e27983 */ /* 0x000ee80000300800 */
[----:B------:R-:W3:Y:S01]  /*a4e20*/  LDL.LU R227, [R1+0x1d2c] ;  /* 0x001d2c0001e37983 */ /* 0x000ee20000300800 */
[----:B----4-:R-:W-:Y:S03]  /*a4e30*/  HMMA.1688.F32.TF32 R140, R136, R124, R192 ;  /* 0x0000007c888c723c */ /* 0x010fe600000810c0 */
[----:B------:R-:W4:-:S15]  /*a4e40*/  LDL.LU R192, [R1+0x1d10] ;  /* 0x001d100001c07983 */ /* 0x000f1e0000300800 */
[----:B------:R-:W-:Y:S01]  /*a4e50*/  NOP ;  /* 0x0000000000007918 */ /* 0x000fe20000000000 */
[----:B------:R-:W-:Y:S04]  /*a4e60*/  STL.64 [R1+0x180], R140 ;  /* 0x0001808c01007387 */ /* 0x000fe80000100a00 */
[----:B------:R1:W-:Y:S04]  /*a4e70*/  STL.64 [R1+0x188], R142 ;  /* 0x0001888e01007387 */ /* 0x0003e80000100a00 */
[----:B------:R-:W4:Y:S04]  /*a4e80*/  LDL.LU R193, [R1+0x1d14] ;  /* 0x001d140001c17983 */ /* 0x000f280000300800 */
[----:B------:R-:W4:Y:S04]  /*a4e90*/  LDL.LU R194, [R1+0x1d18] ;  /* 0x001d180001c27983 */ /* 0x000f280000300800 */
[----:B------:R-:W4:Y:S01]  /*a4ea0*/  LDL.LU R195, [R1+0x1d1c] ;  /* 0x001d1c0001c37983 */ /* 0x000f220000300800 */
[----:B-1----:R-:W-:Y:S03]  /*a4eb0*/  HMMA.1688.F32.TF32 R140, R136, R128, R236 ;  /* 0x00000080888c723c */ /* 0x002fe600000810ec */
[----:B------:R-:W3:-:S15]  /*a4ec0*/  LDL.LU R236, [R1+0x1d00] ;  /* 0x001d000001ec7983 */ /* 0x000ede0000300800 */
[----:B------:R-:W-:Y:S01]  /*a4ed0*/  NOP ;  /* 0x0000000000007918 */ /* 0x000fe20000000000 */
[----:B------:R-:W-:Y:S04]  /*a4ee0*/  STL.64 [R1+0x170], R140 ;  /* 0x0001708c01007387 */ /* 0x000fe80000100a00 */
[----:B------:R1:W-:Y:S04]  /*a4ef0*/  STL.64 [R1+0x178], R142 ;  /* 0x0001788e01007387 */ /* 0x0003e80000100a00 */
[----:B------:R-:W3:Y:S01]  /*a4f00*/  LDL.LU R237, [R1+0x1d04] ;  /* 0x001d040001ed7983 */ /* 0x000ee20000300800 */
[----:B------:R-:W-:Y:S08]  /*a4f10*/  HMMA.1688.F32.TF32 R136, R136, R132, R148 ;  /* 0x000000848888723c */ /* 0x000ff00000081094 */
[C---:B------:R-:W-:Y:S08]  /*a4f20*/  HMMA.1688.F32.TF32 R144, R228.reuse, R8, R144 ;  /* 0x00000008e490723c */ /* 0x040ff00000081090 */
[C---:B-1----:R-:W-:Y:S03]  /*a4f30*/  HMMA.1688.F32.TF32 R140, R228.reuse, R12, R196 ;  /* 0x0000000ce48c723c */ /* 0x042fe600000810c4 */
[----:B------:R-:W-:Y:S04]  /*a4f40*/  STL.64 [R1+0x150], R136 ;  /* 0x0001508801007387 */ /* 0x000fe80000100a00 */
[----:B------:R1:W-:Y:S02]  /*a4f50*/  STL.64 [R1+0x158], R138 ;  /* 0x0001588a01007387 */ /* 0x0003e40000100a00 */
[C---:B-1----:R-:W-:Y:S02]  /*a4f60*/  HMMA.1688.F32.TF32 R136, R228.reuse, R16, R200 ;  /* 0x00000010e488723c */ /* 0x042fe400000810c8 */
[----:B------:R-:W-:Y:S04]  /*a4f70*/  STL.64 [R1+0x6a0], R144 ;  /* 0x0006a09001007387 */ /* 0x000fe80000100a00 */
[----:B------:R1:W-:Y:S04]  /*a4f80*/  STL.64 [R1+0x6a8], R146 ;  /* 0x0006a89201007387 */ /* 0x0003e80000100a00 */
[----:B------:R-:W-:Y:S04]  /*a4f90*/  STL.64 [R1+0x690], R140 ;  /* 0x0006908c01007387 */ /* 0x000fe80000100a00 */
[----:B------:R1:W-:Y:S02]  /*a4fa0*/  STL.64 [R1+0x698], R142 ;  /* 0x0006988e01007387 */ /* 0x0003e40000100a00 */
[C---:B-1----:R-:W-:Y:S03]  /*a4fb0*/  HMMA.1688.F32.TF32 R144, R228.reuse, R20, R204 ;  /* 0x00000014e490723c */ /* 0x042fe600000810cc */
[----:B------:R-:W-:Y:S04]  /*a4fc0*/  STL.64 [R1+0x680], R136 ;  /* 0x0006808801007387 */ /* 0x000fe80000100a00 */
[----:B------:R1:W-:Y:S01]  /*a4fd0*/  STL.64 [R1+0x688], R138 ;  /* 0x0006888a01007387 */ /* 0x0003e20000100a00 */
[C---:B------:R-:W-:Y:S08]  /*a4fe0*/  HMMA.1688.F32.TF32 R140, R228.reuse, R24, R212 ;  /* 0x00000018e48c723c */ /* 0x040ff000000810d4 */
[----:B-1----:R-:W-:Y:S01]  /*a4ff0*/  HMMA.1688.F32.TF32 R136, R228, R28, R216 ;  /* 0x0000001ce488723c */ /* 0x002fe200000810d8 */
[----:B------:R-:W-:-:S02]  /*a5000*/  IMAD.MOV.U32 R238, RZ, RZ, R6 ;  /* 0x000000ffffee7224 */ /* 0x000fc400078e0006 */
[----:B------:R-:W-:Y:S01]  /*a5010*/  IMAD.MOV.U32 R239, RZ, RZ, R5 ;  /* 0x000000ffffef7224 */ /* 0x000fe200078e0005 */
[----:B------:R1:W-:Y:S04]  /*a5020*/  STL.64 [R1+0x670], R144 ;  /* 0x0006709001007387 */ /* 0x0003e80000100a00 */
[----:B------:R1:W-:Y:S04]  /*a5030*/  STL.64 [R1+0x678], R146 ;  /* 0x0006789201007387 */ /* 0x0003e80000100a00 */
[----:B------:R-:W-:Y:S04]  /*a5040*/  STL.64 [R1+0x660], R140 ;  /* 0x0006608c01007387 */ /* 0x000fe80000100a00 */
[----:B------:R1:W-:Y:S03]  /*a5050*/  STL.64 [R1+0x668], R142 ;  /* 0x0006688e01007387 */ /* 0x0003e60000100a00 */
[----:B------:R-:W-:-:S02]  /*a5060*/  IMAD.MOV.U32 R24, RZ, RZ, R136 ;  /* 0x000000ffff187224 */ /* 0x000fc400078e0088 */
[----:B------:R-:W-:Y:S02]  /*a5070*/  IMAD.MOV.U32 R25, RZ, RZ, R137 ;  /* 0x000000ffff197224 */ /* 0x000fe400078e0089 */
[----:B------:R-:W-:Y:S02]  /*a5080*/  IMAD.MOV.U32 R6, RZ, RZ, R138 ;  /* 0x000000ffff067224 */ /* 0x000fe400078e008a */
[----:B------:R-:W-:Y:S02]  /*a5090*/  IMAD.MOV.U32 R5, RZ, RZ, R139 ;  /* 0x000000ffff057224 */ /* 0x000fe400078e008b */
[----:B--2---:R-:W-:Y:S01]  /*a50a0*/  HMMA.1688.F32.TF32 R136, R228, R32, R220 ;  /* 0x00000020e488723c */ /* 0x004fe200000810dc */
        /* <DEDUP_REMOVED lines=15> */
[----:B------:R-:W2:Y:S01]  /*a51a0*/  LDL.LU R147, [R1+0x1cec] ;  /* 0x001cec0001937983 */ /* 0x000ea20000300800 */
[----:B------:R-:W-:-:S03]  /*a51b0*/  IMAD.MOV.U32 R20, RZ, RZ, R136 ;  /* 0x000000ffff147224 */ /* 0x000fc600078e0088 */
[----:B------:R-:W2:Y:S01]  /*a51c0*/  LDL.LU R196, [R1+0x1cd0] ;  /* 0x001cd00001c47983 */ /* 0x000ea20000300800 */
[----:B------:R-:W-:Y:S02]  /*a51d0*/  IMAD.MOV.U32 R21, RZ, RZ, R137 ;  /* 0x000000ffff157224 */ /* 0x000fe400078e0089 */
[----:B------:R-:W-:Y:S02]  /*a51e0*/  IMAD.MOV.U32 R29, RZ, RZ, R138 ;  /* 0x000000ffff1d7224 */ /* 0x000fe400078e008a */
[----:B------:R-:W-:Y:S01]  /*a51f0*/  IMAD.MOV.U32 R28, RZ, RZ, R139 ;  /* 0x000000ffff1c7224 */ /* 0x000fe200078e008b */
        /* <DEDUP_REMOVED lines=33> */
[----:B------:R-:W-:Y:S01]  /*a5410*/  HMMA.1688.F32.TF32 R136, R228, R44, R236 ;  /* 0x0000002ce488723c */ /* 0x000fe200000810ec */
[----:B------:R-:W4:Y:S04]  /*a5420*/  LDL.LU R236, [R1+0x1c50] ;  /* 0x001c500001ec7983 */ /* 0x000f280000300800 */
[----:B------:R-:W4:Y:S04]  /*a5430*/  LDL.LU R237, [R1+0x1c54] ;  /* 0x001c540001ed7983 */ /* 0x000f280000300800 */
[----:B------:R-:W4:Y:S04]  /*a5440*/  LDL.LU R238, [R1+0x1c58] ;  /* 0x001c580001ee7983 */ /* 0x000f280000300800 */
[----:B------:R-:W4:Y:S06]  /*a5450*/  LDL.LU R239, [R1+0x1c5c] ;  /* 0x001c5c0001ef7983 */ /* 0x000f2c0000300800 */
[----:B------:R-:W-:-:S02]  /*a5460*/  IMAD.MOV.U32 R8, RZ, RZ, R136 ;  /* 0x000000ffff087224 */ /* 0x000fc400078e0088 */
[----:B------:R-:W-:Y:S02]  /*a5470*/  IMAD.MOV.U32 R9, RZ, RZ, R137 ;  /* 0x000000ffff097224 */ /* 0x000fe400078e0089 */
[----:B------:R-:W-:Y:S02]  /*a5480*/  IMAD.MOV.U32 R41, RZ, RZ, R138 ;  /* 0x000000ffff297224 */ /* 0x000fe400078e008a */
[----:B------:R-:W-:Y:S01]  /*a5490*/  IMAD.MOV.U32 R40, RZ, RZ, R139 ;  /* 0x000000ffff287224 */ /* 0x000fe200078e008b */
[C---:B--2---:R-:W-:Y:S08]  /*a54a0*/  HMMA.1688.F32.TF32 R172, R228.reuse, R76, R220 ;  /* 0x0000004ce4ac723c */ /* 0x044ff000000810dc */
[C---:B------:R-:W-:Y:S08]  /*a54b0*/  HMMA.1688.F32.TF32 R144, R228.reuse, R52, R144 ;  /* 0x00000034e490723c */ /* 0x040ff00000081090 */
[C---:B------:R-:W-:Y:S08]  /*a54c0*/  HMMA.1688.F32.TF32 R140, R228.reuse, R56, R196 ;  /* 0x00000038e48c723c */ /* 0x040ff000000810c4 */
[C---:B------:R-:W-:Y:S08]  /*a54d0*/  HMMA.1688.F32.TF32 R160, R228.reuse, R64, R204 ;  /* 0x00000040e4a0723c */ /* 0x040ff000000810cc */
[C---:B---3--:R-:W-:Y:S08]  /*a54e0*/  HMMA.1688.F32.TF32 R164, R228.reuse, R68, R212 ;  /* 0x00000044e4a4723c */ /* 0x048ff000000810d4 */
[C---:B------:R-:W-:Y:S08]  /*a54f0*/  HMMA.1688.F32.TF32 R168, R228.reuse, R72, R216 ;  /* 0x00000048e4a8723c */ /* 0x040ff000000810d8 */
[C---:B------:R-:W-:Y:S01]  /*a5500*/  HMMA.1688.F32.TF32 R176, R228.reuse, R80, R224 ;  /* 0x00000050e4b0723c */ /* 0x040fe200000810e0 */
[----:B------:R1:W-:Y:S04]  /*a5510*/  STL.64 [R1+0x5f0], R144 ;  /* 0x0005f09001007387 */ /* 0x0003e80000100a00 */
[----:B------:R2:W-:Y:S03]  /*a5520*/  STL.64 [R1+0x5f8], R146 ;  /* 0x0005f89201007387 */ /* 0x0005e60000100a00 */
[C---:B------:R-:W-:Y:S01]  /*a5530*/  HMMA.1688.F32.TF32 R136, R228.reuse, R48, R148 ;  /* 0x00000030e488723c */ /* 0x040fe20000081094 */
[----:B------:R-:W-:Y:S04]  /*a5540*/  STL.64 [R1+0x5e0], R140 ;  /* 0x0005e08c01007387 */ /* 0x000fe80000100a00 */
[----:B------:R-:W-:Y:S04]  /*a5550*/  STL.64 [R1+0x5e8], R142 ;  /* 0x0005e88e01007387 */ /* 0x000fe80000100a00 */
[----:B------:R-:W-:Y:S04]  /*a5560*/  STL.64 [R1+0x7678], R162 ;  /* 0x007678a201007387 */ /* 0x000fe80000100a00 */
[----:B------:R3:W-:Y:S04]  /*a5570*/  STL.64 [R1+0x7670], R160 ;  /* 0x007670a001007387 */ /* 0x0007e80000100a00 */
[----:B------:R-:W-:Y:S04]  /*a5580*/  STL.64 [R1+0x7688], R166 ;  /* 0x007688a601007387 */ /* 0x000fe80000100a00 */
[----:B------:R-:W-:Y:S04]  /*a5590*/  STL.64 [R1+0x7680], R164 ;  /* 0x007680a401007387 */ /* 0x000fe80000100a00 */
[----:B------:R-:W-:Y:S01]  /*a55a0*/  STL.64 [R1+0x7698], R170 ;  /* 0x007698aa01007387 */ /* 0x000fe20000100a00 */
[----:B----4-:R-:W-:Y:S03]  /*a55b0*/  HMMA.1688.F32.TF32 R180, R228, R84, R192 ;  /* 0x00000054e4b4723c */ /* 0x010fe600000810c0 */
[----:B------:R4:W-:Y:S04]  /*a55c0*/  STL.64 [R1+0x7690], R168 ;  /* 0x007690a801007387 */ /* 0x0009e80000100a00 */
[----:B------:R-:W-:Y:S04]  /*a55d0*/  STL.64 [R1+0x76a8], R174 ;  /* 0x0076a8ae01007387 */ /* 0x000fe80000100a00 */
[----:B------:R1:W-:Y:S04]  /*a55e0*/  STL.64 [R1+0x76a0], R172 ;  /* 0x0076a0ac01007387 */ /* 0x0003e80000100a00 */
[----:B------:R-:W-:Y:S04]  /*a55f0*/  STL.64 [R1+0x76b8], R178 ;  /* 0x0076b8b201007387 */ /* 0x000fe80000100a00 */
[----:B------:R1:W-:Y:S01]  /*a5600*/  STL.64 [R1+0x76b0], R176 ;  /* 0x0076b0b001007387 */ /* 0x0003e20000100a00 */
[----:B------:R-:W-:-:S02]  /*a5610*/  IMAD.MOV.U32 R49, RZ, RZ, R136 ;  /* 0x000000ffff317224 */ /* 0x000fc400078e0088 */
[----:B------:R-:W-:Y:S02]  /*a5620*/  IMAD.MOV.U32 R48, RZ, RZ, R137 ;  /* 0x000000ffff307224 */ /* 0x000fe400078e0089 */
[----:B------:R-:W-:Y:S02]  /*a5630*/  IMAD.MOV.U32 R45, RZ, RZ, R138 ;  /* 0x000000ffff2d7224 */ /* 0x000fe400078e008a */
[----:B------:R-:W-:Y:S01]  /*a5640*/  IMAD.MOV.U32 R44, RZ, RZ, R139 ;  /* 0x000000ffff2c7224 */ /* 0x000fe200078e008b */
[----:B------:R-:W-:Y:S04]  /*a5650*/  STL.64 [R1+0x76c8], R182 ;  /* 0x0076c8b601007387 */ /* 0x000fe80000100a00 */
[----:B------:R-:W-:Y:S04]  /*a5660*/  STL.64 [R1+0x76c0], R180 ;  /* 0x0076c0b401007387 */ /* 0x000fe80000100a00 */
[----:B------:R-:W2:Y:S04]  /*a5670*/  LDL.LU R192, [R1+0x1c30] ;  /* 0x001c300001c07983 */ /* 0x000ea80000300800 */
[----:B------:R-:W2:Y:S04]  /*a5680*/  LDL.LU R193, [R1+0x1c34] ;  /* 0x001c340001c17983 */ /* 0x000ea80000300800 */
[----:B------:R-:W2:Y:S04]  /*a5690*/  LDL.LU R194, [R1+0x1c38] ;  /* 0x001c380001c27983 */ /* 0x000ea80000300800 */
[----:B------:R-:W2:Y:S04]  /*a56a0*/  LDL.LU R195, [R1+0x1c3c] ;  /* 0x001c3c0001c37983 */ /* 0x000ea80000300800 */
[----:B------:R-:W3:Y:S04]  /*a56b0*/  LDL.LU R196, [R1+0x1c40] ;  /* 0x001c400001c47983 */ /* 0x000ee80000300800 */
[----:B------:R-:W3:Y:S04]  /*a56c0*/  LDL.LU R197, [R1+0x1c44] ;  /* 0x001c440001c57983 */ /* 0x000ee80000300800 */
[----:B------:R-:W3:Y:S01]  /*a56d0*/  LDL.LU R198, [R1+0x1c48] ;  /* 0x001c480001c67983 */ /* 0x000ee20000300800 */
[C---:B------:R-:W-:Y:S03]  /*a56e0*/  HMMA.1688.F32.TF32 R136, R228.reuse, R60, R200 ;  /* 0x0000003ce488723c */ /* 0x040fe600000810c8 */
        /* <DEDUP_REMOVED lines=25> */
[----:B------:R-:W-:Y:S03]  /*a5880*/  HMMA.1688.F32.TF32 R184, R228, R88, R236 ;  /* 0x00000058e4b8723c */ /* 0x000fe600000810ec */
[----:B------:R-:W4:Y:S04]  /*a5890*/  LDL.LU R236, [R1+0x1bc0] ;  /* 0x001bc00001ec7983 */ /* 0x000f280000300800 */
[----:B------:R-:W4:Y:S04]  /*a58a0*/  LDL.LU R237, [R1+0x1bc4] ;  /* 0x001bc40001ed7983 */ /* 0x000f280000300800 */
[----:B------:R-:W4:Y:S04]  /*a58b0*/  LDL.LU R238, [R1+0x1bc8] ;  /* 0x001bc80001ee7983 */ /* 0x000f280000300800 */
[----:B------:R-:W4:Y:S04]  /*a58c0*/  LDL.LU R239, [R1+0x1bcc] ;  /* 0x001bcc0001ef7983 */ /* 0x000f280000300800 */
[----:B------:R-:W-:Y:S04]  /*a58d0*/  STL.64 [R1+0x76d8], R186 ;  /* 0x0076d8ba01007387 */ /* 0x000fe80000100a00 */
[----:B------:R1:W-:Y:S01]  /*a58e0*/  STL.64 [R1+0x76d0], R184 ;  /* 0x0076d0b801007387 */ /* 0x0003e20000100a00 */
        /* <DEDUP_REMOVED lines=11> */
[----:B------:R-:W-:Y:S01]  /*a59a0*/  IMAD.MOV.U32 R159, RZ, RZ, R15 ;  /* 0x000000ffff9f7224 */ /* 0x000fe200078e000f */
[C---:B--2---:R-:W-:Y:S08]  /*a59b0*/  HMMA.1688.F32.TF32 R192, R228.reuse, R96, R192 ;  /* 0x00000060e4c0723c */ /* 0x044ff000000810c0 */
[C---:B---3--:R-:W-:Y:S08]  /*a59c0*/  HMMA.1688.F32.TF32 R188, R228.reuse, R92, R196 ;  /* 0x0000005ce4bc723c */ /* 0x048ff000000810c4 */
[C---:B----4-:R-:W-:Y:S08]  /*a59d0*/  HMMA.1688.F32.TF32 R196, R228.reuse, R100, R200 ;  /* 0x00000064e4c4723c */ /* 0x050ff000000810c8 */
[C---:B------:R-:W-:Y:S08]  /*a59e0*/  HMMA.1688.F32.TF32 R200, R228.reuse, R104, R204 ;  /* 0x00000068e4c8723c */ /* 0x040ff000000810cc */
[C---:B------:R-:W-:Y:S08]  /*a59f0*/  HMMA.1688.F32.TF32 R204, R228.reuse, R108, R224 ;  /* 0x0000006ce4cc723c */ /* 0x040ff000000810e0 */
[C---:B------:R-:W-:Y:S08]  /*a5a00*/  HMMA.1688.F32.TF32 R208, R228.reuse, R112, R212 ;  /* 0x00000070e4d0723c */ /* 0x040ff000000810d4 */
[C---:B------:R-:W-:Y:S08]  /*a5a10*/  HMMA.1688.F32.TF32 R212, R228.reuse, R116, R216 ;  /* 0x00000074e4d4723c */ /* 0x040ff000000810d8 */
[C---:B------:R-:W-:Y:S01]  /*a5a20*/  HMMA.1688.F32.TF32 R216, R228.reuse, R120, R220 ;  /* 0x00000078e4d8723c */ /* 0x040fe200000810dc */
[----:B------:R-:W-:Y:S04]  /*a5a30*/  STL.64 [R1+0x76e8], R190 ;  /* 0x0076e8be01007387 */ /* 0x000fe80000100a00 */
[----:B------:R2:W-:Y:S04]  /*a5a40*/  STL.64 [R1+0x76e0], R188 ;  /* 0x0076e0bc01007387 */ /* 0x0005e80000100a00 */
[----:B------:R-:W-:Y:S04]  /*a5a50*/  STL.64 [R1+0x76f8], R194 ;  /* 0x0076f8c201007387 */ /* 0x000fe80000100a00 */
[----:B------:R3:W-:Y:S04]  /*a5a60*/  STL.64 [R1+0x76f0], R192 ;  /* 0x0076f0c001007387 */ /* 0x0007e80000100a00 */
        /* <DEDUP_REMOVED lines=8> */
[----:B------:R-:W-:Y:S04]  /*a5af0*/  STL.64 [R1+0x7728], R206 ;  /* 0x007728ce01007387 */ /* 0x000fe80000100a00 */
[----:B------:R1:W-:Y:S04]  /*a5b00*/  STL.64 [R1+0x7720], R204 ;  /* 0x007720cc01007387 */ /* 0x0003e80000100a00 */
[----:B------:R-:W-:Y:S04]  /*a5b10*/  STL.64 [R1+0x7738], R210 ;  /* 0x007738d201007387 */ /* 0x000fe80000100a00 */
[----:B------:R1:W-:Y:S04]  /*a5b20*/  STL.64 [R1+0x7730], R208 ;  /* 0x007730d001007387 */ /* 0x0003e80000100a00 */
[----:B------:R-:W-:Y:S04]  /*a5b30*/  STL.64 [R1+0x7748], R214 ;  /* 0x007748d601007387 */ /* 0x000fe80000100a00 */
[----:B------:R-:W-:Y:S01]  /*a5b40*/  STL.64 [R1+0x7740], R212 ;  /* 0x007740d401007387 */ /* 0x000fe20000100a00 */
[----:B------:R-:W-:Y:S03]  /*a5b50*/  HMMA.1688.F32.TF32 R220, R228, R124, R236 ;  /* 0x0000007ce4dc723c */ /* 0x000fe600000810ec */
[----:B------:R-:W-:Y:S04]  /*a5b60*/  STL.64 [R1+0x7758], R218 ;  /* 0x007758da01007387 */ /* 0x000fe80000100a00 */
[----:B------:R1:W-:Y:S04]  /*a5b70*/  STL.64 [R1+0x7750], R216 ;  /* 0x007750d801007387 */ /* 0x0003e80000100a00 */
        /* <DEDUP_REMOVED lines=49> */
[----:B------:R-:W-:Y:S01]  /*a5e90*/  IMAD.MOV.U32 R175, RZ, RZ, R91 ;  /* 0x000000ffffaf7224 */ /* 0x000fe200078e005b */
[C---:B--2---:R-:W-:Y:S08]  /*a5ea0*/  HMMA.1688.F32.TF32 R224, R228.reuse, R128, R224 ;  /* 0x00000080e4e0723c */ /* 0x044ff000000810e0 */
[----:B---3--:R-:W-:Y:S11]  /*a5eb0*/  HMMA.1688.F32.TF32 R228, R228, R132, R248 ;  /* 0x00000084e4e4723c */ /* 0x008ff600000810f8 */
[----:B------:R-:W-:Y:S04]  /*a5ec0*/  STL.64 [R1+0x7778], R226 ;  /* 0x007778e201007387 */ /* 0x000fe80000100a00 */
[----:B------:R2:W-:Y:S01]  /*a5ed0*/  STL.64 [R1+0x7770], R224 ;  /* 0x007770e001007387 */ /* 0x0005e20000100a00 */
[C---:B----4-:R-:W-:Y:S08]  /*a5ee0*/  HMMA.1688.F32.TF32 R136, R232.reuse, R10, R236 ;  /* 0x0000000ae888723c */ /* 0x050ff000000810ec */
[C---:B------:R-:W-:Y:S08]  /*a5ef0*/  HMMA.1688.F32.TF32 R140, R232.reuse, R14, R240 ;  /* 0x0000000ee88c723c */ /* 0x040ff000000810f0 */
[C---:B------:R-:W-:Y:S08]  /*a5f00*/  HMMA.1688.F32.TF32 R144, R232.reuse, R18, R144 ;  /* 0x00000012e890723c */ /* 0x040ff00000081090 */
[C---:B------:R-:W-:Y:S08]  /*a5f10*/  HMMA.1688.F32.TF32 R148, R232.reuse, R22, R148 ;  /* 0x00000016e894723c */ /* 0x040ff00000081094 */
[----:B------:R-:W-:Y:S01]  /*a5f20*/  HMMA.1688.F32.TF32 R152, R232, R26, R152 ;  /* 0x0000001ae898723c */ /* 0x000fe20000081098 */
[----:B------:R-:W-:Y:S04]  /*a5f30*/  STL.64 [R1+0x7788], R230 ;  /* 0x007788e601007387 */ /* 0x000fe80000100a00 */
[----:B------:R-:W-:Y:S04]  /*a5f40*/  STL.64 [R1+0x7780], R228 ;  /* 0x007780e401007387 */ /* 0x000fe80000100a00 */
[----:B------:R-:W-:Y:S04]  /*a5f50*/  STL.64 [R1+0x7798], R138 ;  /* 0x0077988a01007387 */ /* 0x000fe80000100a00 */
[----:B------:R3:W-:Y:S04]  /*a5f60*/  STL.64 [R1+0x7790], R136 ;  /* 0x0077908801007387 */ /* 0x0007e80000100a00 */
[----:B------:R4:W-:Y:S04]  /*a5f70*/  STL.64 [R1+0x77b0], R142 ;  /* 0x0077b08e01007387 */ /* 0x0009e80000100a00 */
[----:B------:R1:W-:Y:S04]  /*a5f80*/  STL.64 [R1+0x77a8], R140 ;  /* 0x0077a88c01007387 */ /* 0x0003e80000100a00 */
[----:B------:R-:W-:Y:S04]  /*a5f90*/  STL.64 [R1+0x78c8], R18 ;  /* 0x0078c81201007387 */ /* 0x000fe80000100a00 */
[----:B------:R1:W-:Y:S04]  /*a5fa0*/  STL.64 [R1+0x78c0], R16 ;  /* 0x0078c01001007387 */ /* 0x0003e80000100a00 */
[----:B------:R-:W-:Y:S04]  /*a5fb0*/  STL.64 [R1+0x77c0], R146 ;  /* 0x0077c09201007387 */ /* 0x000fe80000100a00 */
[----:B------:R1:W-:Y:S04]  /*a5fc0*/  STL.64 [R1+0x77b8], R144 ;  /* 0x0077b89001007387 */ /* 0x0003e80000100a00 */
[----:B------:R1:W-:Y:S04]  /*a5fd0*/  STL.64 [R1+0x78b8], R22 ;  /* 0x0078b81601007387 */ /* 0x0003e80000100a00 */
[----:B------:R1:W-:Y:S04]  /*a5fe0*/  STL.64 [R1+0x78b0], R20 ;  /* 0x0078b01401007387 */ /* 0x0003e80000100a00 */
[----:B------:R-:W-:Y:S04]  /*a5ff0*/  STL.64 [R1+0x77d0], R150 ;  /* 0x0077d09601007387 */ /* 0x000fe80000100a00 */
[----:B------:R1:W-:Y:S04]  /*a6000*/  STL.64 [R1+0x77c8], R148 ;  /* 0x0077c89401007387 */ /* 0x0003e80000100a00 */
[----:B------:R-:W-:Y:S04]  /*a6010*/  STL.64 [R1+0x78a8], R26 ;  /* 0x0078a81a01007387 */ /* 0x000fe80000100a00 */
[----:B------:R-:W-:Y:S04]  /*a6020*/  STL.64 [R1+0x78a0], R24 ;  /* 0x0078a01801007387 */ /* 0x000fe80000100a00 */
[----:B------:R-:W-:Y:S04]  /*a6030*/  STL.64 [R1+0x77e0], R154 ;  /* 0x0077e09a01007387 */ /* 0x000fe80000100a00 */
[----:B------:R-:W-:Y:S01]  /*a6040*/  STL.64 [R1+0x77d8], R152 ;  /* 0x0077d89801007387 */ /* 0x000fe20000100a00 */
[----:B------:R-:W-:-:S02]  /*a6050*/  IMAD.MOV.U32 R248, RZ, RZ, R110 ;  /* 0x000000fffff87224 */ /* 0x000fc400078e006e */
[----:B------:R-:W-:Y:S01]  /*a6060*/  IMAD.MOV.U32 R249, RZ, RZ, R111 ;  /* 0x000000fffff97224 */ /* 0x000fe200078e006f */
[----:B------:R-:W2:Y:S04]  /*a6070*/  LDL.LU R110, [R1+0x7a6c] ;  /* 0x007a6c00016e7983 */ /* 0x000ea80000300800 */
[----:B------:R-:W3:Y:S01]  /*a6080*/  LDL.LU R111, [R1+0x7a68] ;  /* 0x007a6800016f7983 */ /* 0x000ee20000300800 */
        /* <DEDUP_REMOVED lines=27> */
[----:B------:R-:W1:Y:S01]  /*a6240*/  LDL.LU R134, [R1+0x7a10] ;  /* 0x007a100001867983 */ /* 0x000e620000300800 */
        /* <DEDUP_REMOVED lines=24> */
[----:B--2---:R-:W-:-:S02]  /*a63d0*/  IMAD.MOV.U32 R203, RZ, RZ, R110 ;  /* 0x000000ffffcb7224 */ /* 0x004fc400078e006e */
[----:B---3--:R-:W-:Y:S02]  /*a63e0*/  IMAD.MOV.U32 R202, RZ, RZ, R111 ;  /* 0x000000ffffca7224 */ /* 0x008fe400078e006f */
[----:B----4-:R-:W-:Y:S02]  /*a63f0*/  IMAD.MOV.U32 R201, RZ, RZ, R106 ;  /* 0x000000ffffc97224 */ /* 0x010fe400078e006a */
[----:B------:R-:W-:Y:S02]  /*a6400*/  IMAD.MOV.U32 R200, RZ, RZ, R107 ;  /* 0x000000ffffc87224 */ /* 0x000fe400078e006b */
[----:B------:R-:W2:Y:S04]  /*a6410*/  LDL.LU R107, [R1+0x79dc] ;  /* 0x0079dc00016b7983 */ /* 0x000ea80000300800 */
[----:B------:R-:W3:Y:S04]  /*a6420*/  LDL.LU R106, [R1+0x79d8] ;  /* 0x0079d800016a7983 */ /* 0x000ee80000300800 */
        /* <DEDUP_REMOVED lines=26> */
[----:B-1----:R-:W-:-:S02]  /*a65d0*/  IMAD.MOV.U32 R220, RZ, RZ, R134 ;  /* 0x000000ffffdc7224 */ /* 0x002fc400078e0086 */
        /* <DEDUP_REMOVED lines=47> */
[----:B--2---:R-:W-:-:S02]  /*a68d0*/  IMAD.MOV.U32 R143, RZ, RZ, R107 ;  /* 0x000000ffff8f7224 */ /* 0x004fc400078e006b */
[----:B---3--:R-:W-:Y:S02]  /*a68e0*/  IMAD.MOV.U32 R142, RZ, RZ, R106 ;  /* 0x000000ffff8e7224 */ /* 0x008fe400078e006a */
[----:B----4-:R-:W-:Y:S02]  /*a68f0*/  IMAD.MOV.U32 R141, RZ, RZ, R111 ;  /* 0x000000ffff8d7224 */ /* 0x010fe400078e006f */
[----:B------:R-:W-:Y:S02]  /*a6900*/  IMAD.MOV.U32 R140, RZ, RZ, R110 ;  /* 0x000000ffff8c7224 */ /* 0x000fe400078e006e */
[----:B------:R-:W2:Y:S04]  /*a6910*/  LDL.LU R110, [R1+0x796c] ;  /* 0x00796c00016e7983 */ /* 0x000ea80000300800 */
[----:B------:R-:W2:Y:S04]  /*a6920*/  LDL.LU R111, [R1+0x7968] ;  /* 0x00796800016f7983 */ /* 0x000ea80000300800 */
[----:B------:R-:W3:Y:S04]  /*a6930*/  LDL.LU R106, [R1+0x7964] ;  /* 0x00796400016a7983 */ /* 0x000ee80000300800 */
[----:B------:R-:W3:Y:S01]  /*a6940*/  LDL.LU R107, [R1+0x7960] ;  /* 0x00796000016b7983 */ /* 0x000ee20000300800 */
[----:B------:R-:W-:-:S02]  /*a6950*/  IMAD.MOV.U32 R16, RZ, RZ, R102 ;  /* 0x000000ffff107224 */ /* 0x000fc400078e0066 */
[----:B------:R-:W-:Y:S01]  /*a6960*/  IMAD.MOV.U32 R17, RZ, RZ, R103 ;  /* 0x000000ffff117224 */ /* 0x000fe200078e0067 */
[----:B------:R-:W4:Y:S04]  /*a6970*/  LDL.LU R102, [R1+0x795c] ;  /* 0x00795c0001667983 */ /* 0x000f280000300800 */
[----:B------:R-:W4:Y:S01]  /*a6980*/  LDL.LU R103, [R1+0x7958] ;  /* 0x0079580001677983 */ /* 0x000f220000300800 */
[----:B------:R-:W-:Y:S02]  /*a6990*/  IMAD.MOV.U32 R18, RZ, RZ, R98 ;  /* 0x000000ffff127224 */ /* 0x000fe400078e0062 */
[----:B------:R-:W-:Y:S01]  /*a69a0*/  IMAD.MOV.U32 R19, RZ, RZ, R99 ;  /* 0x000000ffff137224 */ /* 0x000fe200078e0063 */
[----:B------:R-:W2:Y:S04]  /*a69b0*/  LDL.LU R98, [R1+0x7954] ;  /* 0x0079540001627983 */ /* 0x000ea80000300800 */
[----:B------:R-:W2:Y:S01]  /*a69c0*/  LDL.LU R99, [R1+0x7950] ;  /* 0x0079500001637983 */ /* 0x000ea20000300800 */
[----:B------:R-:W-:-:S02]  /*a69d0*/  IMAD.MOV.U32 R144, RZ, RZ, R86 ;  /* 0x000000ffff907224 */ /* 0x000fc400078e0056 */
[----:B------:R-:W-:Y:S02]  /*a69e0*/  IMAD.MOV.U32 R23, RZ, RZ, R91 ;  /* 0x000000ffff177224 */ /* 0x000fe400078e005b */
[----:B------:R-:W-:Y:S02]  /*a69f0*/  IMAD.MOV.U32 R22, RZ, RZ, R90 ;  /* 0x000000ffff167224 */ /* 0x000fe400078e005a */
[----:B------:R-:W-:Y:S02]  /*a6a00*/  IMAD.MOV.U32 R21, RZ, RZ, R95 ;  /* 0x000000ffff157224 */ /* 0x000fe400078e005f */
[----:B------:R-:W-:Y:S02]  /*a6a10*/  IMAD.MOV.U32 R20, RZ, RZ, R94 ;  /* 0x000000ffff147224 */ /* 0x000fe400078e005e */
        /* <DEDUP_REMOVED lines=36> */
[----:B------:R-:W4:Y:S04]  /*a6c60*/  LDL.LU R43, [R1+0x78d8] ;  /* 0x0078d800012b7983 */ /* 0x000f280000300800 */
[----:B------:R-:W4:Y:S04]  /*a6c70*/  LDL.LU R47, [R1+0x78d4] ;  /* 0x0078d400012f7983 */ /* 0x000f280000300800 */
[----:B------:R-:W4:Y:S01]  /*a6c80*/  LDL.LU R51, [R1+0x78d0] ;  /* 0x0078d00001337983 */ /* 0x000f220000300800 */
[----:B------:R-:W-:Y:S03]  /*a6c90*/  HMMA.1688.F32.TF32 R156, R232, R30, R156 ;  /* 0x0000001ee89c723c */ /* 0x000fe6000008109c */
[----:B------:R-:W-:Y:S04]  /*a6ca0*/  STL.64 [R1+0x7898], R30 ;  /* 0x0078981e01007387 */ /* 0x000fe80000100a00 */
[----:B------:R3:W-:-:S12]  /*a6cb0*/  STL.64 [R1+0x7890], R28 ;  /* 0x0078901c01007387 */ /* 0x0007d80000100a00 */
        /* <DEDUP_REMOVED lines=8> */
[C---:B--2---:R-:W-:Y:S08]  /*a6d40*/  HMMA.1688.F32.TF32 R20, R232.reuse, R38, R20 ;  /* 0x00000026e814723c */ /* 0x044ff00000081014 */
[C---:B---3--:R-:W-:Y:S08]  /*a6d50*/  HMMA.1688.F32.TF32 R28, R232.reuse, R34, R148 ;  /* 0x00000022e81c723c */ /* 0x048ff00000081094 */
[C---:B----4-:R-:W-:Y:S08]  /*a6d60*/  HMMA.1688.F32.TF32 R24, R232.reuse, R42, R144 ;  /* 0x0000002ae818723c */ /* 0x050ff00000081090 */
[C---:B------:R-:W-:Y:S03]  /*a6d70*/  HMMA.1688.F32.TF32 R16, R232.reuse, R46, R16 ;  /* 0x0000002ee810723c */ /* 0x040fe60000081010 */
        /* <DEDUP_REMOVED lines=68> */
[----:B------:R-:W-:Y:S04]  /*a71c0*/  STL.64 [R1+0x13f8], R26 ;  /* 0x0013f81a01007387 */ /* 0x000fe80000100a00 */
[----:B------:R-:W-:Y:S04]  /*a71d0*/  STL.64 [R1+0x13e0], R16 ;  /* 0x0013e01001007387 */ /* 0x000fe80000100a00 */
[----:B------:R1:W-:Y:S01]  /*a71e0*/  STL.64 [R1+0x13e8], R18 ;  /* 0x0013e81201007387 */ /* 0x0003e20000100a00 */
[----:B--2---:R-:W-:Y:S08]  /*a71f0*/  HMMA.1688.F32.TF32 R20, R232, R134, R248 ;  /* 0x00000086e814723c */ /* 0x004ff000000810f8 */
[C---:B-1----:R-:W-:Y:S01]  /*a7200*/  HMMA.1688.F32.TF32 R16, R236.reuse, R10, R240 ;  /* 0x0000000aec10723c */ /* 0x042fe200000810f0 */
[----:B------:R-:W-:Y:S01]  /*a7210*/  LOP3.LUT R65, R4, 0x20, RZ, 0x3c, !PT ;  /* 0x0000002004417812 */ /* 0x000fe200078e3cff */
        /* <DEDUP_REMOVED lines=148> */
[----:B-1----:R-:W4:Y:S04]  /*a7b60*/  LDL.LU.64 R26, [R1+0x78a8] ;  /* 0x0078a800011a7983 */ /* 0x002f280000300a00 */
[----:B------:R-:W2:Y:S01]  /*a7b70*/  LDL.LU.64 R24, [R1+0x78a0] ;  /* 0x0078a00001187983 */ /* 0x000ea20000300a00 */
[----:B----4-:R-:W-:-:S15]  /*a7b80*/  HMMA.1688.F32.TF32 R28, R236, R26, R28 ;  /* 0x0000001aec1c723c */ /* 0x010fde000008101c */
[----:B------:R-:W-:-:S04]  /*a7b90*/  NOP ;  /* 0x0000000000007918 */ /* 0x000fc80000000000 */
[----:B------:R-:W-:Y:S04]  /*a7ba0*/  STL.64 [R1+0xf60], R28 ;  /* 0x000f601c01007387 */ /* 0x000fe80000100a00 */
[----:B------:R1:W-:Y:S04]  /*a7bb0*/  STL.64 [R1+0xf68], R30 ;  /* 0x000f681e01007387 */ /* 0x0003e80000100a00 */
[----:B-1----:R-:W4:Y:S01]  /*a7bc0*/  LDL.LU.64 R30, [R1+0x7898] ;  /* 0x00789800011e7983 */ /* 0x002f220000300a00 */
[C---:B------:R-:W-:Y:S08]  /*a7bd0*/  HMMA.1688.F32.TF32 R152, R236.reuse, R34, R152 ;  /* 0x00000022ec98723c */ /* 0x040ff00000081098 */
[C---:B------:R-:W-:Y:S08]  /*a7be0*/  HMMA.1688.F32.TF32 R148, R236.reuse, R38, R148 ;  /* 0x00000026ec94723c */ /* 0x040ff00000081094 */
[C---:B------:R-:W-:Y:S08]  /*a7bf0*/  HMMA.1688.F32.TF32 R144, R236.reuse, R42, R144 ;  /* 0x0000002aec90723c */ /* 0x040ff00000081090 */
[C---:B------:R-:W-:Y:S08]  /*a7c00*/  HMMA.1688.F32.TF32 R140, R236.reuse, R46, R140 ;  /* 0x0000002eec8c723c */ /* 0x040ff0000008108c */
[C---:B------:R-:W-:Y:S01]  /*a7c10*/  HMMA.1688.F32.TF32 R136, R236.reuse, R50, R136 ;  /* 0x00000032ec88723c */ /* 0x040fe20000081088 */
[----:B------:R-:W2:Y:S07]  /*a7c20*/  LDL.LU.64 R28, [R1+0x7890] ;  /* 0x00789000011c7983 */ /* 0x000eae0000300a00 */
[----:B----4-:R-:W-:-:S15]  /*a7c30*/  HMMA.1688.F32.TF32 R156, R236, R30, R156 ;  /* 0x0000001eec9c723c */ /* 0x010fde000008109c */
        /* <DEDUP_REMOVED lines=69> */
[----:B----4-:R-:W-:Y:S01]  /*a8090*/  HMMA.1688.F32.TF32 R136, R236, R134, R240 ;  /* 0x00000086ec88723c */ /* 0x010fe200000810f0 */
[----:B------:R-:W-:Y:S04]  /*a80a0*/  LDS R236, [R60+UR10+0xc080] ;  /* 0x00c0800a3cec7984 */ /* 0x000fe80008000800 */
[----:B------:R-:W-:Y:S04]  /*a80b0*/  LDS R238, [R60+UR10+0xe080] ;  /* 0x00e0800a3cee7984 */ /* 0x000fe80008000800 */
[----:B------:R-:W-:Y:S04]  /*a80c0*/  LDS R237, [R61+UR10+0xc080] ;  /* 0x00c0800a3ded7984 */ /* 0x000fe80008000800 */
[----:B------:R-:W1:Y:S04]  /*a80d0*/  LDS R239, [R61+UR10+0xe080] ;  /* 0x00e0800a3def7984 */ /* 0x000e680008000800 */
        /* <DEDUP_REMOVED lines=116> */
[C---:B---3--:R-:W-:Y:S08]  /*a8820*/  HMMA.1688.F32.TF32 R144, R232.reuse, R22, R144 ;  /* 0x00000016e890723c */ /* 0x048ff00000081090 */
        /* <DEDUP_REMOVED lines=384> */
[----:B------:R-:W-:Y:S04]  /*aa030*/  STL.64 [R1+0x10c0], R152 ;  /* 0x0010c09801007387 */ /* 0x000fe80000100a00 */
[----:B------:R2:W-:Y:S01]  /*aa040*/  STL.64 [R1+0x10c8], R154 ;  /* 0x0010c89a01007387 */ /* 0x0005e20000100a00 */
[C---:B----4-:R-:W-:Y:S08]  /*aa050*/  HMMA.1688.F32.TF32 R156, R236.reuse, R106, R148 ;  /* 0x0000006aec9c723c */ /* 0x050ff00000081094 */
[C---:B--2---:R-:W-:Y:S08]  /*aa060*/  HMMA.1688.F32.TF32 R152, R236.reuse, R110, R144 ;  /* 0x0000006eec98723c */ /* 0x044ff00000081090 */
        /* <DEDUP_REMOVED lines=163> */
[C---:B----4-:R-:W-:Y:S03]  /*aaaa0*/  HMMA.1688.F32.TF32 R140, R232.reuse, R86, R220 ;  /* 0x00000056e88c723c */ /* 0x050fe600000810dc */
        /* <DEDUP_REMOVED lines=181> */
[----:B-1----:R-:W-:Y:S03]  /*ab600*/  HMMA.1688.F32.TF32 R4, R236, R34, R240 ;  /* 0x00000022ec04723c */ /* 0x002fe600000810f0 */
[----:B------:R-:W4:-:S15]  /*ab610*/  LDL.LU R240, [R1+0x2ae0] ;  /* 0x002ae00001f07983 */ /* 0x000f1e0000300800 */
[----:B------:R-:W-:Y:S01]  /*ab620*/  NOP ;  /* 0x0000000000007918 */ /* 0x000fe20000000000 */
[----:B------:R-:W-:Y:S04]  /*ab630*/  STL.64 [R1+0x1020], R4 ;  /* 0x0010200401007387 */ /* 0x000fe80000100a00 */
[----:B------:R1:W-:Y:S04]  /*ab640*/  STL.64 [R1+0x1028], R6 ;  /* 0x0010280601007387 */ /* 0x0003e80000100a00 */
[----:B------:R-:W4:Y:S04]  /*ab650*/  LDL.LU R241, [R1+0x2ae4] ;  /* 0x002ae40001f17983 */ /* 0x000f280000300800 */
[----:B------:R-:W4:Y:S04]  /*ab660*/  LDL.LU R242, [R1+0x2ae8] ;  /* 0x002ae80001f27983 */ /* 0x000f280000300800 */
[----:B------:R-:W4:Y:S01]  /*ab670*/  LDL.LU R243, [R1+0x2aec] ;  /* 0x002aec0001f37983 */ /* 0x000f220000300800 */
[C---:B--2---:R-:W-:Y:S08]  /*ab680*/  HMMA.1688.F32.TF32 R20, R236.reuse, R38, R156 ;  /* 0x00000026ec14723c */ /* 0x044ff0000008109c */
[C---:B-1----:R-:W-:Y:S08]  /*ab690*/  HMMA.1688.F32.TF32 R4, R236.reuse, R42, R152 ;  /* 0x0000002aec04723c */ /* 0x042ff00000081098 */
        /* <DEDUP_REMOVED lines=15> */
[C---:B---3--:R-:W-:Y:S03]  /*ab790*/  HMMA.1688.F32.TF32 R4, R236.reuse, R66, R224 ;  /* 0x00000042ec04723c */ /* 0x048fe600000810e0 */
        /* <DEDUP_REMOVED lines=44> */
[C---:B----4-:R-:W-:Y:S03]  /*aba60*/  HMMA.1688.F32.TF32 R4, R236.reuse, R126, R164 ;  /* 0x0000007eec04723c */ /* 0x050fe600000810a4 */
        /* <DEDUP_REMOVED lines=9> */
[----:B------:R-:W-:Y:S04]  /*abb00*/  LDS R238, [R60+UR10+0xe180] ;  /* 0x00e1800a3cee7984 */ /* 0x000fe80008000800 */
[----:B------:R-:W-:Y:S04]  /*abb10*/  LDS R237, [R61+UR10+0xc180] ;  /* 0x00c1800a3ded7984 */ /* 0x000fe80008000800 */
[----:B------:R-:W2:Y:S01]  /*abb20*/  LDS R239, [R61+UR10+0xe180] ;  /* 0x00e1800a3def7984 */ /* 0x000ea20008000800 */
[C---:B-1----:R-:W-:Y:S03]  /*abb30*/  HMMA.1688.F32.TF32 R4, R232.reuse, R10, R248 ;  /* 0x0000000ae804723c */ /* 0x042fe600000810f8 */
[----:B------:R-:W-:Y:S04]  /*abb40*/  STL.64 [R1+0x1740], R24 ;  /* 0x0017401801007387 */ /* 0x000fe80000100a00 */
[----:B------:R-:W-:Y:S04]  /*abb50*/  STL.64 [R1+0x1748], R26 ;  /* 0x0017481a01007387 */ /* 0x000fe80000100a00 */
[----:B------:R-:W-:Y:S04]  /*abb60*/  STL.64 [R1+0x1730], R20 ;  /* 0x0017301401007387 */ /* 0x000fe80000100a00 */
[----:B------:R-:W-:Y:S04]  /*abb70*/  STL.64 [R1+0x1738], R22 ;  /* 0x0017381601007387 */ /* 0x000fe80000100a00 */
[----:B------:R-:W-:Y:S04]  /*abb80*/  STL.64 [R1+0x15a0], R4 ;  /* 0x0015a00401007387 */ /* 0x000fe80000100a00 */
[----:B------:R1:W-:Y:S04]  /*abb90*/  STL.64 [R1+0x15a8], R6 ;  /* 0x0015a80601007387 */ /* 0x0003e80000100a00 */
[----:B------:R-:W3:Y:S01]  /*abba0*/  LDL.LU R248, [R1+0x2d00] ;  /* 0x002d000001f87983 */ /* 0x000ee20000300800 */
[----:B-1----:R-:W-:-:S15]  /*abbb0*/  HMMA.1688.F32.TF32 R4, R232, R14, R240 ;  /* 0x0000000ee804723c */ /* 0x002fde00000810f0 */
[----:B------:R-:W-:-:S04]  /*abbc0*/  NOP ;  /* 0x0000000000007918 */ /* 0x000fc80000000000 */
        /* <DEDUP_REMOVED lines=146> */
[C---:B------:R-:W-:Y:S08]  /*ac4f0*/  HMMA.1688.F32.TF32 R140, R232.reuse, R50, R140 ;  /* 0x00000032e88c723c */ /* 0x040ff0000008108c */
[C---:B------:R-:W-:Y:S01]  /*ac500*/  HMMA.1688.F32.TF32 R136, R232.reuse, R54, R136 ;  /* 0x00000036e888723c */ /* 0x040fe20000081088 */
[----:B------:R-:W3:Y:S07]  /*ac510*/  LDL.LU.64 R28, [R1+0x7860] ;  /* 0x00786000011c7983 */ /* 0x000eee0000300a00 */
[----:B----4-:R-:W-:-:S15]  /*ac520*/  HMMA.1688.F32.TF32 R4, R232, R30, R4 ;  /* 0x0000001ee804723c */ /* 0x010fde0000081004 */
[----:B------:R-:W-:-:S04]  /*ac530*/  NOP ;  /* 0x0000000000007918 */ /* 0x000fc80000000000 */
[----:B------:R-:W-:Y:S04]  /*ac540*/  STL.64 [R1+0x1650], R4 ;  /* 0x0016500401007387 */ /* 0x000fe80000100a00 */
[----:B------:R1:W-:Y:S04]  /*ac550*/  STL.64 [R1+0x1658], R6 ;  /* 0x0016580601007387 */ /* 0x0003e80000100a00 */
[----:B-1----:R-:W4:Y:S04]  /*ac560*/  LDL.LU.64 R6, [R1+0x7858] ;  /* 0x0078580001067983 */ /* 0x002f280000300a00 */
[----:B------:R-:W2:Y:S04]  /*ac570*/  LDL.LU.64 R4, [R1+0x7850] ;  /* 0x0078500001047983 */ /* 0x000ea80000300a00 */
        /* <DEDUP_REMOVED lines=68> */
[C---:B--2---:R-:W-:Y:S01]  /*ac9c0*/  HMMA.1688.F32.TF32 R136, R236.reuse, R10, R240 ;  /* 0x0000000aec88723c */ /* 0x044fe200000810f0 */
[----:B------:R-:W-:Y:S04]  /*ac9d0*/  LDS R233, [R65+UR10+0xc200] ;  /* 0x00c2000a41e97984 */ /* 0x000fe80008000800 */
[----:B------:R-:W-:Y:S04]  /*ac9e0*/  LDS R235, [R65+UR10+0xe200] ;  /* 0x00e2000a41eb7984 */ /* 0x000fe80008000800 */
        /* <DEDUP_REMOVED lines=120> */
[C---:B------:R-:W-:Y:S08]  /*ad170*/  HMMA.1688.F32.TF32 R156, R236.reuse, R14, R156 ;  /* 0x0000000eec9c723c */ /* 0x040ff0000008109c */
[C---:B------:R-:W-:Y:S11]  /*ad180*/  HMMA.1688.F32.TF32 R148, R236.reuse, R22, R148 ;  /* 0x00000016ec94723c */ /* 0x040ff60000081094 */
        /* <DEDUP_REMOVED lines=185> */
[C---:B--2---:R-:W-:Y:S08]  /*add20*/  HMMA.1688.F32.TF32 R152, R236.reuse, R126, R152 ;  /* 0x0000007eec98723c */ /* 0x044ff00000081098 */
[C---:B------:R-:W-:Y:S08]  /*add30*/  HMMA.1688.F32.TF32 R156, R236.reuse, R122, R156 ;  /* 0x0000007aec9c723c */ /* 0x040ff0000008109c */
[----:B------:R-:W-:Y:S08]  /*add40*/  HMMA.1688.F32.TF32 R148, R236, R130, R148 ;  /* 0x00000082ec94723c */ /* 0x000ff00000081094 */
[C---:B------:R-:W-:Y:S01]  /*add50*/  HMMA.1688.F32.TF32 R136, R232.reuse, R14, R136 ;  /* 0x0000000ee888723c */ /* 0x040fe20000081088 */
        /* <DEDUP_REMOVED lines=191> */
[C---:B--2---:R-:W-:Y:S08]  /*ae950*/  HMMA.1688.F32.TF32 R156, R232.reuse, R106, R152 ;  /* 0x0000006ae89c723c */ /* 0x044ff00000081098 */
[C---:B---3--:R-:W-:Y:S08]  /*ae960*/  HMMA.1688.F32.TF32 R152, R232.reuse, R110, R148 ;  /* 0x0000006ee898723c */ /* 0x048ff00000081094 */
[C---:B------:R-:W-:Y:S08]  /*ae970*/  HMMA.1688.F32.TF32 R148, R232.reuse, R114, R144 ;  /* 0x00000072e894723c */ /* 0x040ff00000081090 */
[C---:B----4-:R-:W-:Y:S08]  /*ae980*/  HMMA.1688.F32.TF32 R144, R232.reuse, R118, R140 ;  /* 0x00000076e890723c */ /* 0x050ff0000008108c */
        /* <DEDUP_REMOVED lines=74> */
[----:B------:R-:W2:Y:S04]  /*aee30*/  LDL.LU R160, [R1+0x40d0] ;  /* 0x0040d00001a07983 */ /* 0x000ea80000300800 */
[----:B------:R-:W-:Y:S04]  /*aee40*/  STL.64 [R1+0x1d90], R140 ;  /* 0x001d908c01007387 */ /* 0x000fe80000100a00 */
        /* <DEDUP_REMOVED lines=88> */
[C---:B----4-:R-:W-:Y:S11]  /*af3d0*/  HMMA.1688.F32.TF32 R136, R236.reuse, R90, R220 ;  /* 0x0000005aec88723c */ /* 0x050ff600000810dc */
        /* <DEDUP_REMOVED lines=33> */
[----:B------:R-:W-:Y:S04]  /*af5f0*/  STL.64 [R1+0x1f20], R136 ;  /* 0x001f208801007387 */ /* 0x000fe80000100a00 */
[----:B------:R1:W-:Y:S04]  /*af600*/  STL.64 [R1+0x1f28], R138 ;  /* 0x001f288a01007387 */ /* 0x0003e80000100a00 */
[----:B------:R-:W-:Y:S04]  /*af610*/  LDS R236, [R60+UR10+0xc280] ;  /* 0x00c2800a3cec7984 */ /* 0x000fe80008000800 */
[----:B------:R-:W-:Y:S04]  /*af620*/  LDS R238, [R60+UR10+0xe280] ;  /* 0x00e2800a3cee7984 */ /* 0x000fe80008000800 */
[----:B------:R-:W-:Y:S04]  /*af630*/  LDS R237, [R61+UR10+0xc280] ;  /* 0x00c2800a3ded7984 */ /* 0x000fe80008000800 */
[----:B------:R-:W2:Y:S01]  /*af640*/  LDS R239, [R61+UR10+0xe280] ;  /* 0x00e2800a3def7984 */ /* 0x000ea20008000800 */
        /* <DEDUP_REMOVED lines=11> */
[----:B------:R-:W-:Y:S04]  /*af700*/  STL.64 [R1+0x1dd8], R146 ;  /* 0x001dd89201007387 */ /* 0x000fe80000100a00 */
        /* <DEDUP_REMOVED lines=129> */
[----:B------:R-:W-:Y:S01]  /*aff20*/  STL.64 [R1+0x7810], R32 ;  /* 0x0078102001007387 */ /* 0x000fe20000100a00 */
[C---:B-1----:R-:W-:Y:S08]  /*aff30*/  HMMA.1688.F32.TF32 R20, R232.reuse, R42, R152 ;  /* 0x0000002ae814723c */ /* 0x042ff00000081098 */
[C---:B--2---:R-:W-:Y:S08]  /*aff40*/  HMMA.1688.F32.TF32 R24, R232.reuse, R38, R156 ;  /* 0x00000026e818723c */ /* 0x044ff0000008109c */
        /* <DEDUP_REMOVED lines=32> */
[C---:B----4-:R-:W-:Y:S08]  /*b0150*/  HMMA.1688.F32.TF32 R24, R232.reuse, R86, R204 ;  /* 0x00000056e818723c */ /* 0x050ff000000810cc */
[C---:B-1----:R-:W-:Y:S01]  /*b0160*/  HMMA.1688.F32.TF32 R20, R232.reuse, R90, R200 ;  /* 0x0000005ae814723c */ /* 0x042fe200000810c8 */
        /* <DEDUP_REMOVED lines=178> */
[----:B--2---:R-:W3:Y:S04]  /*b0c90*/  LDL.LU.64 R22, [R1+0x7848] ;  /* 0x0078480001167983 */ /* 0x004ee80000300a00 */
[----:B------:R-:W2:Y:S01]  /*b0ca0*/  LDL.LU.64 R20, [R1+0x7840] ;  /* 0x0078400001147983 */ /* 0x000ea20000300a00 */
[----:B---3--:R-:W-:-:S15]  /*b0cb0*/  HMMA.1688.F32.TF32 R24, R236, R22, R24 ;  /* 0x00000016ec18723c */ /* 0x008fde0000081018 */
[----:B------:R-:W-:-:S04]  /*b0cc0*/  NOP ;  /* 0x0000000000007918 */ /* 0x000fc80000000000 */
[----:B------:R-:W-:Y:S04]  /*b0cd0*/  STL.64 [R1+0x2010], R24 ;  /* 0x0020101801007387 */ /* 0x000fe80000100a00 */
[----:B------:R3:W-:Y:S04]  /*b0ce0*/  STL.64 [R1+0x2018], R26 ;  /* 0x0020181a01007387 */ /* 0x0007e80000100a00 */
[----:B---3--:R-:W4:Y:S04]  /*b0cf0*/  LDL.LU.64 R26, [R1+0x7838] ;  /* 0x00783800011a7983 */ /* 0x008f280000300a00 */
[----:B------:R-:W3:Y:S01]  /*b0d00*/  LDL.LU.64 R24, [R1+0x7830] ;  /* 0x0078300001187983 */ /* 0x000ee20000300a00 */
[----:B----4-:R-:W-:-:S15]  /*b0d10*/  HMMA.1688.F32.TF32 R28, R236, R26, R28 ;  /* 0x0000001aec1c723c */ /* 0x010fde000008101c */
[----:B------:R-:W-:-:S04]  /*b0d20*/  NOP ;  /* 0x0000000000007918 */ /* 0x000fc80000000000 */
[----:B------:R-:W-:Y:S04]  /*b0d30*/  STL.64 [R1+0x2030], R28 ;  /* 0x0020301c01007387 */ /* 0x000fe80000100a00 */
[----:B------:R4:W-:Y:S04]  /*b0d40*/  STL.64 [R1+0x2038], R30 ;  /* 0x0020381e01007387 */ /* 0x0009e80000100a00 */
[----:B----4-:R-:W4:Y:S04]  /*b0d50*/  LDL.LU.64 R30, [R1+0x7828] ;  /* 0x00782800011e7983 */ /* 0x010f280000300a00 */
[----:B------:R-:W2:Y:S01]  /*b0d60*/  LDL.LU.64 R28, [R1+0x7820] ;  /* 0x00782000011c7983 */ /* 0x000ea20000300a00 */
[----:B----4-:R-:W-:-:S15]  /*b0d70*/  HMMA.1688.F32.TF32 R32, R236, R30, R32 ;  /* 0x0000001eec20723c */ /* 0x010fde0000081020 */
[----:B------:R-:W-:-:S04]  /*b0d80*/  NOP ;  /* 0x0000000000007918 */ /* 0x000fc80000000000 */
[----:B------:R-:W-:Y:S04]  /*b0d90*/  STL.64 [R1+0x2050], R32 ;  /* 0x0020502001007387 */ /* 0x000fe80000100a00 */
[----:B------:R4:W-:Y:S04]  /*b0da0*/  STL.64 [R1+0x2058], R34 ;  /* 0x0020582201007387 */ /* 0x0009e80000100a00 */
[----:B----4-:R-:W4:Y:S01]  /*b0db0*/  LDL.LU.64 R34, [R1+0x7818] ;  /* 0x0078180001227983 */ /* 0x010f220000300a00 */
        /* <DEDUP_REMOVED lines=76> */
[C---:B----4-:R-:W-:Y:S01]  /*b1280*/  HMMA.1688.F32.TF32 R136, R232.reuse, R10, R240 ;  /* 0x0000000ae888723c */ /* 0x050fe200000810f0 */
        /* <DEDUP_REMOVED lines=123> */
[C---:B------:R-:W-:Y:S11]  /*b1a40*/  HMMA.1688.F32.TF32 R148, R232.reuse, R22, R148 ;  /* 0x00000016e894723c */ /* 0x040ff60000081094 */
[----:B------:R-:W-:Y:S04]  /*b1a50*/  STL.64 [R1+0x21d0], R156 ;  /* 0x0021d09c01007387 */ /* 0x000fe80000100a00 */
[----:B------:R1:W-:Y:S04]  /*b1a60*/  STL.64 [R1+0x21d8], R158 ;  /* 0x0021d89e01007387 */ /* 0x0003e80000100a00 */
[----:B-1----:R-:W2:Y:S04]  /*b1a70*/  LDL.LU.64 R158, [R1+0x7808] ;  /* 0x00780800019e7983 */ /* 0x002ea80000300a00 */
[----:B------:R-:W3:Y:S04]  /*b1a80*/  LDL.LU.64 R156, [R1+0x7800] ;  /* 0x00780000019c7983 */ /* 0x000ee80000300a00 */
        /* <DEDUP_REMOVED lines=66> */
[----:B--2---:R-:W-:Y:S01]  /*b1eb0*/  HMMA.1688.F32.TF32 R136, R232, R118, R240 ;  /* 0x00000076e888723c */ /* 0x004fe200000810f0 */
[----:B------:R-:W-:-:S02]  /*b1ec0*/  IMAD.MOV.U32 R247, RZ, RZ, R2 ;  /* 0x000000fffff77224 */ /* 0x000fc400078e0002 */
        /* <DEDUP_REMOVED lines=108> */
[----:B--2---:R-:W-:Y:S02]  /*b2590*/  IMAD.MOV.U32 R167, RZ, RZ, R2 ;  /* 0x000000ffffa77224 */ /* 0x004fe400078e0002 */
[----:B------:R-:W2:Y:S04]  /*b25a0*/  LDL.LU R2, [R1+0x77f8] ;  /* 0x0077f80001027983 */ /* 0x000ea80000300800 */
[----:B------:R-:W2:Y:S04]  /*b25b0*/  LDL.LU R252, [R1+0x77f4] ;  /* 0x0077f40001fc7983 */ /* 0x000ea80000300800 */
[----:B------:R-:W2:Y:S04]  /*b25c0*/  LDL.LU R0, [R1+0x77f0] ;  /* 0x0077f00001007983 */ /* 0x000ea80000300800 */
[----:B------:R-:W2:Y:S01]  /*b25d0*/  LDL.LU R3, [R1+0x77ec] ;  /* 0x0077ec0001037983 */ /* 0x000ea20000300800 */
[----:B------:R-:W-:-:S03]  /*b25e0*/  IMAD.MOV.U32 R243, RZ, RZ, R7 ;  /* 0x000000fffff37224 */ /* 0x000fc600078e0007 */
[----:B------:R-:W2:Y:S01]  /*b25f0*/  LDL.LU R7, [R1+0x77e8] ;  /* 0x0077e80001077983 */ /* 0x000ea20000300800 */
[C---:B----4-:R-:W-:Y:S08]  /*b2600*/  HMMA.1688.F32.TF32 R148, R232.reuse, R126, R148 ;  /* 0x0000007ee894723c */ /* 0x050ff00000081094 */
[C---:B---3--:R-:W-:Y:S08]  /*b2610*/  HMMA.1688.F32.TF32 R152, R232.reuse, R122, R152 ;  /* 0x0000007ae898723c */ /* 0x048ff00000081098 */
[C---:B------:R-:W-:Y:S08]  /*b2620*/  HMMA.1688.F32.TF32 R144, R232.reuse, R130, R144 ;  /* 0x00000082e890723c */ /* 0x040ff00000081090 */
[----:B------:R-:W-:Y:S03]  /*b2630*/  HMMA.1688.F32.TF32 R232, R232, R134, R140 ;  /* 0x00000086e8e8723c */ /* 0x000fe6000008108c */
[----:B------:R-:W-:Y:S04]  /*b2640*/  STL.64 [R1+0x2620], R152 ;  /* 0x0026209801007387 */ /* 0x000fe80000100a00 */
[----:B------:R1:W-:Y:S04]  /*b2650*/  STL.64 [R1+0x2628], R154 ;  /* 0x0026289a01007387 */ /* 0x0003e80000100a00 */
[----:B-1----:R-:W3:Y:S04]  /*b2660*/  LDL.LU.64 R154, [R1+0x77e0] ;  /* 0x0077e000019a7983 */ /* 0x002ee80000300a00 */
[----:B------:R-:W4:Y:S04]  /*b2670*/  LDL.LU.64 R152, [R1+0x77d8] ;  /* 0x0077d80001987983 */ /* 0x000f280000300a00 */
[----:B------:R-:W-:Y:S04]  /*b2680*/  STL.64 [R1+0x2640], R148 ;  /* 0x0026409401007387 */ /* 0x000fe80000100a00 */
[----:B------:R1:W-:Y:S04]  /*b2690*/  STL.64 [R1+0x2648], R150 ;  /* 0x0026489601007387 */ /* 0x0003e80000100a00 */
[----:B-1----:R-:W3:Y:S04]  /*b26a0*/  LDL.LU.64 R150, [R1+0x77d0] ;  /* 0x0077d00001967983 */ /* 0x002ee80000300a00 */
[----:B------:R-:W3:Y:S04]  /*b26b0*/  LDL.LU.64 R148, [R1+0x77c8] ;  /* 0x0077c80001947983 */ /* 0x000ee80000300a00 */
[----:B------:R-:W-:Y:S04]  /*b26c0*/  STL.64 [R1+0x2660], R144 ;  /* 0x0026609001007387 */ /* 0x000fe80000100a00 */
[----:B------:R1:W-:Y:S01]  /*b26d0*/  STL.64 [R1+0x2668], R146 ;  /* 0x0026689201007387 */ /* 0x0003e20000100a00 */
[C---:B------:R-:W-:Y:S03]  /*b26e0*/  HMMA.1688.F32.TF32 R136, R236.reuse, R10, R136 ;  /* 0x0000000aec88723c */ /* 0x040fe60000081088 */
[----:B-1----:R-:W3:Y:S04]  /*b26f0*/  LDL.LU.64 R146, [R1+0x77c0] ;  /* 0x0077c00001927983 */ /* 0x002ee80000300a00 */
[----:B------:R-:W3:Y:S04]  /*b2700*/  LDL.LU.64 R144, [R1+0x77b8] ;  /* 0x0077b80001907983 */ /* 0x000ee80000300a00 */
[----:B------:R-:W3:Y:S04]  /*b2710*/  LDL.LU.64 R142, [R1+0x77b0] ;  /* 0x0077b000018e7983 */ /* 0x000ee80000300a00 */
[----:B------:R-:W3:Y:S04]  /*b2720*/  LDL.LU.64 R140, [R1+0x77a8] ;  /* 0x0077a800018c7983 */ /* 0x000ee80000300a00 */
[----:B------:R-:W-:Y:S04]  /*b2730*/  STL.64 [R1+0x2650], R232 ;  /* 0x002650e801007387 */ /* 0x000fe80000100a00 */
[----:B------:R2:W-:Y:S01]  /*b2740*/  STL.64 [R1+0x2658], R234 ;  /* 0x002658ea01007387 */ /* 0x0005e20000100a00 */
        /* <DEDUP_REMOVED lines=21> */
[----:B--2---:R-:W-:-:S02]  /*b28a0*/  IMAD.MOV.U32 R235, RZ, RZ, R2 ;  /* 0x000000ffffeb7224 */ /* 0x004fc400078e0002 */
[----:B------:R-:W-:Y:S02]  /*b28b0*/  IMAD.MOV.U32 R234, RZ, RZ, R252 ;  /* 0x000000ffffea7224 */ /* 0x000fe400078e00fc */
[----:B------:R-:W-:Y:S02]  /*b28c0*/  IMAD.MOV.U32 R233, RZ, RZ, R0 ;  /* 0x000000ffffe97224 */ /* 0x000fe400078e0000 */
[----:B------:R-:W-:Y:S01]  /*b28d0*/  IMAD.MOV.U32 R232, RZ, RZ, R3 ;  /* 0x000000ffffe87224 */ /* 0x000fe200078e0003 */
[----:B------:R-:W1:Y:S01]  /*b28e0*/  LDC R252, c[0x0][0x3ac] ;  /* 0x0000eb00fffc7b82 */ /* 0x000e620000000800 */
[----:B------:R-:W2:Y:S04]  /*b28f0*/  LDL.LU R3, [R1+0x77a4] ;  /* 0x0077a40001037983 */ /* 0x000ea80000300800 */
[----:B------:R-:W2:Y:S03]  /*b2900*/  LDL.LU R0, [R1+0x77a0] ;  /* 0x0077a00001007983 */ /* 0x000ea60000300800 */
[----:B------:R-:W1:Y:S01]  /*b2910*/  LDC R2, c[0x0][0x3a8] ;  /* 0x0000ea00ff027b82 */ /* 0x000e620000000800 */
[----:B------:R-:W-:Y:S01]  /*b2920*/  HMMA.1688.F32.TF32 R232, R236, R14, R232 ;  /* 0x0000000eece8723c */ /* 0x000fe200000810e8 */
[----:B------:R-:W-:Y:S04]  /*b2930*/  STL.64 [R1+0x2460], R136 ;  /* 0x0024608801007387 */ /* 0x000fe80000100a00 */
[----:B------:R1:W-:Y:S04]  /*b2940*/  STL.64 [R1+0x2468], R138 ;  /* 0x0024688a01007387 */ /* 0x0003e80000100a00 */
[----:B-1----:R-:W2:Y:S04]  /*b2950*/  LDL.LU.64 R138, [R1+0x7798] ;  /* 0x00779800018a7983 */ /* 0x002ea80000300a00 */
[----:B------:R-:W2:Y:S06]  /*b2960*/  LDL.LU.64 R136, [R1+0x7790] ;  /* 0x0077900001887983 */ /* 0x000eac0000300a00 */
[----:B------:R-:W-:Y:S04]  /*b2970*/  STL.64 [R1+0x24b0], R232 ;  /* 0x0024b0e801007387 */ /* 0x000fe80000100a00 */
[----:B------:R-:W-:Y:S04]  /*b2980*/  STL.64 [R1+0x24b8], R234 ;  /* 0x0024b8ea01007387 */ /* 0x000fe80000100a00 */
[----:B------:R-:W-:Y:S04]  /*b2990*/  STL.64 [R1+0x24e0], R228 ;  /* 0x0024e0e401007387 */ /* 0x000fe80000100a00 */
[----:B------:R1:W-:Y:S04]  /*b29a0*/  STL.64 [R1+0x24e8], R230 ;  /* 0x0024e8e601007387 */ /* 0x0003e80000100a00 */
[----:B------:R-:W-:Y:S04]  /*b29b0*/  LDS R232, [R4+UR10+0xc380] ;  /* 0x00c3800a04e87984 */ /* 0x000fe80008000800 */
[----:B------:R-:W-:Y:S04]  /*b29c0*/  LDS R234, [R4+UR10+0xe380] ;  /* 0x00e3800a04ea7984 */ /* 0x000fe80008000800 */
[----:B------:R-:W-:Y:S04]  /*b29d0*/  LDS R233, [R65+UR10+0xc380] ;  /* 0x00c3800a41e97984 */ /* 0x000fe80008000800 */
[----:B------:R-:W2:Y:S04]  /*b29e0*/  LDS R235, [R65+UR10+0xe380] ;  /* 0x00e3800a41eb7984 */ /* 0x000ea80008000800 */
        /* <DEDUP_REMOVED lines=81> */
[----:B------:R-:W3:Y:S01]  /*b2f00*/  LDL.LU.64 R240, [R1+0x7640] ;  /* 0x0076400001f07983 */ /* 0x000ee20000300a00 */
[----:B------:R-:W-:-:S02]  /*b2f10*/  IMAD.SHL.U32 R252, R252, 0x20, RZ ;  /* 0x00000020fcfc7824 */ /* 0x000fc400078e00ff */
[----:B------:R-:W-:Y:S02]  /*b2f20*/  IMAD.SHL.U32 R2, R2, 0x20, RZ ;  /* 0x0000002002027824 */ /* 0x000fe400078e00ff */
[----:B------:R-:W-:Y:S02]  /*b2f30*/  IMAD.SHL.U32 R252, R252, 0x4, RZ ;  /* 0x00000004fcfc7824 */ /* 0x000fe400078e00ff */
[----:B------:R-:W-:Y:S01]  /*b2f40*/  IMAD.SHL.U32 R2, R2, 0x4, RZ ;  /* 0x0000000402027824 */ /* 0x000fe200078e00ff */
[----:B--2---:R-:W-:Y:S04]  /*b2f50*/  STL.64 [R1+0x7818], R242 ;  /* 0x007818f201007387 */ /* 0x004fe80000100a00 */
[----:B---3--:R1:W-:Y:S04]  /*b2f60*/  STL.64 [R1+0x7810], R240 ;  /* 0x007810f001007387 */ /* 0x0083e80000100a00 */
[----:B-1----:R-:W2:Y:S04]  /*b2f70*/  LDL.LU R240, [R1+0x3710] ;  /* 0x0037100001f07983 */ /* 0x002ea80000300800 */
[----:B------:R-:W2:Y:S04]  /*b2f80*/  LDL.LU R241, [R1+0x3714] ;  /* 0x0037140001f17983 */ /* 0x000ea80000300800 */
[----:B------:R-:W2:Y:S04]  /*b2f90*/  LDL.LU R242, [R1+0x3718] ;  /* 0x0037180001f27983 */ /* 0x000ea80000300800 */
[----:B------:R-:W2:Y:S04]  /*b2fa0*/  LDL.LU R243, [R1+0x371c] ;  /* 0x00371c0001f37983 */ /* 0x000ea80000300800 */
[----:B------:R-:W-:Y:S04]  /*b2fb0*/  STL.64 [R1+0x7808], R250 ;  /* 0x007808fa01007387 */ /* 0x000fe80000100a00 */
[----:B------:R1:W-:Y:S04]  /*b2fc0*/  STL.64 [R1+0x7800], R248 ;  /* 0x007800f801007387 */ /* 0x0003e80000100a00 */
[----:B-1----:R-:W3:Y:S04]  /*b2fd0*/  LDL.LU R248, [R1+0x3730] ;  /* 0x0037300001f87983 */ /* 0x002ee80000300800 */
[----:B------:R-:W3:Y:S04]  /*b2fe0*/  LDL.LU R249, [R1+0x3734] ;  /* 0x0037340001f97983 */ /* 0x000ee80000300800 */
[----:B------:R-:W3:Y:S04]  /*b2ff0*/  LDL.LU R250, [R1+0x3738] ;  /* 0x0037380001fa7983 */ /* 0x000ee80000300800 */
[----:B------:R-:W3:Y:S04]  /*b3000*/  LDL.LU R251, [R1+0x373c] ;  /* 0x00373c0001fb7983 */ /* 0x000ee80000300800 */
[----:B------:R-:W-:Y:S04]  /*b3010*/  STL.64 [R1+0x77f8], R246 ;  /* 0x0077f8f601007387 */ /* 0x000fe80000100a00 */
[----:B------:R1:W-:Y:S04]  /*b3020*/  STL.64 [R1+0x77f0], R244 ;  /* 0x0077f0f401007387 */ /* 0x0003e80000100a00 */
[----:B-1----:R-:W2:Y:S04]  /*b3030*/  LDL.LU R244, [R1+0x3990] ;  /* 0x0039900001f47983 */ /* 0x002ea80000300800 */
[----:B------:R-:W2:Y:S04]  /*b3040*/  LDL.LU R245, [R1+0x3994] ;  /* 0x0039940001f57983 */ /* 0x000ea80000300800 */
[----:B------:R-:W2:Y:S04]  /*b3050*/  LDL.LU R246, [R1+0x3998] ;  /* 0x0039980001f67983 */ /* 0x000ea80000300800 */
[----:B------:R-:W2:Y:S04]  /*b3060*/  LDL.LU R247, [R1+0x399c] ;  /* 0x00399c0001f77983 */ /* 0x000ea80000300800 */
        /* <DEDUP_REMOVED lines=41> */
[----:B------:R-:W3:Y:S04]  /*b3300*/  LDL.LU R187, [R1+0x3a0c] ;  /* 0x003a0c0001bb7983 */ /* 0x000ee80000300800 */
        /* <DEDUP_REMOVED lines=25> */
[----:B----4-:R-:W-:Y:S04]  /*b34a0*/  STL.64 [R1+0x7680], R152 ;  /* 0x0076809801007387 */ /* 0x010fe80000100a00 */
        /* <DEDUP_REMOVED lines=10> */
[----:B-1----:R-:W-:-:S15]  /*b3550*/  HMMA.1688.F32.TF32 R136, R236, R102, R184 ;  /* 0x00000066ec88723c */ /* 0x002fde00000810b8 */
[----:B------:R-:W-:-:S04]  /*b3560*/  NOP ;  /* 0x0000000000007918 */ /* 0x000fc80000000000 */
        /* <DEDUP_REMOVED lines=17> */
[----:B-1----:R-:W-:Y:S01]  /*b3680*/  HMMA.1688.F32.TF32 R140, R236, R134, R248 ;  /* 0x00000086ec8c723c */ /* 0x002fe200000810f8 */
[----:B------:R-:W-:Y:S04]  /*b3690*/  LDS R236, [R4+UR10+0xc400] ;  /* 0x00c4000a04ec7984 */ /* 0x000fe80008000800 */
[----:B------:R-:W-:Y:S04]  /*b36a0*/  STL.64 [R1+0x2900], R136 ;  /* 0x0029008801007387 */ /* 0x000fe80000100a00 */
[----:B------:R1:W-:Y:S04]  /*b36b0*/  STL.64 [R1+0x2908], R138 ;  /* 0x0029088a01007387 */ /* 0x0003e80000100a00 */
[----:B------:R-:W-:Y:S04]  /*b36c0*/  STL.64 [R1+0x2920], R144 ;  /* 0x0029209001007387 */ /* 0x000fe80000100a00 */
[----:B------:R-:W-:Y:S01]  /*b36d0*/  STL.64 [R1+0x2928], R146 ;  /* 0x0029289201007387 */ /* 0x000fe20000100a00 */
[C---:B-1----:R-:W-:Y:S03]  /*b36e0*/  HMMA.1688.F32.TF32 R136, R232.reuse, R10, R240 ;  /* 0x0000000ae888723c */ /* 0x042fe600000810f0 */
[----:B------:R-:W2:Y:S04]  /*b36f0*/  LDL.LU R248, [R1+0x37b0] ;  /* 0x0037b00001f87983 */ /* 0x000ea80000300800 */
[----:B------:R1:W-:Y:S04]  /*b3700*/  STL.64 [R1+0x2910], R140 ;  /* 0x0029108c01007387 */ /* 0x0003e80000100a00 */
[----:B------:R3:W-:Y:S04]  /*b3710*/  STL.64 [R1+0x2918], R142 ;  /* 0x0029188e01007387 */ /* 0x0007e80000100a00 */
[----:B------:R-:W-:Y:S04]  /*b3720*/  LDS R238, [R4+UR10+0xe400] ;  /* 0x00e4000a04ee7984 */ /* 0x000fe80008000800 */
[----:B------:R-:W-:Y:S04]  /*b3730*/  LDS R237, [R65+UR10+0xc400] ;  /* 0x00c4000a41ed7984 */ /* 0x000fe80008000800 */
        /* <DEDUP_REMOVED lines=77> */
[----:B----4-:R-:W3:Y:S04]  /*b3c10*/  LDL.LU R136, [R1+0x3980] ;  /* 0x0039800001887983 */ /* 0x010ee80000300800 */
        /* <DEDUP_REMOVED lines=31> */
[----:B------:R-:W1:Y:S01]  /*b3e10*/  LDS R239, [R65+UR10+0xe400] ;  /* 0x00e4000a41ef7984 */ /* 0x000e620008000800 */
        /* <DEDUP_REMOVED lines=8> */
[C---:B------:R-:W-:Y:S08]  /*b3ea0*/  HMMA.1688.F32.TF32 R144, R232.reuse, R26, R148 ;  /* 0x0000001ae890723c */ /* 0x040ff00000081094 */
        /* <DEDUP_REMOVED lines=67> */
[----:B------:R-:W-:Y:S01]  /*b42e0*/  STL.64 [R1+0x2cd8], R146 ;  /* 0x002cd89201007387 */ /* 0x000fe20000100a00 */
[C---:B--2---:R-:W-:Y:S03]  /*b42f0*/  HMMA.1688.F32.TF32 R136, R232.reuse, R118, R240 ;  /* 0x00000076e888723c */ /* 0x044fe600000810f0 */
[----:B------:R-:W2:Y:S04]  /*b4300*/  LDL.LU R248, [R1+0x3650] ;  /* 0x0036500001f87983 */ /* 0x000ea80000300800 */
[----:B------:R3:W-:Y:S04]  /*b4310*/  STL.64 [R1+0x2ce0], R140 ;  /* 0x002ce08c01007387 */ /* 0x0007e80000100a00 */
[----:B------:R4:W-:Y:S08]  /*b4320*/  STL.64 [R1+0x2ce8], R142 ;  /* 0x002ce88e01007387 */ /* 0x0009f00000100a00 */
        /* <DEDUP_REMOVED lines=110> */
[C---:B--2---:R-:W-:Y:S11]  /*b4a10*/  HMMA.1688.F32.TF32 R144, R232.reuse, R130, R144 ;  /* 0x00000082e890723c */ /* 0x044ff60000081090 */
[----:B------:R-:W-:Y:S04]  /*b4a20*/  STL.64 [R1+0x2d00], R136 ;  /* 0x002d008801007387 */ /* 0x000fe80000100a00 */
[----:B------:R3:W-:Y:S02]  /*b4a30*/  STL.64 [R1+0x2d08], R138 ;  /* 0x002d088a01007387 */ /* 0x0007e40000100a00 */
[C---:B---3--:R-:W-:Y:S08]  /*b4a40*/  HMMA.1688.F32.TF32 R136, R232.reuse, R126, R140 ;  /* 0x0000007ee888723c */ /* 0x048ff0000008108c */
[----:B------:R-:W-:Y:S01]  /*b4a50*/  HMMA.1688.F32.TF32 R140, R232, R134, R148 ;  /* 0x00000086e88c723c */ /* 0x000fe20000081094 */
[----:B------:R-:W-:Y:S04]  /*b4a60*/  LDS R232, [R4+UR10+0xc480] ;  /* 0x00c4800a04e87984 */ /* 0x000fe80008000800 */
[----:B------:R-:W-:Y:S04]  /*b4a70*/  LDS R234, [R4+UR10+0xe480] ;  /* 0x00e4800a04ea7984 */ /* 0x000fe80008000800 */
[----:B------:R-:W-:Y:S04]  /*b4a80*/  LDS R233, [R65+UR10+0xc480] ;  /* 0x00c4800a41e97984 */ /* 0x000fe80008000800 */
[----:B------:R-:W-:Y:S04]  /*b4a90*/  STL.64 [R1+0x2d10], R136 ;  /* 0x002d108801007387 */ /* 0x000fe80000100a00 */
[----:B------:R1:W-:Y:S04]  /*b4aa0*/  STL.64 [R1+0x2d18], R138 ;  /* 0x002d188a01007387 */ /* 0x0003e80000100a00 */
[----:B------:R-:W-:Y:S04]  /*b4ab0*/  STL.64 [R1+0x2d30], R144 ;  /* 0x002d309001007387 */ /* 0x000fe80000100a00 */
[----:B------:R2:W-:Y:S01]  /*b4ac0*/  STL.64 [R1+0x2d38], R146 ;  /* 0x002d389201007387 */ /* 0x0005e20000100a00 */
[C---:B-1----:R-:W-:Y:S03]  /*b4ad0*/  HMMA.1688.F32.TF32 R136, R236.reuse, R10, R152 ;  /* 0x0000000aec88723c */ /* 0x042fe60000081098 */
[----:B------:R-:W-:Y:S04]  /*b4ae0*/  STL.64 [R1+0x2d20], R140 ;  /* 0x002d208c01007387 */ /* 0x000fe80000100a00 */
[----:B------:R1:W-:Y:S01]  /*b4af0*/  STL.64 [R1+0x2d28], R142 ;  /* 0x002d288e01007387 */ /* 0x0003e20000100a00 */
[C---:B--2---:R-:W-:Y:S03]  /*b4b00*/  HMMA.1688.F32.TF32 R144, R236.reuse, R18, R228 ;  /* 0x00000012ec90723c */ /* 0x044fe600000810e4 */
[----:B------:R-:W2:Y:S05]  /*b4b10*/  LDS R235, [R65+UR10+0xe480] ;  /* 0x00e4800a41eb7984 */ /* 0x000eaa0008000800 */
[C---:B-1----:R-:W-:Y:S03]  /*b4b20*/  HMMA.1688.F32.TF32 R140, R236.reuse, R22, R224 ;  /* 0x00000016ec8c723c */ /* 0x042fe600000810e0 */
[----:B------:R-:W-:Y:S04]  /*b4b30*/  STL.64 [R1+0x3280], R136 ;  /* 0x0032808801007387 */ /* 0x000fe80000100a00 */
[----:B------:R1:W-:Y:S02]  /*b4b40*/  STL.64 [R1+0x3288], R138 ;  /* 0x0032888a01007387 */ /* 0x0003e40000100a00 */
        /* <DEDUP_REMOVED lines=59> */
[----:B------:R-:W-:Y:S01]  /*b4f00*/  STL.64 [R1+0x3838], R146 ;  /* 0x0038389201007387 */ /* 0x000fe20000100a00 */
[C---:B-1----:R-:W-:Y:S03]  /*b4f10*/  HMMA.1688.F32.TF32 R136, R236.reuse, R98, R240 ;  /* 0x00000062ec88723c */ /* 0x042fe600000810f0 */
[----:B------:R-:W3:Y:S04]  /*b4f20*/  LDL.LU R248, [R1+0x3420] ;  /* 0x0034200001f87983 */ /* 0x000ee80000300800 */
[----:B------:R1:W-:Y:S04]  /*b4f30*/  STL.64 [R1+0x3840], R140 ;  /* 0x0038408c01007387 */ /* 0x0003e80000100a00 */
[----:B------:R4:W-:Y:S08]  /*b4f40*/  STL.64 [R1+0x3848], R142 ;  /* 0x0038488e01007387 */ /* 0x0009f00000100a00 */
        /* <DEDUP_REMOVED lines=117> */
[----:B------:R1:W-:Y:S04]  /*b56a0*/  STL.64 [R1+0x3938], R138 ;  /* 0x0039388a01007387 */ /* 0x0003e80000100a00 */
[----:B------:R-:W-:Y:S04]  /*b56b0*/  STL.64 [R1+0x39c0], R140 ;  /* 0x0039c08c01007387 */ /* 0x000fe80000100a00 */
[----:B------:R2:W-:Y:S01]  /*b56c0*/  STL.64 [R1+0x39c8], R142 ;  /* 0x0039c88e01007387 */ /* 0x0005e20000100a00 */
[C---:B-1----:R-:W-:Y:S08]  /*b56d0*/  HMMA.1688.F32.TF32 R136, R236.reuse, R114, R148 ;  /* 0x00000072ec88723c */ /* 0x042ff00000081094 */
[C---:B--2---:R-:W-:Y:S11]  /*b56e0*/  HMMA.1688.F32.TF32 R140, R236.reuse, R122, R156 ;  /* 0x0000007aec8c723c */ /* 0x044ff6000008109c */
        /* <DEDUP_REMOVED lines=18> */
[----:B------:R-:W-:Y:S04]  /*b5810*/  LDS R238, [R4+UR10+0xe500] ;  /* 0x00e5000a04ee7984 */ /* 0x000fe80008000800 */
[----:B------:R-:W-:Y:S01]  /*b5820*/  LDS R237, [R65+UR10+0xc500] ;  /* 0x00c5000a41ed7984 */ /* 0x000fe20008000800 */
[C---:B---3--:R-:W-:Y:S03]  /*b5830*/  HMMA.1688.F32.TF32 R140, R232.reuse, R14, R212 ;  /* 0x0000000ee88c723c */ /* 0x048fe600000810d4 */
[----:B------:R-:W1:Y:S04]  /*b5840*/  LDS R239, [R65+UR10+0xe500] ;  /* 0x00e5000a41ef7984 */ /* 0x000e680008000800 */
[----:B------:R-:W-:Y:S04]  /*b5850*/  STL.64 [R1+0x3ac0], R136 ;  /* 0x003ac08801007387 */ /* 0x000fe80000100a00 */
[----:B------:R2:W-:Y:S08]  /*b5860*/  STL.64 [R1+0x3ac8], R138 ;  /* 0x003ac88a01007387 */ /* 0x0005f00000100a00 */
[----:B------:R-:W-:Y:S01]  /*b5870*/  STL.64 [R1+0x3b60], R140 ;  /* 0x003b608c01007387 */ /* 0x000fe20000100a00 */
[C---:B--2---:R-:W-:Y:S03]  /*b5880*/  HMMA.1688.F32.TF32 R136, R232.reuse, R18, R208 ;  /* 0x00000012e888723c */ /* 0x044fe600000810d0 */
[----:B------:R2:W-:Y:S05]  /*b5890*/  STL.64 [R1+0x3b68], R142 ;  /* 0x003b688e01007387 */ /* 0x0005ea0000100a00 */
[C---:B--2---:R-:W-:Y:S11]  /*b58a0*/  HMMA.1688.F32.TF32 R140, R232.reuse, R26, R200 ;  /* 0x0000001ae88c723c */ /* 0x044ff600000810c8 */
        /* <DEDUP_REMOVED lines=42> */
[----:B------:R-:W-:Y:S04]  /*b5b50*/  STL.64 [R1+0x3db0], R140 ;  /* 0x003db08c01007387 */ /* 0x000fe80000100a00 */
[----:B------:R3:W-:Y:S08]  /*b5b60*/  STL.64 [R1+0x3db8], R142 ;  /* 0x003db88e01007387 */ /* 0x0007f00000100a00 */
        /* <DEDUP_REMOVED lines=122> */
[----:B---3--:R-:W-:Y:S03]  /*b6310*/  HMMA.1688.F32.TF32 R140, R232, R134, R176 ;  /* 0x00000086e88c723c */ /* 0x008fe600000810b0 */
[----:B------:R-:W-:Y:S04]  /*b6320*/  LDS R232, [R4+UR10+0xc580] ;  /* 0x00c5800a04e87984 */ /* 0x000fe80008000800 */
[----:B------:R-:W-:Y:S01]  /*b6330*/  LDS R234, [R4+UR10+0xe580] ;  /* 0x00e5800a04ea7984 */ /* 0x000fe20008000800 */
[C---:B-1----:R-:W-:Y:S03]  /*b6340*/  HMMA.1688.F32.TF32 R136, R236.reuse, R10, R172 ;  /* 0x0000000aec88723c */ /* 0x042fe600000810ac */
        /* <DEDUP_REMOVED lines=12> */
[----:B------:R-:W-:Y:S04]  /*b6410*/  STL.64 [R1+0x3f78], R146 ;  /* 0x003f789201007387 */ /* 0x000fe80000100a00 */
[----:B------:R-:W-:Y:S04]  /*b6420*/  STL.64 [R1+0x7858], R22 ;  /* 0x0078581601007387 */ /* 0x000fe80000100a00 */
[----:B------:R-:W-:Y:S04]  /*b6430*/  STL.64 [R1+0x3f60], R140 ;  /* 0x003f608c01007387 */ /* 0x000fe80000100a00 */
[----:B------:R-:W-:Y:S04]  /*b6440*/  STL.64 [R1+0x3f68], R142 ;  /* 0x003f688e01007387 */ /* 0x000fe80000100a00 */
[----:B------:R1:W-:Y:S04]  /*b6450*/  STL.64 [R1+0x7850], R20 ;  /* 0x0078501401007387 */ /* 0x0003e80000100a00 */
[----:B------:R-:W-:Y:S04]  /*b6460*/  STL.64 [R1+0x3f50], R136 ;  /* 0x003f508801007387 */ /* 0x000fe80000100a00 */
[----:B------:R-:W-:Y:S01]  /*b6470*/  STL.64 [R1+0x3f58], R138 ;  /* 0x003f588a01007387 */ /* 0x000fe20000100a00 */
[----:B-1----:R-:W-:Y:S03]  /*b6480*/  HMMA.1688.F32.TF32 R20, R236, R26, R244 ;  /* 0x0000001aec14723c */ /* 0x002fe600000810f4 */
[----:B------:R-:W-:Y:S04]  /*b6490*/  STL.64 [R1+0x7848], R26 ;  /* 0x0078481a01007387 */ /* 0x000fe80000100a00 */
[----:B------:R-:W-:-:S12]  /*b64a0*/  STL.64 [R1+0x7840], R24 ;  /* 0x0078401801007387 */ /* 0x000fd80000100a00 */
[----:B------:R-:W-:Y:S04]  /*b64b0*/  STL.64 [R1+0x3f40], R20 ;  /* 0x003f401401007387 */ /* 0x000fe80000100a00 */
[----:B------:R1:W-:Y:S04]  /*b64c0*/  STL.64 [R1+0x3f48], R22 ;  /* 0x003f481601007387 */ /* 0x0003e80000100a00 */
[----:B------:R-:W-:Y:S04]  /*b64d0*/  STL.64 [R1+0x7838], R30 ;  /* 0x0078381e01007387 */ /* 0x000fe80000100a00 */
[----:B------:R-:W-:Y:S01]  /*b64e0*/  STL.64 [R1+0x7830], R28 ;  /* 0x0078301c01007387 */ /* 0x000fe20000100a00 */
[----:B-1----:R-:W-:-:S15]  /*b64f0*/  HMMA.1688.F32.TF32 R20, R236, R30, R248 ;  /* 0x0000001eec14723c */ /* 0x002fde00000810f8 */
[----:B------:R-:W-:-:S04]  /*b6500*/  NOP ;  /* 0x0000000000007918 */ /* 0x000fc80000000000 */
        /* <DEDUP_REMOVED lines=349> */
[C---:B------:R-:W-:Y:S03]  /*b7ae0*/  HMMA.1688.F32.TF32 R140, R232.reuse, R38, R140 ;  /* 0x00000026e88c723c */ /* 0x040fe6000008108c */
[----:B------:R-:W2:Y:S05]  /*b7af0*/  LDL.LU.64 R32, [R1+0x7820] ;  /* 0x0078200001207983 */ /* 0x000eaa0000300a00 */
[----:B----4-:R-:W-:-:S15]  /*b7b00*/  HMMA.1688.F32.TF32 R136, R232, R34, R136 ;  /* 0x00000022e888723c */ /* 0x010fde0000081088 */
[----:B------:R-:W-:-:S04]  /*b7b10*/  NOP ;  /* 0x0000000000007918 */ /* 0x000fc80000000000 */
[----:B------:R-:W-:Y:S04]  /*b7b20*/  STL.64 [R1+0x4400], R136 ;  /* 0x0044008801007387 */ /* 0x000fe80000100a00 */
[----:B------:R3:W-:Y:S02]  /*b7b30*/  STL.64 [R1+0x4408], R138 ;  /* 0x0044088a01007387 */ /* 0x0007e40000100a00 */
[C---:B---3--:R-:W-:Y:S02]  /*b7b40*/  HMMA.1688.F32.TF32 R136, R232.reuse, R42, R144 ;  /* 0x0000002ae888723c */ /* 0x048fe40000081090 */
        /* <DEDUP_REMOVED lines=188> */
[C---:B---3--:R-:W-:Y:S08]  /*b8710*/  HMMA.1688.F32.TF32 R136, R236.reuse, R18, R136 ;  /* 0x00000012ec88723c */ /* 0x048ff00000081088 */
[----:B--2---:R-:W-:-:S15]  /*b8720*/  HMMA.1688.F32.TF32 R240, R236, R14, R240 ;  /* 0x0000000eecf0723c */ /* 0x004fde00000810f0 */
[----:B------:R-:W-:-:S04]  /*b8730*/  NOP ;  /* 0x0000000000007918 */ /* 0x000fc80000000000 */
[----:B------:R-:W-:Y:S04]  /*b8740*/  STL.64 [R1+0x4c80], R240 ;  /* 0x004c80f001007387 */ /* 0x000fe80000100a00 */
[----:B------:R2:W-:Y:S04]  /*b8750*/  STL.64 [R1+0x4c88], R242 ;  /* 0x004c88f201007387 */ /* 0x0005e80000100a00 */
[----:B--2---:R-:W1:Y:S04]  /*b8760*/  LDL.LU.64 R242, [R1+0x7818] ;  /* 0x0078180001f27983 */ /* 0x004e680000300a00 */
[----:B------:R-:W1:Y:S04]  /*b8770*/  LDL.LU.64 R240, [R1+0x7810] ;  /* 0x0078100001f07983 */ /* 0x000e680000300a00 */
[----:B------:R-:W-:Y:S04]  /*b8780*/  STL.64 [R1+0x4c70], R136 ;  /* 0x004c708801007387 */ /* 0x000fe80000100a00 */
[----:B------:R4:W-:Y:S02]  /*b8790*/  STL.64 [R1+0x4c78], R138 ;  /* 0x004c788a01007387 */ /* 0x0009e40000100a00 */
[C---:B----4-:R-:W-:Y:S08]  /*b87a0*/  HMMA.1688.F32.TF32 R136, R236.reuse, R22, R140 ;  /* 0x00000016ec88723c */ /* 0x050ff0000008108c */
        /* <DEDUP_REMOVED lines=15> */
[----:B------:R2:W-:Y:S05]  /*b88a0*/  STL.64 [R1+0x4c28], R146 ;  /* 0x004c289201007387 */ /* 0x0005ea0000100a00 */
        /* <DEDUP_REMOVED lines=164> */
[C---:B---3--:R-:W-:Y:S11]  /*b92f0*/  HMMA.1688.F32.TF32 R136, R236.reuse, R130, R136 ;  /* 0x00000082ec88723c */ /* 0x048ff60000081088 */
[----:B------:R-:W-:Y:S04]  /*b9300*/  STL.64 [R1+0x4cd0], R248 ;  /* 0x004cd0f801007387 */ /* 0x000fe80000100a00 */
[----:B------:R1:W-:Y:S01]  /*b9310*/  STL.64 [R1+0x4cd8], R250 ;  /* 0x004cd8fa01007387 */ /* 0x0003e20000100a00 */
[----:B------:R-:W-:Y:S03]  /*b9320*/  HMMA.1688.F32.TF32 R140, R236, R134, R140 ;  /* 0x00000086ec8c723c */ /* 0x000fe6000008108c */
[----:B------:R-:W-:Y:S04]  /*b9330*/  LDS R236, [R4+UR10+0xc700] ;  /* 0x00c7000a04ec7984 */ /* 0x000fe80008000800 */
[----:B------:R-:W-:Y:S04]  /*b9340*/  LDS R238, [R4+UR10+0xe700] ;  /* 0x00e7000a04ee7984 */ /* 0x000fe80008000800 */
[----:B-1----:R-:W2:Y:S04]  /*b9350*/  LDL.LU.64 R250, [R1+0x7808] ;  /* 0x0078080001fa7983 */ /* 0x002ea80000300a00 */
[----:B------:R-:W2:Y:S04]  /*b9360*/  LDL.LU.64 R248, [R1+0x7800] ;  /* 0x0078000001f87983 */ /* 0x000ea80000300a00 */
[----:B------:R-:W-:Y:S04]  /*b9370*/  STL.64 [R1+0x4cc0], R244 ;  /* 0x004cc0f401007387 */ /* 0x000fe80000100a00 */
[----:B------:R1:W-:Y:S04]  /*b9380*/  STL.64 [R1+0x4cc8], R246 ;  /* 0x004cc8f601007387 */ /* 0x0003e80000100a00 */
[----:B------:R-:W-:Y:S04]  /*b9390*/  LDS R237, [R65+UR10+0xc700] ;  /* 0x00c7000a41ed7984 */ /* 0x000fe80008000800 */
[----:B------:R-:W3:Y:S04]  /*b93a0*/  LDS R239, [R65+UR10+0xe700] ;  /* 0x00e7000a41ef7984 */ /* 0x000ee80008000800 */
[----:B-1----:R-:W3:Y:S04]  /*b93b0*/  LDL.LU.64 R246, [R1+0x77f8] ;  /* 0x0077f80001f67983 */ /* 0x002ee80000300a00 */
[----:B------:R-:W3:Y:S04]  /*b93c0*/  LDL.LU.64 R244, [R1+0x77f0] ;  /* 0x0077f00001f47983 */ /* 0x000ee80000300a00 */
[----:B------:R-:W-:Y:S04]  /*b93d0*/  STL.64 [R1+0x4cb0], R136 ;  /* 0x004cb08801007387 */ /* 0x000fe80000100a00 */
[----:B------:R1:W-:Y:S02]  /*b93e0*/  STL.64 [R1+0x4cb8], R138 ;  /* 0x004cb88a01007387 */ /* 0x0003e40000100a00 */
[----:B-1----:R-:W-:Y:S02]  /*b93f0*/  HMMA.1688.F32.TF32 R136, R232, R10, R240 ;  /* 0x0000000ae888723c */ /* 0x002fe400000810f0 */
[----:B------:R-:W-:Y:S04]  /*b9400*/  STL.64 [R1+0x4ca0], R140 ;  /* 0x004ca08c01007387 */ /* 0x000fe80000100a00 */
[----:B------:R-:W-:-:S13]  /*b9410*/  STL.64 [R1+0x4ca8], R142 ;  /* 0x004ca88e01007387 */ /* 0x000fda0000100a00 */
        /* <DEDUP_REMOVED lines=15> */
[C---:B----4-:R-:W-:Y:S08]  /*b9510*/  HMMA.1688.F32.TF32 R140, R232.reuse, R34, R224 ;  /* 0x00000022e88c723c */ /* 0x050ff000000810e0 */
        /* <DEDUP_REMOVED lines=46> */
[----:B------:R1:W-:Y:S04]  /*b9800*/  STL.64 [R1+0x4f50], R144 ;  /* 0x004f509001007387 */ /* 0x0003e80000100a00 */
[----:B------:R4:W-:Y:S04]  /*b9810*/  STL.64 [R1+0x4f58], R146 ;  /* 0x004f589201007387 */ /* 0x0009e80000100a00 */
        /* <DEDUP_REMOVED lines=40> */
[----:B------:R-:W2:Y:S04]  /*b9aa0*/  LDL.LU R220, [R1] ;  /* 0x0000000001dc7983 */ /* 0x000ea80000300800 */
        /* <DEDUP_REMOVED lines=55> */
[C---:B--2---:R-:W-:Y:S08]  /*b9e20*/  HMMA.1688.F32.TF32 R144, R232.reuse, R106, R144 ;  /* 0x0000006ae890723c */ /* 0x044ff00000081090 */
[C---:B----4-:R-:W-:Y:S08]  /*b9e30*/  HMMA.1688.F32.TF32 R136, R232.reuse, R102, R140 ;  /* 0x00000066e888723c */ /* 0x050ff0000008108c */
[C---:B---3--:R-:W-:Y:S11]  /*b9e40*/  HMMA.1688.F32.TF32 R140, R232.reuse, R110, R148 ;  /* 0x0000006ee88c723c */ /* 0x048ff60000081094 */
        /* <DEDUP_REMOVED lines=25> */
[----:B------:R-:W-:Y:S04]  /*b9fe0*/  STL.64 [R1+0x4ea0], R140 ;  /* 0x004ea08c01007387 */ /* 0x000fe80000100a00 */
[----:B------:R1:W-:Y:S04]  /*b9ff0*/  STL.64 [R1+0x4ea8], R142 ;  /* 0x004ea88e01007387 */ /* 0x0003e80000100a00 */
[----:B------:R-:W-:Y:S04]  /*ba000*/  LDS R233, [R65+UR10+0xc780] ;  /* 0x00c7800a41e97984 */ /* 0x000fe80008000800 */
[----:B------:R-:W-:Y:S01]  /*ba010*/  STL.64 [R1+0x4fe0], R136 ;  /* 0x004fe08801007387 */ /* 0x000fe20000100a00 */
[C---:B-1----:R-:W-:Y:S03]  /*ba020*/  HMMA.1688.F32.TF32 R140, R236.reuse, R14, R216 ;  /* 0x0000000eec8c723c */ /* 0x042fe600000810d8 */
[----:B------:R1:W-:Y:S04]  /*ba030*/  STL.64 [R1+0x4fe8], R138 ;  /* 0x004fe88a01007387 */ /* 0x0003e80000100a00 */
[----:B------:R-:W-:Y:S04]  /*ba040*/  STL.64 [R1+0x77c8], R6 ;  /* 0x0077c80601007387 */ /* 0x000fe80000100a00 */
[----:B------:R2:W-:Y:S01]  /*ba050*/  STL.64 [R1+0x77c0], R4 ;  /* 0x0077c00401007387 */ /* 0x0005e20000100a00 */
[C---:B-1----:R-:W-:Y:S03]  /*ba060*/  HMMA.1688.F32.TF32 R136, R236.reuse, R18, R212 ;  /* 0x00000012ec88723c */ /* 0x042fe600000810d4 */
[----:B------:R-:W1:Y:S05]  /*ba070*/  LDS R235, [R65+UR10+0xe780] ;  /* 0x00e7800a41eb7984 */ /* 0x000e6a0008000800 */
[C---:B--2---:R-:W-:Y:S01]  /*ba080*/  HMMA.1688.F32.TF32 R4, R236.reuse, R22, R208 ;  /* 0x00000016ec04723c */ /* 0x044fe200000810d0 */
[----:B------:R-:W-:Y:S04]  /*ba090*/  STL.64 [R1+0x5080], R140 ;  /* 0x0050808c01007387 */ /* 0x000fe80000100a00 */
[----:B------:R2:W-:Y:S06]  /*ba0a0*/  STL.64 [R1+0x5088], R142 ;  /* 0x0050888e01007387 */ /* 0x0005ec0000100a00 */
        /* <DEDUP_REMOVED lines=34> */
[----:B------:R2:W-:Y:S04]  /*ba2d0*/  STL.64 [R1+0x5340], R140 ;  /* 0x0053408c01007387 */ /* 0x0005e80000100a00 */
[----:B------:R3:W-:Y:S04]  /*ba2e0*/  STL.64 [R1+0x5348], R142 ;  /* 0x0053488e01007387 */ /* 0x0007e80000100a00 */
[----:B------:R-:W4:Y:S04]  /*ba2f0*/  LDL.LU R164, [R1+0x2c0] ;  /* 0x0002c00001a47983 */ /* 0x000f280000300800 */
        /* <DEDUP_REMOVED lines=114> */
[C---:B----4-:R-:W-:Y:S03]  /*baa20*/  HMMA.1688.F32.TF32 R240, R236.reuse, R82, R240 ;  /* 0x00000052ecf0723c */ /* 0x050fe600000810f0 */
[----:B------:R-:W-:Y:S04]  /*baa30*/  STL.64 [R1+0x52e0], R244 ;  /* 0x0052e0f401007387 */ /* 0x000fe80000100a00 */
[----:B------:R-:W-:Y:S04]  /*baa40*/  STL.64 [R1+0x52e8], R246 ;  /* 0x0052e8f601007387 */ /* 0x000fe80000100a00 */
[----:B------:R-:W-:Y:S04]  /*baa50*/  STL.64 [R1+0x52c0], R4 ;  /* 0x0052c00401007387 */ /* 0x000fe80000100a00 */
[----:B------:R1:W-:Y:S02]  /*baa60*/  STL.64 [R1+0x52c8], R6 ;  /* 0x0052c80601007387 */ /* 0x0003e40000100a00 */
[C---:B-1----:R-:W-:Y:S02]  /*baa70*/  HMMA.1688.F32.TF32 R4, R236.reuse, R90, R140 ;  /* 0x0000005aec04723c */ /* 0x042fe4000008108c */
[----:B------:R-:W-:Y:S04]  /*baa80*/  STL.64 [R1+0x52a0], R240 ;  /* 0x0052a0f001007387 */ /* 0x000fe80000100a00 */
[----:B------:R-:W-:Y:S02]  /*baa90*/  STL.64 [R1+0x52a8], R242 ;  /* 0x0052a8f201007387 */ /* 0x000fe40000100a00 */
[C---:B------:R-:W-:Y:S02]  /*baaa0*/  HMMA.1688.F32.TF32 R140, R236.reuse, R94, R144 ;  /* 0x0000005eec8c723c */ /* 0x040fe40000081090 */
[----:B------:R-:W-:Y:S04]  /*baab0*/  STL.64 [R1+0x5280], R136 ;  /* 0x0052808801007387 */ /* 0x000fe80000100a00 */
[----:B------:R1:W-:Y:S05]  /*baac0*/  STL.64 [R1+0x5288], R138 ;  /* 0x0052888a01007387 */ /* 0x0003ea0000100a00 */
        /* <DEDUP_REMOVED lines=36> */
[----:B------:R-:W-:Y:S04]  /*bad10*/  STL.64 [R1+0x53a8], R138 ;  /* 0x0053a88a01007387 */ /* 0x000fe80000100a00 */
[----:B------:R-:W-:Y:S04]  /*bad20*/  LDS R237, [R61+UR10+0xc380] ;  /* 0x00c3800a3ded7984 */ /* 0x000fe80008000800 */
[----:B------:R-:W-:Y:S04]  /*bad30*/  STL.64 [R1+0x53c0], R4 ;  /* 0x0053c00401007387 */ /* 0x000fe80000100a00 */
[----:B------:R1:W-:Y:S04]  /*bad40*/  STL.64 [R1+0x53c8], R6 ;  /* 0x0053c80601007387 */ /* 0x0003e80000100a00 */
[----:B------:R-:W2:Y:S01]  /*bad50*/  LDS R239, [R61+UR10+0xe380] ;  /* 0x00e3800a3def7984 */ /* 0x000ea20008000800 */
        /* <DEDUP_REMOVED lines=200> */
[----:B------:R-:W2:Y:S01]  /*bb9e0*/  LDS R235, [R61+UR10+0xe400] ;  /* 0x00e4000a3deb7984 */ /* 0x000ea20008000800 */
[C---:B-1----:R-:W-:Y:S03]  /*bb9f0*/  HMMA.1688.F32.TF32 R4, R236.reuse, R18, R164 ;  /* 0x00000012ec04723c */ /* 0x042fe600000810a4 */
[----:B------:R-:W-:Y:S08]  /*bba00*/  STL.64 [R1+0x77e8], R18 ;  /* 0x0077e81201007387 */ /* 0x000ff00000100a00 */
        /* <DEDUP_REMOVED lines=126> */
[----:B------:R2:W-:Y:S02]  /*bc1f0*/  STL.64 [R1+0x77d0], R20 ;  /* 0x0077d01401007387 */ /* 0x0005e40000100a00 */
[C---:B--2---:R-:W-:Y:S08]  /*bc200*/  HMMA.1688.F32.TF32 R20, R236.reuse, R34, R244 ;  /* 0x00000022ec14723c */ /* 0x044ff000000810f4 */
[C---:B---3--:R-:W-:Y:S08]  /*bc210*/  HMMA.1688.F32.TF32 R4, R236.reuse, R30, R4 ;  /* 0x0000001eec04723c */ /* 0x048ff00000081004 */
[----:B----4-:R-:W-:-:S15]  /*bc220*/  HMMA.1688.F32.TF32 R16, R236, R26, R16 ;  /* 0x0000001aec10723c */ /* 0x010fde0000081010 */
[----:B------:R-:W-:-:S04]  /*bc230*/  NOP ;  /* 0x0000000000007918 */ /* 0x000fc80000000000 */
        /* <DEDUP_REMOVED lines=174> */
[----:B----4-:R-:W2:Y:S04]  /*bcd20*/  LDL.LU R16, [R1+0x57b0] ;  /* 0x0057b00001107983 */ /* 0x010ea80000300800 */
[----:B------:R-:W2:Y:S04]  /*bcd30*/  LDL.LU R17, [R1+0x57b4] ;  /* 0x0057b40001117983 */ /* 0x000ea80000300800 */
[----:B------:R-:W2:Y:S04]  /*bcd40*/  LDL.LU R18, [R1+0x57b8] ;  /* 0x0057b80001127983 */ /* 0x000ea80000300800 */
        /* <DEDUP_REMOVED lines=41> */
[----:B---3--:R-:W4:Y:S01]  /*bcfe0*/  LDL.LU.64 R22, [R1+0x77d8] ;  /* 0x0077d80001167983 */ /* 0x008f220000300a00 */
[C---:B------:R-:W-:Y:S03]  /*bcff0*/  HMMA.1688.F32.TF32 R244, R232.reuse, R26, R244 ;  /* 0x0000001ae8f4723c */ /* 0x040fe600000810f4 */
[----:B------:R-:W3:Y:S05]  /*bd000*/  LDL.LU.64 R20, [R1+0x77d0] ;  /* 0x0077d00001147983 */ /* 0x000eea0000300a00 */
[C---:B------:R-:W-:Y:S08]  /*bd010*/  HMMA.1688.F32.TF32 R248, R232.reuse, R30, R248 ;  /* 0x0000001ee8f8723c */ /* 0x040ff000000810f8 */
[C---:B------:R-:W-:Y:S08]  /*bd020*/  HMMA.1688.F32.TF32 R140, R232.reuse, R42, R140 ;  /* 0x0000002ae88c723c */ /* 0x040ff0000008108c */
[----:B----4-:R-:W-:-:S15]  /*bd030*/  HMMA.1688.F32.TF32 R4, R232, R22, R4 ;  /* 0x00000016e804723c */ /* 0x010fde0000081004 */
[----:B------:R-:W-:-:S04]  /*bd040*/  NOP ;  /* 0x0000000000007918 */ /* 0x000fc80000000000 */
[----:B------:R-:W-:Y:S04]  /*bd050*/  STL.64 [R1+0x26c0], R4 ;  /* 0x0026c00401007387 */ /* 0x000fe80000100a00 */
[----:B------:R4:W-:Y:S04]  /*bd060*/  STL.64 [R1+0x26c8], R6 ;  /* 0x0026c80601007387 */ /* 0x0009e80000100a00 */
[----:B----4-:R-:W4:Y:S04]  /*bd070*/  LDL.LU.64 R6, [R1+0x77c8] ;  /* 0x0077c80001067983 */ /* 0x010f280000300a00 */
[----:B------:R-:W2:Y:S04]  /*bd080*/  LDL.LU.64 R4, [R1+0x77c0] ;  /* 0x0077c00001047983 */ /* 0x000ea80000300a00 */
[----:B------:R-:W-:Y:S04]  /*bd090*/  STL.64 [R1+0x26e0], R244 ;  /* 0x0026e0f401007387 */ /* 0x000fe80000100a00 */
[----:B------:R1:W-:Y:S02]  /*bd0a0*/  STL.64 [R1+0x26e8], R246 ;  /* 0x0026e8f601007387 */ /* 0x0003e40000100a00 */
[C---:B-1----:R-:W-:Y:S08]  /*bd0b0*/  HMMA.1688.F32.TF32 R244, R232.reuse, R34, R240 ;  /* 0x00000022e8f4723c */ /* 0x042ff000000810f0 */
        /* <DEDUP_REMOVED lines=69> */
[----:B------:R1:W-:Y:S04]  /*bd510*/  STL.64 [R1+0x2a30], R144 ;  /* 0x002a309001007387 */ /* 0x0003e80000100a00 */
[----:B------:R3:W-:Y:S04]  /*bd520*/  STL.64 [R1+0x2a38], R146 ;  /* 0x002a389201007387 */ /* 0x0007e80000100a00 */
        /* <DEDUP_REMOVED lines=112> */
[----:B---3--:R-:W-:Y:S08]  /*bdc30*/  HMMA.1688.F32.TF32 R140, R236, R22, R140 ;  /* 0x00000016ec8c723c */ /* 0x008ff0000008108c */
[----:B--2---:R-:W-:Y:S08]  /*bdc40*/  HMMA.1688.F32.TF32 R232, R232, R134, R244 ;  /* 0x00000086e8e8723c */ /* 0x004ff000000810f4 */
[C---:B------:R-:W-:Y:S11]  /*bdc50*/  HMMA.1688.F32.TF32 R244, R236.reuse, R10, R248 ;  /* 0x0000000aecf4723c */ /* 0x040ff600000810f8 */
[----:B------:R-:W-:Y:S04]  /*bdc60*/  STL.64 [R1+0x2a50], R232 ;  /* 0x002a50e801007387 */ /* 0x000fe80000100a00 */
[----:B------:R-:W-:Y:S04]  /*bdc70*/  STL.64 [R1+0x2a58], R234 ;  /* 0x002a58ea01007387 */ /* 0x000fe80000100a00 */
[----:B------:R-:W-:Y:S04]  /*bdc80*/  STL.64 [R1+0x2a70], R244 ;  /* 0x002a70f401007387 */ /* 0x000fe80000100a00 */
[----:B------:R4:W-:Y:S04]  /*bdc90*/  STL.64 [R1+0x2a78], R246 ;  /* 0x002a78f601007387 */ /* 0x0009e80000100a00 */
[----:B------:R-:W-:Y:S04]  /*bdca0*/  LDS R232, [R60+UR10+0xc500] ;  /* 0x00c5000a3ce87984 */ /* 0x000fe80008000800 */
[----:B------:R-:W-:Y:S01]  /*bdcb0*/  LDS R234, [R60+UR10+0xe500] ;  /* 0x00e5000a3cea7984 */ /* 0x000fe20008000800 */
[C---:B----4-:R-:W-:Y:S03]  /*bdcc0*/  HMMA.1688.F32.TF32 R244, R236.reuse, R14, R240 ;  /* 0x0000000eecf4723c */ /* 0x050fe600000810f0 */
[----:B------:R-:W-:Y:S04]  /*bdcd0*/  LDS R233, [R61+UR10+0xc500] ;  /* 0x00c5000a3de97984 */ /* 0x000fe80008000800 */
[----:B------:R-:W1:Y:S01]  /*bdce0*/  LDS R235, [R61+UR10+0xe500] ;  /* 0x00e5000a3deb7984 */ /* 0x000e620008000800 */
[C---:B------:R-:W-:Y:S08]  /*bdcf0*/  HMMA.1688.F32.TF32 R240, R236.reuse, R18, R136 ;  /* 0x00000012ecf0723c */ /* 0x040ff00000081088 */
[C---:B------:R-:W-:Y:S03]  /*bdd00*/  HMMA.1688.F32.TF32 R136, R236.reuse, R26, R144 ;  /* 0x0000001aec88723c */ /* 0x040fe60000081090 */
[----:B------:R-:W-:Y:S04]  /*bdd10*/  STL.64 [R1+0x2a80], R244 ;  /* 0x002a80f401007387 */ /* 0x000fe80000100a00 */
[----:B------:R-:W-:Y:S01]  /*bdd20*/  STL.64 [R1+0x2a88], R246 ;  /* 0x002a88f601007387 */ /* 0x000fe20000100a00 */
[C---:B------:R-:W-:Y:S03]  /*bdd30*/  HMMA.1688.F32.TF32 R144, R236.reuse, R30, R148 ;  /* 0x0000001eec90723c */ /* 0x040fe60000081094 */
        /* <DEDUP_REMOVED lines=178> */
[C---:B------:R-:W-:Y:S11]  /*be860*/  HMMA.1688.F32.TF32 R248, R236.reuse, R118, R248 ;  /* 0x00000076ecf8723c */ /* 0x040ff600000810f8 */
[----:B------:R-:W-:Y:S04]  /*be870*/  STL.64 [R1+0x2e50], R244 ;  /* 0x002e50f401007387 */ /* 0x000fe80000100a00 */
[----:B------:R4:W-:Y:S02]  /*be880*/  STL.64 [R1+0x2e58], R246 ;  /* 0x002e58f601007387 */ /* 0x0009e40000100a00 */
[C---:B----4-:R-:W-:Y:S02]  /*be890*/  HMMA.1688.F32.TF32 R244, R236.reuse, R122, R240 ;  /* 0x0000007aecf4723c */ /* 0x050fe400000810f0 */
[----:B------:R-:W-:Y:S04]  /*be8a0*/  STL.64 [R1+0x2e70], R248 ;  /* 0x002e70f801007387 */ /* 0x000fe80000100a00 */
[----:B------:R-:W-:Y:S02]  /*be8b0*/  STL.64 [R1+0x2e78], R250 ;  /* 0x002e78fa01007387 */ /* 0x000fe40000100a00 */
[C---:B------:R-:W-:Y:S08]  /*be8c0*/  HMMA.1688.F32.TF32 R240, R236.reuse, R130, R140 ;  /* 0x00000082ecf0723c */ /* 0x040ff0000008108c */
[----:B------:R-:W-:Y:S01]  /*be8d0*/  HMMA.1688.F32.TF32 R140, R236, R134, R144 ;  /* 0x00000086ec8c723c */ /* 0x000fe20000081090 */
[----:B------:R-:W-:Y:S04]  /*be8e0*/  LDS R236, [R60+UR10+0xc580] ;  /* 0x00c5800a3cec7984 */ /* 0x000fe80008000800 */
[----:B------:R-:W-:Y:S04]  /*be8f0*/  STL.64 [R1+0x2e90], R244 ;  /* 0x002e90f401007387 */ /* 0x000fe80000100a00 */
[----:B------:R-:W-:Y:S04]  /*be900*/  STL.64 [R1+0x2e98], R246 ;  /* 0x002e98f601007387 */ /* 0x000fe80000100a00 */
        /* <DEDUP_REMOVED lines=8> */
[----:B------:R1:W-:Y:S04]  /*be990*/  STL.64 [R1+0x2f48], R142 ;  /* 0x002f488e01007387 */ /* 0x0003e80000100a00 */
[----:B------:R-:W2:Y:S04]  /*be9a0*/  LDS R239, [R61+UR10+0xe580] ;  /* 0x00e5800a3def7984 */ /* 0x000ea80008000800 */
[----:B------:R-:W-:Y:S01]  /*be9b0*/  STL.64 [R1+0x2ff0], R136 ;  /* 0x002ff08801007387 */ /* 0x000fe20000100a00 */
[C---:B-1----:R-:W-:Y:S03]  /*be9c0*/  HMMA.1688.F32.TF32 R140, R232.reuse, R14, R152 ;  /* 0x0000000ee88c723c */ /* 0x042fe60000081098 */
[----:B------:R1:W-:Y:S05]  /*be9d0*/  STL.64 [R1+0x2ff8], R138 ;  /* 0x002ff88a01007387 */ /* 0x0003ea0000100a00 */
[C---:B-1----:R-:W-:Y:S11]  /*be9e0*/  HMMA.1688.F32.TF32 R136, R232.reuse, R18, R156 ;  /* 0x00000012e888723c */ /* 0x042ff6000008109c */
[----:B------:R-:W-:Y:S01]  /*be9f0*/  STL.64 [R1+0x3010], R140 ;  /* 0x0030108c01007387 */ /* 0x000fe20000100a00 */
[C---:B------:R-:W-:Y:S03]  /*bea00*/  HMMA.1688.F32.TF32 R144, R232.reuse, R22, R228 ;  /* 0x00000016e890723c */ /* 0x040fe600000810e4 */
[----:B------:R1:W-:Y:S04]  /*bea10*/  STL.64 [R1+0x3018], R142 ;  /* 0x0030188e01007387 */ /* 0x0003e80000100a00 */
[----:B------:R-:W-:Y:S01]  /*bea20*/  STL.64 [R1+0x3030], R136 ;  /* 0x0030308801007387 */ /* 0x000fe20000100a00 */
[C---:B-1----:R-:W-:Y:S03]  /*bea30*/  HMMA.1688.F32.TF32 R140, R232.reuse, R26, R224 ;  /* 0x0000001ae88c723c */ /* 0x042fe600000810e0 */
[----:B------:R1:W-:Y:S05]  /*bea40*/  STL.64 [R1+0x3038], R138 ;  /* 0x0030388a01007387 */ /* 0x0003ea0000100a00 */
        /* <DEDUP_REMOVED lines=162> */
[C---:B------:R-:W-:Y:S11]  /*bf470*/  HMMA.1688.F32.TF32 R248, R232.reuse, R98, R248 ;  /* 0x00000062e8f8723c */ /* 0x040ff600000810f8 */
[----:B------:R-:W-:Y:S04]  /*bf480*/  STL.64 [R1+0x34b0], R244 ;  /* 0x0034b0f401007387 */ /* 0x000fe80000100a00 */
[----:B------:R4:W-:Y:S02]  /*bf490*/  STL.64 [R1+0x34b8], R246 ;  /* 0x0034b8f601007387 */ /* 0x0009e40000100a00 */
[C---:B----4-:R-:W-:Y:S08]  /*bf4a0*/  HMMA.1688.F32.TF32 R244, R232.reuse, R102, R240 ;  /* 0x00000066e8f4723c */ /* 0x050ff000000810f0 */
        /* <DEDUP_REMOVED lines=577> */
[----:B-1----:R-:W4:Y:S04]  /*c18c0*/  LDL.LU R192, [R1+0x8a0] ;  /* 0x0008a00001c07983 */ /* 0x002f280000300800 */
[----:B------:R-:W4:Y:S04]  /*c18d0*/  LDL.LU R193, [R1+0x8a4] ;  /* 0x0008a40001c17983 */ /* 0x000f280000300800 */
[----:B--2---:R-:W2:Y:S04]  /*c18e0*/  LDL.LU R194, [R1+0x8a8] ;  /* 0x0008a80001c27983 */ /* 0x004ea80000300800 */
[----:B------:R-:W2:Y:S01]  /*c18f0*/  LDL.LU R195, [R1+0x8ac] ;  /* 0x0008ac0001c37983 */ /* 0x000ea20000300800 */
[C---:B---3--:R-:W-:Y:S08]  /*c1900*/  HMMA.1688.F32.TF32 R160, R236.reuse, R38, R160 ;  /* 0x00000026eca0723c */ /* 0x048ff000000810a0 */
[C---:B------:R-:W-:Y:S08]  /*c1910*/  HMMA.1688.F32.TF32 R164, R236.reuse, R42, R164 ;  /* 0x0000002aeca4723c */ /* 0x040ff000000810a4 */
[C---:B------:R-:W-:Y:S08]  /*c1920*/  HMMA.1688.F32.TF32 R168, R236.reuse, R46, R168 ;  /* 0x0000002eeca8723c */ /* 0x040ff000000810a8 */
[C---:B------:R-:W-:Y:S01]  /*c1930*/  HMMA.1688.F32.TF32 R172, R236.reuse, R50, R172 ;  /* 0x00000032ecac723c */ /* 0x040fe200000810ac */
[----:B------:R-:W-:Y:S07]  /*c1940*/  STL.64 [R1+0x3e50], R160 ;  /* 0x003e50a001007387 */ /* 0x000fee0000100a00 */
[C---:B------:R-:W-:Y:S01]  /*c1950*/  HMMA.1688.F32.TF32 R176, R236.reuse, R54, R176 ;  /* 0x00000036ecb0723c */ /* 0x040fe200000810b0 */
[----:B------:R1:W-:Y:S07]  /*c1960*/  STL.64 [R1+0x3e58], R162 ;  /* 0x003e58a201007387 */ /* 0x0003ee0000100a00 */
[C---:B----4-:R-:W-:Y:S01]  /*c1970*/  HMMA.1688.F32.TF32 R180, R236.reuse, R58, R180 ;  /* 0x0000003aecb4723c */ /* 0x050fe200000810b4 */
[----:B-1----:R-:W3:Y:S04]  /*c1980*/  LDL.LU.64 R162, [R1+0x77b8] ;  /* 0x0077b80001a27983 */ /* 0x002ee80000300a00 */
[----:B------:R-:W3:Y:S03]  /*c1990*/  LDL.LU.64 R160, [R1+0x77b0] ;  /* 0x0077b00001a07983 */ /* 0x000ee60000300a00 */
[C---:B------:R-:W-:Y:S01]  /*c19a0*/  HMMA.1688.F32.TF32 R184, R236.reuse, R62, R184 ;  /* 0x0000003eecb8723c */ /* 0x040fe200000810b8 */
[----:B------:R-:W-:Y:S04]  /*c19b0*/  STL.64 [R1+0x3e40], R164 ;  /* 0x003e40a401007387 */ /* 0x000fe80000100a00 */
[----:B------:R1:W-:Y:S03]  /*c19c0*/  STL.64 [R1+0x3e48], R166 ;  /* 0x003e48a601007387 */ /* 0x0003e60000100a00 */
[C---:B------:R-:W-:Y:S01]  /*c19d0*/  HMMA.1688.F32.TF32 R188, R236.reuse, R66, R188 ;  /* 0x00000042ecbc723c */ /* 0x040fe200000810bc */
[----:B-1----:R-:W4:Y:S04]  /*c19e0*/  LDL.LU.64 R166, [R1+0x77a8] ;  /* 0x0077a80001a67983 */ /* 0x002f280000300a00 */
[----:B------:R-:W4:Y:S04]  /*c19f0*/  LDL.LU.64 R164, [R1+0x77a0] ;  /* 0x0077a00001a47983 */ /* 0x000f280000300a00 */
        /* <DEDUP_REMOVED lines=16> */
[----:B-1----:R-:W3:Y:S04]  /*c1b00*/  LDL.LU.64 R182, [R1+0x7768] ;  /* 0x0077680001b67983 */ /* 0x002ee80000300a00 */
[----:B------:R-:W3:Y:S04]  /*c1b10*/  LDL.LU.64 R180, [R1+0x7760] ;  /* 0x0077600001b47983 */ /* 0x000ee80000300a00 */
        /* <DEDUP_REMOVED lines=26> */
[C---:B------:R-:W-:Y:S01]  /*c1cc0*/  HMMA.1688.F32.TF32 R136, R236.reuse, R102, R156 ;  /* 0x00000066ec88723c */ /* 0x040fe2000008109c */
[----:B------:R-:W-:Y:S04]  /*c1cd0*/  STL.64 [R1+0x4030], R144 ;  /* 0x0040309001007387 */ /* 0x000fe80000100a00 */
[----:B------:R1:W-:Y:S06]  /*c1ce0*/  STL.64 [R1+0x4038], R146 ;  /* 0x0040389201007387 */ /* 0x0003ec0000100a00 */
        /* <DEDUP_REMOVED lines=23> */
[----:B----4-:R-:W-:Y:S03]  /*c1e60*/  HMMA.1688.F32.TF32 R140, R236, R134, R200 ;  /* 0x00000086ec8c723c */ /* 0x010fe600000810c8 */
        /* <DEDUP_REMOVED lines=10> */
[----:B------:R-:W4:Y:S04]  /*c1f10*/  LDL.LU R216, [R1+0x780] ;  /* 0x0007800001d87983 */ /* 0x000f280000300800 */
[----:B------:R-:W1:Y:S01]  /*c1f20*/  LDS R239, [R61+UR10+0xe780] ;  /* 0x00e7800a3def7984 */ /* 0x000e620008000800 */
[----:B--2---:R-:W-:-:S15]  /*c1f30*/  HMMA.1688.F32.TF32 R136, R232, R14, R192 ;  /* 0x0000000ee888723c */ /* 0x004fde00000810c0 */
[----:B------:R-:W-:-:S04]  /*c1f40*/  NOP ;  /* 0x0000000000007918 */ /* 0x000fc80000000000 */
        /* <DEDUP_REMOVED lines=82> */
[C---:B------:R-:W-:Y:S11]  /*c2470*/  HMMA.1688.F32.TF32 R200, R232.reuse, R26, R200 ;  /* 0x0000001ae8c8723c */ /* 0x040ff600000810c8 */
        /* <DEDUP_REMOVED lines=9> */
[----:B------:R1:W-:Y:S01]  /*c2510*/  STL.64 [R1+0x42f8], R202 ;  /* 0x0042f8ca01007387 */ /* 0x0003e20000100a00 */
[C---:B------:R-:W-:Y:S03]  /*c2520*/  HMMA.1688.F32.TF32 R248, R232.reuse, R42, R248 ;  /* 0x0000002ae8f8723c */ /* 0x040fe600000810f8 */
        /* <DEDUP_REMOVED lines=11> */
[----:B------:R1:W-:Y:S02]  /*c25e0*/  STL.64 [R1+0x4298], R246 ;  /* 0x004298f601007387 */ /* 0x0003e40000100a00 */
[C---:B-1----:R-:W-:Y:S08]  /*c25f0*/  HMMA.1688.F32.TF32 R244, R232.reuse, R46, R240 ;  /* 0x0000002ee8f4723c */ /* 0x042ff000000810f0 */
[C---:B------:R-:W-:Y:S08]  /*c2600*/  HMMA.1688.F32.TF32 R240, R232.reuse, R50, R136 ;  /* 0x00000032e8f0723c */ /* 0x040ff00000081088 */
[C---:B------:R-:W-:Y:S01]  /*c2610*/  HMMA.1688.F32.TF32 R136, R232.reuse, R54, R140 ;  /* 0x00000036e888723c */ /* 0x040fe2000008108c */
[----:B------:R-:W-:Y:S04]  /*c2620*/  STL.64 [R1+0x4270], R248 ;  /* 0x004270f801007387 */ /* 0x000fe80000100a00 */
[----:B------:R-:W-:Y:S03]  /*c2630*/  STL.64 [R1+0x4278], R250 ;  /* 0x004278fa01007387 */ /* 0x000fe60000100a00 */
[C---:B------:R-:W-:Y:S01]  /*c2640*/  HMMA.1688.F32.TF32 R144, R232.reuse, R58, R144 ;  /* 0x0000003ae890723c */ /* 0x040fe20000081090 */
[----:B------:R-:W-:Y:S04]  /*c2650*/  STL.64 [R1+0x4250], R244 ;  /* 0x004250f401007387 */ /* 0x000fe80000100a00 */
[----:B------:R-:W-:Y:S04]  /*c2660*/  STL.64 [R1+0x4258], R246 ;  /* 0x004258f601007387 */ /* 0x000fe80000100a00 */
[----:B------:R-:W-:Y:S01]  /*c2670*/  STL.64 [R1+0x4230], R240 ;  /* 0x004230f001007387 */ /* 0x000fe20000100a00 */
[C---:B------:R-:W-:Y:S03]  /*c2680*/  HMMA.1688.F32.TF32 R140, R232.reuse, R62, R148 ;  /* 0x0000003ee88c723c */ /* 0x040fe60000081094 */
[----:B------:R-:W-:Y:S04]  /*c2690*/  STL.64 [R1+0x4238], R242 ;  /* 0x004238f201007387 */ /* 0x000fe80000100a00 */
[----:B------:R-:W-:Y:S04]  /*c26a0*/  STL.64 [R1+0x4470], R136 ;  /* 0x0044708801007387 */ /* 0x000fe80000100a00 */
[----:B------:R1:W-:Y:S02]  /*c26b0*/  STL.64 [R1+0x4478], R138 ;  /* 0x0044788a01007387 */ /* 0x0003e40000100a00 */
[C---:B-1----:R-:W-:Y:S02]  /*c26c0*/  HMMA.1688.F32.TF32 R136, R232.reuse, R66, R152 ;  /* 0x00000042e888723c */ /* 0x042fe40000081098 */
[----:B------:R-:W-:Y:S04]  /*c26d0*/  STL.64 [R1+0x4620], R144 ;  /* 0x0046209001007387 */ /* 0x000fe80000100a00 */
[----:B------:R1:W-:Y:S04]  /*c26e0*/  STL.64 [R1+0x4628], R146 ;  /* 0x0046289201007387 */ /* 0x0003e80000100a00 */
[----:B------:R-:W2:Y:S04]  /*c26f0*/  LDL.LU R248, [R1+0x5e0] ;  /* 0x0005e00001f87983 */ /* 0x000ea80000300800 */
[----:B------:R-:W-:Y:S01]  /*c2700*/  STL.64 [R1+0x4600], R140 ;  /* 0x0046008c01007387 */ /* 0x000fe20000100a00 */
[C---:B-1----:R-:W-:Y:S03]  /*c2710*/  HMMA.1688.F32.TF32 R144, R232.reuse, R70, R156 ;  /* 0x00000046e890723c */ /* 0x042fe6000008109c */
[----:B------:R1:W-:Y:S04]  /*c2720*/  STL.64 [R1+0x4608], R142 ;  /* 0x0046088e01007387 */ /* 0x0003e80000100a00 */
[----:B------:R-:W-:Y:S04]  /*c2730*/  STL.64 [R1+0x45f0], R136 ;  /* 0x0045f08801007387 */ /* 0x000fe80000100a00 */
[----:B------:R1:W-:Y:S02]  /*c2740*/  STL.64 [R1+0x45f8], R138 ;  /* 0x0045f88a01007387 */ /* 0x0003e40000100a00 */
[C---:B-1----:R-:W-:Y:S02]  /*c2750*/  HMMA.1688.F32.TF32 R140, R232.reuse, R74, R228 ;  /* 0x0000004ae88c723c */ /* 0x042fe400000810e4 */
[----:B------:R-:W2:Y:S04]  /*c2760*/  LDL.LU R249, [R1+0x5e4] ;  /* 0x0005e40001f97983 */ /* 0x000ea80000300800 */
[----:B------:R-:W2:Y:S02]  /*c2770*/  LDL.LU R250, [R1+0x5e8] ;  /* 0x0005e80001fa7983 */ /* 0x000ea40000300800 */
[C---:B------:R-:W-:Y:S02]  /*c2780*/  HMMA.1688.F32.TF32 R136, R232.reuse, R78, R224 ;  /* 0x0000004ee888723c */ /* 0x040fe400000810e0 */
[----:B------:R-:W2:Y:S04]  /*c2790*/  LDL.LU R251, [R1+0x5ec] ;  /* 0x0005ec0001fb7983 */ /* 0x000ea80000300800 */
[----:B------:R-:W2:Y:S04]  /*c27a0*/  LDL.LU R244, [R1+0x5f0] ;  /* 0x0005f00001f47983 */ /* 0x000ea80000300800 */
[----:B------:R-:W2:Y:S04]  /*c27b0*/  LDL.LU R245, [R1+0x5f4] ;  /* 0x0005f40001f57983 */ /* 0x000ea80000300800 */
[----:B------:R-:W2:Y:S04]  /*c27c0*/  LDL.LU R246, [R1+0x5f8] ;  /* 0x0005f80001f67983 */ /* 0x000ea80000300800 */
[----:B------:R-:W2:Y:S04]  /*c27d0*/  LDL.LU R247, [R1+0x5fc] ;  /* 0x0005fc0001f77983 */ /* 0x000ea80000300800 */
        /* <DEDUP_REMOVED lines=60> */
[C---:B---3--:R-:W-:Y:S11]  /*c2ba0*/  HMMA.1688.F32.TF32 R148, R232.reuse, R98, R148 ;  /* 0x00000062e894723c */ /* 0x048ff60000081094 */
[----:B------:R1:W-:Y:S04]  /*c2bb0*/  STL.64 [R1+0x4580], R152 ;  /* 0x0045809801007387 */ /* 0x0003e80000100a00 */
[----:B------:R2:W-:Y:S04]  /*c2bc0*/  STL.64 [R1+0x4588], R154 ;  /* 0x0045889a01007387 */ /* 0x0005e80000100a00 */
[----:B-1----:R-:W3:Y:S04]  /*c2bd0*/  LDL.LU R152, [R1+0x6a0] ;  /* 0x0006a00001987983 */ /* 0x002ee80000300800 */
[----:B------:R-:W3:Y:S04]  /*c2be0*/  LDL.LU R153, [R1+0x6a4] ;  /* 0x0006a40001997983 */ /* 0x000ee80000300800 */
[----:B--2---:R-:W3:Y:S04]  /*c2bf0*/  LDL.LU R154, [R1+0x6a8] ;  /* 0x0006a800019a7983 */ /* 0x004ee80000300800 */
[----:B------:R-:W3:Y:S01]  /*c2c00*/  LDL.LU R155, [R1+0x6ac] ;  /* 0x0006ac00019b7983 */ /* 0x000ee20000300800 */
[C---:B----4-:R-:W-:Y:S03]  /*c2c10*/  HMMA.1688.F32.TF32 R144, R232.reuse, R102, R144 ;  /* 0x00000066e890723c */ /* 0x050fe60000081090 */
[----:B------:R1:W-:Y:S04]  /*c2c20*/  STL.64 [R1+0x4570], R148 ;  /* 0x0045709401007387 */ /* 0x0003e80000100a00 */
[----:B------:R2:W-:Y:S04]  /*c2c30*/  STL.64 [R1+0x4578], R150 ;  /* 0x0045789601007387 */ /* 0x0005e80000100a00 */
[----:B-1----:R-:W4:Y:S01]  /*c2c40*/  LDL.LU R148, [R1+0x690] ;  /* 0x0006900001947983 */ /* 0x002f220000300800 */
[C---:B------:R-:W-:Y:S03]  /*c2c50*/  HMMA.1688.F32.TF32 R140, R232.reuse, R106, R140 ;  /* 0x0000006ae88c723c */ /* 0x040fe6000008108c */
[----:B------:R-:W4:Y:S04]  /*c2c60*/  LDL.LU R149, [R1+0x694] ;  /* 0x0006940001957983 */ /* 0x000f280000300800 */
[----:B--2---:R-:W4:Y:S04]  /*c2c70*/  LDL.LU R150, [R1+0x698] ;  /* 0x0006980001967983 */ /* 0x004f280000300800 */
[----:B------:R-:W4:Y:S01]  /*c2c80*/  LDL.LU R151, [R1+0x69c] ;  /* 0x00069c0001977983 */ /* 0x000f220000300800 */
[C---:B------:R-:W-:Y:S03]  /*c2c90*/  HMMA.1688.F32.TF32 R136, R232.reuse, R110, R136 ;  /* 0x0000006ee888723c */ /* 0x040fe60000081088 */
[----:B------:R1:W-:Y:S04]  /*c2ca0*/  STL.64 [R1+0x4560], R144 ;  /* 0x0045609001007387 */ /* 0x0003e80000100a00 */
[----:B------:R2:W-:Y:S04]  /*c2cb0*/  STL.64 [R1+0x4568], R146 ;  /* 0x0045689201007387 */ /* 0x0005e80000100a00 */
[----:B-1----:R-:W4:Y:S04]  /*c2cc0*/  LDL.LU R144, [R1+0x680] ;  /* 0x0006800001907983 */ /* 0x002f280000300800 */
[----:B------:R-:W4:Y:S04]  /*c2cd0*/  LDL.LU R145, [R1+0x684] ;  /* 0x0006840001917983 */ /* 0x000f280000300800 */
[----:B--2---:R-:W2:Y:S04]  /*c2ce0*/  LDL.LU R146, [R1+0x688] ;  /* 0x0006880001927983 */ /* 0x004ea80000300800 */
[----:B------:R-:W2:Y:S04]  /*c2cf0*/  LDL.LU R147, [R1+0x68c] ;  /* 0x00068c0001937983 */ /* 0x000ea80000300800 */
[----:B------:R1:W-:Y:S04]  /*c2d00*/  STL.64 [R1+0x4550], R140 ;  /* 0x0045508c01007387 */ /* 0x0003e80000100a00 */
[----:B------:R1:W-:Y:S04]  /*c2d10*/  STL.64 [R1+0x4558], R142 ;  /* 0x0045588e01007387 */ /* 0x0003e80000100a00 */
[----:B-1----:R-:W2:Y:S04]  /*c2d20*/  LDL.LU R140, [R1+0x670] ;  /* 0x00067000018c7983 */ /* 0x002ea80000300800 */
[----:B------:R-:W2:Y:S04]  /*c2d30*/  LDL.LU R141, [R1+0x674] ;  /* 0x00067400018d7983 */ /* 0x000ea80000300800 */
[----:B------:R-:W2:Y:S04]  /*c2d40*/  LDL.LU R142, [R1+0x678] ;  /* 0x00067800018e7983 */ /* 0x000ea80000300800 */
[----:B------:R-:W2:Y:S04]  /*c2d50*/  LDL.LU R143, [R1+0x67c] ;  /* 0x00067c00018f7983 */ /* 0x000ea80000300800 */
        /* <DEDUP_REMOVED lines=8> */
[C---:B------:R-:W-:Y:S03]  /*c2de0*/  HMMA.1688.F32.TF32 R220, R232.reuse, R122, R220 ;  /* 0x0000007ae8dc723c */ /* 0x040fe600000810dc */
[----:B------:R-:W-:Y:S04]  /*c2df0*/  STL.64 [R1+0x4530], R212 ;  /* 0x004530d401007387 */ /* 0x000fe80000100a00 */
[----:B------:R1:W-:Y:S01]  /*c2e00*/  STL.64 [R1+0x4538], R214 ;  /* 0x004538d601007387 */ /* 0x0003e20000100a00 */
[C---:B------:R-:W-:Y:S03]  /*c2e10*/  HMMA.1688.F32.TF32 R224, R232.reuse, R126, R224 ;  /* 0x0000007ee8e0723c */ /* 0x040fe600000810e0 */
[----:B-1----:R-:W2:Y:S04]  /*c2e20*/  LDL.LU.64 R214, [R1+0x76e8] ;  /* 0x0076e80001d67983 */ /* 0x002ea80000300a00 */
[----:B------:R-:W2:Y:S01]  /*c2e30*/  LDL.LU.64 R212, [R1+0x76e0] ;  /* 0x0076e00001d47983 */ /* 0x000ea20000300a00 */
[C---:B------:R-:W-:Y:S03]  /*c2e40*/  HMMA.1688.F32.TF32 R228, R232.reuse, R130, R228 ;  /* 0x00000082e8e4723c */ /* 0x040fe600000810e4 */
        /* <DEDUP_REMOVED lines=16> */
[----:B------:R-:W-:Y:S03]  /*c2f50*/  HMMA.1688.F32.TF32 R232, R232, R134, R156 ;  /* 0x00000086e8e8723c */ /* 0x000fe6000008109c */
[----:B------:R-:W5:Y:S04]  /*c2f60*/  LDL.LU.64 R158, [R1+0x7698] ;  /* 0x00769800019e7983 */ /* 0x000f680000300a00 */
[----:B------:R-:W5:-:S12]  /*c2f70*/  LDL.LU.64 R156, [R1+0x7690] ;  /* 0x00769000019c7983 */ /* 0x000f580000300a00 */
[----:B------:R-:W-:Y:S04]  /*c2f80*/  STL.64 [R1+0x44d0], R232 ;  /* 0x0044d0e801007387 */ /* 0x000fe80000100a00 */
[----:B------:R-:W-:Y:S01]  /*c2f90*/  STL.64 [R1+0x44d8], R234 ;  /* 0x0044d8ea01007387 */ /* 0x000fe20000100a00 */
[C---:B---3--:R-:W-:Y:S08]  /*c2fa0*/  HMMA.1688.F32.TF32 R152, R236.reuse, R10, R152 ;  /* 0x0000000aec98723c */ /* 0x048ff00000081098 */
[C---:B----4-:R-:W-:Y:S11]  /*c2fb0*/  HMMA.1688.F32.TF32 R148, R236.reuse, R14, R148 ;  /* 0x0000000eec94723c */ /* 0x050ff60000081094 */
[----:B------:R-:W-:Y:S04]  /*c2fc0*/  STL.64 [R1+0x49d0], R152 ;  /* 0x0049d09801007387 */ /* 0x000fe80000100a00 */
[----:B------:R1:W-:Y:S04]  /*c2fd0*/  STL.64 [R1+0x49d8], R154 ;  /* 0x0049d89a01007387 */ /* 0x0003e80000100a00 */
[----:B-1----:R-:W5:Y:S04]  /*c2fe0*/  LDL.LU.64 R154, [R1+0x7688] ;  /* 0x00768800019a7983 */ /* 0x002f680000300a00 */
[----:B------:R-:W5:Y:S01]  /*c2ff0*/  LDL.LU.64 R152, [R1+0x7680] ;  /* 0x0076800001987983 */ /* 0x000f620000300a00 */
[C---:B--2---:R-:W-:Y:S03]  /*c3000*/  HMMA.1688.F32.TF32 R144, R236.reuse, R18, R144 ;  /* 0x00000012ec90723c */ /* 0x044fe60000081090 */
[----:B------:R-:W-:Y:S04]  /*c3010*/  STL.64 [R1+0x49a0], R148 ;  /* 0x0049a09401007387 */ /* 0x000fe80000100a00 */
[----:B------:R1:W-:Y:S01]  /*c3020*/  STL.64 [R1+0x49a8], R150 ;  /* 0x0049a89601007387 */ /* 0x0003e20000100a00 */
[----:B------:R-:W-:Y:S01]  /*c3030*/  IMAD.MOV.U32 R18, RZ, RZ, R33 ;  /* 0x000000ffff127224 */ /* 0x000fe200078e0021 */
[C---:B------:R-:W-:Y:S02]  /*c3040*/  HMMA.1688.F32.TF32 R140, R236.reuse, R22, R140 ;  /* 0x00000016ec8c723c */ /* 0x040fe4000008108c */
[----:B-1----:R-:W5:Y:S04]  /*c3050*/  LDL.LU.64 R150, [R1+0x7678] ;  /* 0x0076780001967983 */ /* 0x002f680000300a00 */
[----:B------:R-:W5:Y:S04]  /*c3060*/  LDL.LU.64 R148, [R1+0x7670] ;  /* 0x0076700001947983 */ /* 0x000f680000300a00 */
[----:B------:R-:W-:Y:S01]  /*c3070*/  STL.64 [R1+0x4970], R144 ;  /* 0x0049709001007387 */ /* 0x000fe20000100a00 */
[----:B------:R-:W-:Y:S01]  /*c3080*/  HMMA.1688.F32.TF32 R136, R236, R26, R136 ;  /* 0x0000001aec88723c */ /* 0x000fe20000081088 */
[----:B------:R-:W-:-:S02]  /*c3090*/  IMAD.MOV.U32 R26, RZ, RZ, R6 ;  /* 0x000000ffff1a7224 */ /* 0x000fc400078e0006 */
[----:B------:R-:W-:-:S07]  /*c30a0*/  IMAD.MOV.U32 R27, RZ, RZ, R5 ;  /* 0x000000ffff1b7224 */ /* 0x000fce00078e0005 */
[----:B------:R-:W-:Y:S01]  /*c30b0*/  HMMA.1688.F32.TF32 R24, R236, R30, R24 ;  /* 0x0000001eec18723c */ /* 0x000fe20000081018 */
[----:B------:R1:W-:Y:S01]  /*c30c0*/  STL.64 [R1+0x4978], R146 ;  /* 0x0049789201007387 */ /* 0x0003e20000100a00 */
[----:B------:R-:W-:Y:S02]  /*c30d0*/  IMAD.MOV.U32 R22, RZ, RZ, R29 ;  /* 0x000000ffff167224 */ /* 0x000fe400078e001d */
[----:B------:R-:W-:Y:S02]  /*c30e0*/  IMAD.MOV.U32 R23, RZ, RZ, R28 ;  /* 0x000000ffff177224 */ /* 0x000fe400078e001c */
[----:B------:R-:W-:Y:S01]  /*c30f0*/  IMAD.MOV.U32 R19, RZ, RZ, R32 ;  /* 0x000000ffff137224 */ /* 0x000fe200078e0020 */
[----:B-1----:R-:W5:Y:S04]  /*c3100*/  LDL.LU.64 R146, [R1+0x7668] ;  /* 0x0076680001927983 */ /* 0x002f680000300a00 */
[----:B------:R-:W5:Y:S04]  /*c3110*/  LDL.LU.64 R144, [R1+0x7660] ;  /* 0x0076600001907983 */ /* 0x000f680000300a00 */
[----:B------:R-:W-:Y:S04]  /*c3120*/  STL.64 [R1+0x4940], R140 ;  /* 0x0049408c01007387 */ /* 0x000fe80000100a00 */
[----:B------:R1:W-:Y:S01]  /*c3130*/  STL.64 [R1+0x4948], R142 ;  /* 0x0049488e01007387 */ /* 0x0003e20000100a00 */
[----:B------:R-:W-:-:S02]  /*c3140*/  IMAD.MOV.U32 R14, RZ, RZ, R37 ;  /* 0x000000ffff0e7224 */ /* 0x000fc400078e0025 */
[----:B------:R-:W-:Y:S01]  /*c3150*/  IMAD.MOV.U32 R15, RZ, RZ, R36 ;  /* 0x000000ffff0f7224 */ /* 0x000fe200078e0024 */
[C---:B------:R-:W-:Y:S01]  /*c3160*/  HMMA.1688.F32.TF32 R28, R236.reuse, R34, R20 ;  /* 0x00000022ec1c723c */ /* 0x040fe20000081014 */
[----:B------:R-:W-:Y:S02]  /*c3170*/  IMAD.MOV.U32 R10, RZ, RZ, R41 ;  /* 0x000000ffff0a7224 */ /* 0x000fe400078e0029 */
[----:B------:R-:W-:Y:S01]  /*c3180*/  IMAD.MOV.U32 R11, RZ, RZ, R40 ;  /* 0x000000ffff0b7224 */ /* 0x000fe200078e0028 */
[----:B-1----:R-:W5:Y:S04]  /*c3190*/  LDL.LU.64 R142, [R1+0x7658] ;  /* 0x00765800018e7983 */ /* 0x002f680000300a00 */
[----:B------:R-:W5:Y:S04]  /*c31a0*/  LDL.LU.64 R140, [R1+0x7650] ;  /* 0x00765000018c7983 */ /* 0x000f680000300a00 */
[----:B------:R-:W-:Y:S04]  /*c31b0*/  STL.64 [R1+0x4910], R136 ;  /* 0x0049108801007387 */ /* 0x000fe80000100a00 */
[----:B------:R1:W-:Y:S01]  /*c31c0*/  STL.64 [R1+0x4918], R138 ;  /* 0x0049188a01007387 */ /* 0x0003e20000100a00 */
[C---:B------:R-:W-:Y:S03]  /*c31d0*/  HMMA.1688.F32.TF32 R20, R236.reuse, R42, R12 ;  /* 0x0000002aec14723c */ /* 0x040fe6000008100c */
[----:B-1----:R-:W5:Y:S04]  /*c31e0*/  LDL.LU.64 R138, [R1+0x7648] ;  /* 0x00764800018a7983 */ /* 0x002f680000300a00 */
[----:B------:R-:W5:Y:S04]  /*c31f0*/  LDL.LU.64 R136, [R1+0x7640] ;  /* 0x0076400001887983 */ /* 0x000f680000300a00 */
[----:B------:R-:W-:Y:S04]  /*c3200*/  STL.64 [R1+0x48f0], R24 ;  /* 0x0048f01801007387 */ /* 0x000fe80000100a00 */
[----:B------:R1:W-:Y:S02]  /*c3210*/  STL.64 [R1+0x48f8], R26 ;  /* 0x0048f81a01007387 */ /* 0x0003e40000100a00 */
[C---:B-1----:R-:W-:Y:S08]  /*c3220*/  HMMA.1688.F32.TF32 R24, R236.reuse, R38, R16 ;  /* 0x00000026ec18723c */ /* 0x042ff00000081010 */
[----:B------:R-:W-:Y:S01]  /*c3230*/  HMMA.1688.F32.TF32 R16, R236, R46, R8 ;  /* 0x0000002eec10723c */ /* 0x000fe20000081008 */
[----:B------:R-:W-:-:S02]  /*c3240*/  IMAD.MOV.U32 R232, RZ, RZ, R49 ;  /* 0x000000ffffe87224 */ /* 0x000fc400078e0031 */
[----:B------:R-:W-:Y:S02]  /*c3250*/  IMAD.MOV.U32 R233, RZ, RZ, R48 ;  /* 0x000000ffffe97224 */ /* 0x000fe400078e0030 */
[----:B------:R-:W-:Y:S02]  /*c3260*/  IMAD.MOV.U32 R234, RZ, RZ, R45 ;  /* 0x000000ffffea7224 */ /* 0x000fe400078e002d */
[----:B------:R-:W-:Y:S01]  /*c3270*/  IMAD.MOV.U32 R235, RZ, RZ, R44 ;  /* 0x000000ffffeb7224 */ /* 0x000fe200078e002c */
[----:B------:R-:W-:Y:S04]  /*c3280*/  STL.64 [R1+0x48e0], R28 ;  /* 0x0048e01c01007387 */ /* 0x000fe80000100a00 */
[----:B------:R-:W-:Y:S02]  /*c3290*/  STL.64 [R1+0x48e8], R30 ;  /* 0x0048e81e01007387 */ /* 0x000fe40000100a00 */
[C---:B------:R-:W-:Y:S02]  /*c32a0*/  HMMA.1688.F32.TF32 R12, R236.reuse, R50, R232 ;  /* 0x00000032ec0c723c */ /* 0x040fe400000810e8 */
[----:B------:R-:W-:Y:S04]  /*c32b0*/  STL.64 [R1+0x48b0], R24 ;  /* 0x0048b01801007387 */ /* 0x000fe80000100a00 */
[----:B------:R-:W-:Y:S02]  /*c32c0*/  STL.64 [R1+0x48b8], R26 ;  /* 0x0048b81a01007387 */ /* 0x000fe40000100a00 */
[----:B------:R-:W-:Y:S02]  /*c32d0*/  HMMA.1688.F32.TF32 R8, R236, R54, R244 ;  /* 0x00000036ec08723c */ /* 0x000fe400000810f4 */
[----:B------:R-:W-:Y:S04]  /*c32e0*/  STL.64 [R1+0x4880], R20 ;  /* 0x0048801401007387 */ /* 0x000fe80000100a00 */
[----:B------:R-:W-:Y:S04]  /*c32f0*/  STL.64 [R1+0x4888], R22 ;  /* 0x0048881601007387 */ /* 0x000fe80000100a00 */
[----:B------:R-:W-:Y:S04]  /*c3300*/  STL.64 [R1+0x4850], R16 ;  /* 0x0048501001007387 */ /* 0x000fe80000100a00 */
[----:B------:R1:W-:Y:S01]  /*c3310*/  STL.64 [R1+0x4858], R18 ;  /* 0x0048581201007387 */ /* 0x0003e20000100a00 */
[----:B------:R-:W-:-:S02]  /*c3320*/  IMAD.MOV.U32 R240, RZ, RZ, R57 ;  /* 0x000000fffff07224 */ /* 0x000fc400078e0039 */
[----:B------:R-:W-:Y:S01]  /*c3330*/  IMAD.MOV.U32 R241, RZ, RZ, R56 ;  /* 0x000000fffff17224 */ /* 0x000fe200078e0038 */
[C---:B-1----:R-:W-:Y:S01]  /*c3340*/  HMMA.1688.F32.TF32 R16, R236.reuse, R58, R248 ;  /* 0x0000003aec10723c */ /* 0x042fe200000810f8 */
[----:B------:R-:W-:Y:S02]  /*c3350*/  IMAD.MOV.U32 R242, RZ, RZ, R53 ;  /* 0x000000fffff27224 */ /* 0x000fe400078e0035 */
[----:B------:R-:W-:Y:S01]  /*c3360*/  IMAD.MOV.U32 R243, RZ, RZ, R52 ;  /* 0x000000fffff37224 */ /* 0x000fe200078e0034 */
        /* <DEDUP_REMOVED lines=29> */
[----:B------:R2:W-:Y:S04]  /*c3540*/  STL.64 [R1+0x48d0], R8 ;  /* 0x0048d00801007387 */ /* 0x0005e80000100a00 */
[----:B------:R-:W-:Y:S01]  /*c3550*/  STL.64 [R1+0x48d8], R10 ;  /* 0x0048d80a01007387 */ /* 0x000fe20000100a00 */
[C---:B-1----:R-:W-:Y:S03]  /*c3560*/  HMMA.1688.F32.TF32 R12, R236.reuse, R98, R192 ;  /* 0x00000062ec0c723c */ /* 0x042fe600000810c0 */
[----:B--2---:R-:W2:Y:S04]  /*c3570*/  LDL.LU R8, [R1+0x6518] ;  /* 0x0065180001087983 */ /* 0x004ea80000300800 */
[----:B------:R-:W-:Y:S04]  /*c3580*/  STL.64 [R1+0x4890], R16 ;  /* 0x0048901001007387 */ /* 0x000fe80000100a00 */
[----:B------:R1:W-:Y:S02]  /*c3590*/  STL.64 [R1+0x4898], R18 ;  /* 0x0048981201007387 */ /* 0x0003e40000100a00 */
[C---:B-1----:R-:W-:Y:S06]  /*c35a0*/  HMMA.1688.F32.TF32 R16, R236.reuse, R102, R196 ;  /* 0x00000066ec10723c */ /* 0x042fec00000810c4 */
[----:B------:R-:W-:Y:S04]  /*c35b0*/  STL.64 [R1+0x4860], R12 ;  /* 0x0048600c01007387 */ /* 0x000fe80000100a00 */
[----:B------:R1:W-:Y:S04]  /*c35c0*/  STL.64 [R1+0x4868], R14 ;  /* 0x0048680e01007387 */ /* 0x0003e80000100a00 */
[----:B------:R-:W3:Y:S01]  /*c35d0*/  LDL.LU R6, [R1+0x6520] ;  /* 0x0065200001067983 */ /* 0x000ee20000300800 */
[C---:B-1----:R-:W-:Y:S04]  /*c35e0*/  HMMA.1688.F32.TF32 R12, R236.reuse, R106, R200 ;  /* 0x0000006aec0c723c */ /* 0x042fe800000810c8 */
[----:B------:R-:W-:Y:S04]  /*c35f0*/  STL.64 [R1+0x4830], R16 ;  /* 0x0048301001007387 */ /* 0x000fe80000100a00 */
[----:B------:R1:W-:Y:S04]  /*c3600*/  STL.64 [R1+0x4838], R18 ;  /* 0x0048381201007387 */ /* 0x0003e80000100a00 */
[----:B------:R-:W4:Y:S01]  /*c3610*/  LDL.LU R9, [R1+0x6514] ;  /* 0x0065140001097983 */ /* 0x000f220000300800 */
[C---:B-1----:R-:W-:Y:S06]  /*c3620*/  HMMA.1688.F32.TF32 R16, R236.reuse, R110, R204 ;  /* 0x0000006eec10723c */ /* 0x042fec00000810cc */
[----:B------:R-:W-:Y:S04]  /*c3630*/  STL.64 [R1+0x4810], R12 ;  /* 0x0048100c01007387 */ /* 0x000fe80000100a00 */
[----:B------:R1:W-:Y:S01]  /*c3640*/  STL.64 [R1+0x4818], R14 ;  /* 0x0048180e01007387 */ /* 0x0003e20000100a00 */
[C---:B------:R-:W-:Y:S03]  /*c3650*/  HMMA.1688.F32.TF32 R24, R236.reuse, R118, R212 ;  /* 0x00000076ec18723c */ /* 0x040fe600000810d4 */
[----:B-1----:R-:W4:Y:S05]  /*c3660*/  LDL.LU R15, [R1+0x651c] ;  /* 0x00651c00010f7983 */ /* 0x002f2a0000300800 */
[----:B------:R-:W-:Y:S04]  /*c3670*/  STL.64 [R1+0x4800], R16 ;  /* 0x0048001001007387 */ /* 0x000fe80000100a00 */
[----:B------:R1:W-:Y:S01]  /*c3680*/  STL.64 [R1+0x4808], R18 ;  /* 0x0048081201007387 */ /* 0x0003e20000100a00 */
[C---:B------:R-:W-:Y:S08]  /*c3690*/  HMMA.1688.F32.TF32 R20, R236.reuse, R122, R216 ;  /* 0x0000007aec14723c */ /* 0x040ff000000810d8 */
[----:B-1----:R-:W-:-:S15]  /*c36a0*/  HMMA.1688.F32.TF32 R16, R236, R114, R208 ;  /* 0x00000072ec10723c */ /* 0x002fde00000810d0 */
[----:B------:R-:W-:-:S04]  /*c36b0*/  NOP ;  /* 0x0000000000007918 */ /* 0x000fc80000000000 */
[----:B------:R-:W-:Y:S04]  /*c36c0*/  STL.64 [R1+0x47e0], R16 ;  /* 0x0047e01001007387 */ /* 0x000fe80000100a00 */
[----:B------:R1:W-:Y:S04]  /*c36d0*/  STL.64 [R1+0x47e8], R18 ;  /* 0x0047e81201007387 */ /* 0x0003e80000100a00 */
[----:B------:R-:W-:Y:S04]  /*c36e0*/  STL.64 [R1+0x4690], R24 ;  /* 0x0046901801007387 */ /* 0x000fe80000100a00 */
[----:B------:R1:W-:Y:S02]  /*c36f0*/  STL.64 [R1+0x4698], R26 ;  /* 0x0046981a01007387 */ /* 0x0003e40000100a00 */
[C---:B-1----:R-:W-:Y:S02]  /*c3700*/  HMMA.1688.F32.TF32 R16, R236.reuse, R126, R220 ;  /* 0x0000007eec10723c */ /* 0x042fe400000810dc */
[----:B------:R-:W-:Y:S06]  /*c3710*/  STL.64 [R1+0x4670], R20 ;  /* 0x0046701401007387 */ /* 0x000fec0000100a00 */
[C---:B------:R-:W-:Y:S01]  /*c3720*/  HMMA.1688.F32.TF32 R24, R236.reuse, R130, R224 ;  /* 0x00000082ec18723c */ /* 0x040fe200000810e0 */
[----:B------:R1:W-:Y:S07]  /*c3730*/  STL.64 [R1+0x4678], R22 ;  /* 0x0046781601007387 */ /* 0x0003ee0000100a00 */
[----:B-1----:R-:W-:Y:S03]  /*c3740*/  HMMA.1688.F32.TF32 R20, R236, R134, R228 ;  /* 0x00000086ec14723c */ /* 0x002fe600000810e4 */
[----:B------:R1:W-:Y:S04]  /*c3750*/  STL.64 [R1+0x4660], R16 ;  /* 0x0046601001007387 */ /* 0x0003e80000100a00 */
[----:B------:R1:W-:Y:S04]  /*c3760*/  STL.64 [R1+0x4668], R18 ;  /* 0x0046681201007387 */ /* 0x0003e80000100a00 */
[----:B-1----:R-:W4:Y:S04]  /*c3770*/  LDL.LU R17, [R1+0x6524] ;  /* 0x0065240001117983 */ /* 0x002f280000300800 */
[----:B------:R-:W-:Y:S04]  /*c3780*/  STL.64 [R1+0x4640], R24 ;  /* 0x0046401801007387 */ /* 0x000fe80000100a00 */
[----:B------:R-:W-:Y:S04]  /*c3790*/  STL.64 [R1+0x4648], R26 ;  /* 0x0046481a01007387 */ /* 0x000fe80000100a00 */
[----:B------:R-:W4:Y:S04]  /*c37a0*/  LDL.LU R13, [R1+0x6528] ;  /* 0x00652800010d7983 */ /* 0x000f280000300800 */
[----:B------:R1:W-:Y:S04]  /*c37b0*/  STL.64 [R1+0x44e0], R20 ;  /* 0x0044e01401007387 */ /* 0x0003e80000100a00 */
[----:B------:R-:W-:Y:S04]  /*c37c0*/  STL.64 [R1+0x44e8], R22 ;  /* 0x0044e81601007387 */ /* 0x000fe80000100a00 */
[----:B------:R-:W4:Y:S04]  /*c37d0*/  LDL.LU R14, [R1+0x652c] ;  /* 0x00652c00010e7983 */ /* 0x000f280000300800 */
[----:B------:R-:W4:Y:S04]  /*c37e0*/  LDL.LU R10, [R1+0x6530] ;  /* 0x00653000010a7983 */ /* 0x000f280000300800 */
[----:B------:R-:W4:Y:S04]  /*c37f0*/  LDL.LU R19, [R1+0x6534] ;  /* 0x0065340001137983 */ /* 0x000f280000300800 */
[----:B------:R-:W4:Y:S04]  /*c3800*/  LDL.LU R16, [R1+0x6538] ;  /* 0x0065380001107983 */ /* 0x000f280000300800 */
[----:B------:R-:W4:Y:S04]  /*c3810*/  LDL.LU R18, [R1+0x653c] ;  /* 0x00653c0001127983 */ /* 0x000f280000300800 */
[----:B------:R-:W4:Y:S01]  /*c3820*/  LDL.LU R11, [R1+0x6540] ;  /* 0x00654000010b7983 */ /* 0x000f220000300800 */
[----:B------:R-:W1:Y:S01]  /*c3830*/  S2R R5, SR_TID.X ;  /* 0x0000000000057919 */ /* 0x000e620000002100 */
[----:B------:R-:W-:-:S04]  /*c3840*/  UIMAD UR13, UR5, -0x20, UR6 ;  /* 0xffffffe0050d78a4 */ /* 0x000fc8000f8e0206 */
[----:B------:R-:W-:Y:S02]  /*c3850*/  UISETP.GT.AND UP1, UPT, UR13, URZ, UPT ;  /* 0x000000ff0d00728c */ /* 0x000fe4000bf24270 */
[----:B------:R-:W-:Y:S02]  /*c3860*/  UISETP.GE.AND UP0, UPT, UR5, UR12, UPT ;  /* 0x0000000c0500728c */ /* 0x000fe4000bf06270 */
[----:B------:R-:W-:Y:S02]  /*c3870*/  UIADD3 UR9, UPT, UPT, UR9, 0x1, URZ ;  /* 0x0000000109097890 */ /* 0x000fe4000fffe0ff */
[----:B------:R-:W-:Y:S02]  /*c3880*/  USEL UR10, URZ, 0x4, !UP1 ;  /* 0x00000004ff0a7887 */ /* 0x000fe4000c800000 */
[----:B------:R-:W-:Y:S02]  /*c3890*/  UISETP.GT.AND UP1, UPT, UR9, 0x1, UPT ;  /* 0x000000010900788c */ /* 0x000fe4000bf24270 */
[----:B------:R-:W-:-:S02]  /*c38a0*/  USEL UR10, UR10, URZ, !UP0 ;  /* 0x000000ff0a0a7287 */ /* 0x000fc4000c000000 */
[----:B------:R-:W-:-:S04]  /*c38b0*/  USEL UR9, UR9, URZ, !UP1 ;  /* 0x000000ff09097287 */ /* 0x000fc8000c800000 */
[----:B------:R-:W-:Y:S01]  /*c38c0*/  ISETP.NE.U32.AND P0, PT, RZ, UR10, PT ;  /* 0x0000000aff007c0c */ /* 0x000fe2000bf05070 */
[----:B------:R-:W-:Y:S01]  /*c38d0*/  ULEA UR14, UR9, UR4, 0x10 ;  /* 0x00000004090e7291 */ /* 0x000fe2000f8e80ff */
[----:B-1----:R-:W-:-:S05]  /*c38e0*/  LOP3.LUT R85, R5, 0x1f, RZ, 0xc0, !PT ;  /* 0x0000001f05557812 */ /* 0x002fca00078ec0ff */
[----:B------:R-:W-:-:S04]  /*c38f0*/  IMAD.SHL.U32 R78, R85, 0x4, RZ ;  /* 0x00000004554e7824 */ /* 0x000fc800078e00ff */
[----:B------:R-:W-:Y:S01]  /*c3900*/  VIADD R5, R78, UR14 ;  /* 0x0000000e4e057c36 */ /* 0x000fe20008000000 */
[----:B------:R-:W-:Y:S01]  /*c3910*/  BAR.SYNC.DEFER_BLOCKING 0x0 ;  /* 0x0000000000007b1d */ /* 0x000fe20000010000 */
[----:B--2---:R-:W-:-:S05]  /*c3920*/  IADD3 R8, P1, PT, R8, R2, RZ ;  /* 0x0000000208087210 */ /* 0x004fca0007f3e0ff */
[----:B------:R1:W-:Y:S01]  /*c3930*/  STL [R1+0x6518], R8 ;  /* 0x0065180801007387 */ /* 0x0003e20000100800 */
[----:B---3--:R-:W-:-:S05]  /*c3940*/  IADD3 R6, P2, PT, R6, R2, RZ ;  /* 0x0000000206067210 */ /* 0x008fca0007f5e0ff */
[----:B------:R-:W-:Y:S01]  /*c3950*/  STL [R1+0x6520], R6 ;  /* 0x0065200601007387 */ /* 0x000fe20000100800 */
[----:B----4-:R-:W-:-:S05]  /*c3960*/  IMAD.X R9, R9, 0x1, R3, P1 ;  /* 0x0000000109097824 */ /* 0x010fca00008e0603 */
[----:B------:R2:W-:Y:S04]  /*c3970*/  STL [R1+0x6514], R9 ;  /* 0x0065140901007387 */ /* 0x0005e80000100800 */
[----:B------:R-:W-:Y:S01]  /*c3980*/  @!PT LDS RZ, [RZ] ;  /* 0x00000000fffff984 */ /* 0x000fe20000000800 */
[----:B------:R-:W-:Y:S01]  /*c3990*/  @!PT LDS RZ, [RZ] ;  /* 0x00000000fffff984 */ /* 0x000fe20000000800 */
[----:B------:R-:W-:Y:S01]  /*c39a0*/  @!PT LDS RZ, [RZ] ;  /* 0x00000000fffff984 */ /* 0x000fe20000000800 */
[----:B------:R1:W-:Y:S01]  /*c39b0*/  LDGSTS.E [R5], desc[UR40][R8.64], P0 ;  /* 0x0000000008057fae */ /* 0x0003e200081a1028 */
[----:B------:R-:W-:-:S05]  /*c39c0*/  IMAD.X R15, R15, 0x1, R3, P2 ;  /* 0x000000010f0f7824 */ /* 0x000fca00010e0603 */
[----:B------:R3:W-:Y:S04]  /*c39d0*/  STL [R1+0x651c], R15 ;  /* 0x00651c0f01007387 */ /* 0x0007e80000100800 */
[----:B------:R-:W4:Y:S04]  /*c39e0*/  LDL.LU R12, [R1+0x6548] ;  /* 0x00654800010c7983 */ /* 0x000f280000300800 */
[----:B------:R-:W4:Y:S01]  /*c39f0*/  LDL.LU R21, [R1+0x6550] ;  /* 0x0065500001157983 */ /* 0x000f220000300800 */
[----:B-1----:R-:W-:-:S03]  /*c3a00*/  IMAD.MOV.U32 R8, RZ, RZ, R6 ;  /* 0x000000ffff087224 */ /* 0x002fc600078e0006 */
[----:B------:R-:W4:Y:S01]  /*c3a10*/  LDL.LU R20, [R1+0x6544] ;  /* 0x0065440001147983 */ /* 0x000f220000300800 */
[----:B--2---:R-:W-:-:S03]  /*c3a20*/  IMAD.MOV.U32 R9, RZ, RZ, R15 ;  /* 0x000000ffff097224 */ /* 0x004fc600078e000f */
[----:B------:R-:W2:Y:S04]  /*c3a30*/  LDL.LU R22, [R1+0x654c] ;  /* 0x00654c0001167983 */ /* 0x000ea80000300800 */
[----:B---3--:R-:W3:Y:S04]  /*c3a40*/  LDL.LU R15, [R1+0x6558] ;  /* 0x00655800010f7983 */ /* 0x008ee80000300800 */
[----:B------:R-:W3:Y:S04]  /*c3a50*/  LDL.LU R6, [R1+0x6560] ;  /* 0x0065600001067983 */ /* 0x000ee80000300800 */
[----:B------:R1:W-:Y:S01]  /*c3a60*/  LDGSTS.E [R5+0x80], desc[UR40][R8.64], P0 ;  /* 0x0008000008057fae */ /* 0x0003e200081a1028 */
[----:B------:R-:W-:-:S05]  /*c3a70*/  IADD3 R13, P1, PT, R13, R2, RZ ;  /* 0x000000020d0d7210 */ /* 0x000fca0007f3e0ff */
[----:B------:R-:W-:Y:S01]  /*c3a80*/  IMAD.X R17, R17, 0x1, R3, P1 ;  /* 0x0000000111117824 */ /* 0x000fe200008e0603 */
[----:B------:R-:W-:Y:S03]  /*c3a90*/  STL [R1+0x6528], R13 ;  /* 0x0065280d01007387 */ /* 0x000fe60000100800 */
[----:B-1----:R-:W-:Y:S01]  /*c3aa0*/  IMAD.MOV.U32 R9, RZ, RZ, R17 ;  /* 0x000000ffff097224 */ /* 0x002fe200078e0011 */
[----:B------:R1:W-:Y:S01]  /*c3ab0*/  STL [R1+0x6524], R17 ;  /* 0x0065241101007387 */ /* 0x0003e20000100800 */
[----:B------:R-:W-:-:S05]  /*c3ac0*/  IADD3 R10, P2, PT, R10, R2, RZ ;  /* 0x000000020a0a7210 */ /* 0x000fca0007f5e0ff */
[----:B------:R-:W-:Y:S01]  /*c3ad0*/  STL [R1+0x6530], R10 ;  /* 0x0065300a01007387 */ /* 0x000fe20000100800 */
[----:B------:R-:W-:-:S03]  /*c3ae0*/  IMAD.X R14, R14, 0x1, R3, P2 ;  /* 0x000000010e0e7824 */ /* 0x000fc600010e0603 */
[----:B-1----:R-:W3:Y:S01]  /*c3af0*/  LDL.LU R17, [R1+0x6554] ;  /* 0x0065540001117983 */ /* 0x002ee20000300800 */
[----:B------:R-:W-:-:S03]  /*c3b00*/  IMAD.MOV.U32 R8, RZ, RZ, R13 ;  /* 0x000000ffff087224 */ /* 0x000fc600078e000d */
[----:B------:R1:W-:Y:S04]  /*c3b10*/  STL [R1+0x652c], R14 ;  /* 0x00652c0e01007387 */ /* 0x0003e80000100800 */
[----:B------:R-:W3:Y:S01]  /*c3b20*/  LDL.LU R13, [R1+0x655c] ;  /* 0x00655c00010d7983 */ /* 0x000ee20000300800 */
[----:B------:R-:W-:-:S03]  /*c3b30*/  IADD3 R16, P1, PT, R16, R2, RZ ;  /* 0x0000000210107210 */ /* 0x000fc60007f3e0ff */
[----:B------:R1:W-:Y:S01]  /*c3b40*/  LDGSTS.E [R5+0x100], desc[UR40][R8.64], P0 ;  /* 0x0010000008057fae */ /* 0x0003e200081a1028 */
[----:B------:R-:W-:Y:S01]  /*c3b50*/  IADD3 R11, P2, PT, R11, R2, RZ ;  /* 0x000000020b0b7210 */ /* 0x000fe20007f5e0ff */
[--C-:B------:R-:W-:Y:S02]  /*c3b60*/  IMAD.X R19, R19, 0x1, R3.reuse, P1 ;  /* 0x0000000113137824 */ /* 0x100fe400008e0603 */
[----:B-1----:R-:W-:Y:S02]  /*c3b70*/  IMAD.MOV.U32 R8, RZ, RZ, R10 ;  /* 0x000000ffff087224 */ /* 0x002fe400078e000a */
[----:B------:R-:W-:Y:S02]  /*c3b80*/  IMAD.MOV.U32 R9, RZ, RZ, R14 ;  /* 0x000000ffff097224 */ /* 0x000fe400078e000e */
[----:B------:R-:W3:Y:S04]  /*c3b90*/  LDL.LU R14, [R1+0x6568] ;  /* 0x00656800010e7983 */ /* 0x000ee80000300800 */
[----:B------:R-:W3:Y:S01]  /*c3ba0*/  LDL.LU R10, [R1+0x6570] ;  /* 0x00657000010a7983 */ /* 0x000ee20000300800 */
[----:B------:R-:W-:-:S03]  /*c3bb0*/  IMAD.X R18, R18, 0x1, R3, P2 ;  /* 0x0000000112127824 */ /* 0x000fc600010e0603 */
[----:B------:R1:W-:Y:S04]  /*c3bc0*/  STL [R1+0x6538], R16 ;  /* 0x0065381001007387 */ /* 0x0003e80000100800 */
[----:B------:R1:W-:Y:S04]  /*c3bd0*/  LDGSTS.E [R5+0x180], desc[UR40][R8.64], P0 ;  /* 0x0018000008057fae */ /* 0x0003e800081a1028 */
[----:B------:R1:W-:Y:S04]  /*c3be0*/  STL [R1+0x6534], R19 ;  /* 0x0065341301007387 */ /* 0x0003e80000100800 */
[----:B------:R-:W-:Y:S01]  /*c3bf0*/  STL [R1+0x6540], R11 ;  /* 0x0065400b01007387 */ /* 0x000fe20000100800 */
[----:B-1----:R-:W-:-:S03]  /*c3c00*/  IMAD.MOV.U32 R8, RZ, RZ, R16 ;  /* 0x000000ffff087224 */ /* 0x002fc600078e0010 */
[----:B------:R-:W3:Y:S01]  /*c3c10*/  LDL.LU R16, [R1+0x6564] ;  /* 0x0065640001107983 */ /* 0x000ee20000300800 */
[----:B------:R-:W-:-:S03]  /*c3c20*/  IMAD.MOV.U32 R9, RZ, RZ, R19 ;  /* 0x000000ffff097224 */ /* 0x000fc600078e0013 */
[----:B------:R1:W-:Y:S04]  /*c3c30*/  STL [R1+0x653c], R18 ;  /* 0x00653c1201007387 */ /* 0x0003e80000100800 */
[----:B------:R-:W3:Y:S04]  /*c3c40*/  LDL.LU R19, [R1+0x656c] ;  /* 0x00656c0001137983 */ /* 0x000ee80000300800 */
[----:B------:R1:W-:Y:S02]  /*c3c50*/  LDGSTS.E [R5+0x200], desc[UR40][R8.64], P0 ;  /* 0x0020000008057fae */ /* 0x0003e400081a1028 */
[----:B-1----:R-:W-:-:S02]  /*c3c60*/  IMAD.MOV.U32 R8, RZ, RZ, R11 ;  /* 0x000000ffff087224 */ /* 0x002fc400078e000b */
[----:B------:R-:W-:Y:S02]  /*c3c70*/  IMAD.MOV.U32 R9, RZ, RZ, R18 ;  /* 0x000000ffff097224 */ /* 0x000fe400078e0012 */
[----:B------:R-:W3:Y:S04]  /*c3c80*/  LDL.LU R18, [R1+0x6578] ;  /* 0x0065780001127983 */ /* 0x000ee80000300800 */
[----:B------:R1:W-:Y:S04]  /*c3c90*/  LDGSTS.E [R5+0x280], desc[UR40][R8.64], P0 ;  /* 0x0028000008057fae */ /* 0x0003e800081a1028 */
[----:B------:R-:W3:Y:S01]  /*c3ca0*/  LDL.LU R11, [R1+0x6580] ;  /* 0x00658000010b7983 */ /* 0x000ee20000300800 */
[----:B----4-:R-:W-:-:S02]  /*c3cb0*/  IADD3 R12, P1, PT, R12, R2, RZ ;  /* 0x000000020c0c7210 */ /* 0x010fc40007f3e0ff */
[----:B------:R-:W-:-:S03]  /*c3cc0*/  IADD3 R21, P2, PT, R21, R2, RZ ;  /* 0x0000000215157210 */ /* 0x000fc60007f5e0ff */
[--C-:B------:R-:W-:Y:S02]  /*c3cd0*/  IMAD.X R20, R20, 0x1, R3.reuse, P1 ;  /* 0x0000000114147824 */ /* 0x100fe400008e0603 */
[----:B-1----:R-:W-:Y:S02]  /*c3ce0*/  IMAD.MOV.U32 R8, RZ, RZ, R12 ;  /* 0x000000ffff087224 */ /* 0x002fe400078e000c */
[----:B------:R-:W-:Y:S01]  /*c3cf0*/  IMAD.MOV.U32 R9, RZ, RZ, R20 ;  /* 0x000000ffff097224 */ /* 0x000fe200078e0014 */
[----:B------:R-:W-:Y:S01]  /*c3d00*/  STL [R1+0x6548], R12 ;  /* 0x0065480c01007387 */ /* 0x000fe20000100800 */
[----:B--2---:R-:W-:Y:S01]  /*c3d10*/  IMAD.X R22, R22, 0x1, R3, P2 ;  /* 0x0000000116167824 */ /* 0x004fe200010e0603 */
[-C--:B---3--:R-:W-:Y:S02]  /*c3d20*/  IADD3 R15, P1, PT, R15, R2.reuse, RZ ;  /* 0x000000020f0f7210 */ /* 0x088fe40007f3e0ff */
[----:B------:R1:W-:Y:S04]  /*c3d30*/  STL [R1+0x6544], R20 ;  /* 0x0065441401007387 */ /* 0x0003e80000100800 */
[----:B------:R-:W-:Y:S01]  /*c3d40*/  STL [R1+0x6550], R21 ;  /* 0x0065501501007387 */ /* 0x000fe20000100800 */
[----:B------:R-:W-:-:S03]  /*c3d50*/  IADD3 R6, P2, PT, R6, R2, RZ ;  /* 0x0000000206067210 */ /* 0x000fc60007f5e0ff */
[----:B------:R2:W-:Y:S04]  /*c3d60*/  LDGSTS.E [R5+0x300], desc[UR40][R8.64], P0 ;  /* 0x0030000008057fae */ /* 0x0005e800081a1028 */
[----:B-1----:R-:W3:Y:S04]  /*c3d70*/  LDL.LU R20, [R1+0x6574] ;  /* 0x0065740001147983 */ /* 0x002ee80000300800 */
[----:B------:R-:W-:Y:S01]  /*c3d80*/  STL [R1+0x654c], R22 ;  /* 0x00654c1601007387 */ /* 0x000fe20000100800 */
[----:B--2---:R-:W-:-:S03]  /*c3d90*/  IMAD.MOV.U32 R8, RZ, RZ, R21 ;  /* 0x000000ffff087224 */ /* 0x004fc600078e0015 */
[----:B------:R-:W2:Y:S01]  /*c3da0*/  LDL.LU R12, [R1+0x657c] ;  /* 0x00657c00010c7983 */ /* 0x000ea20000300800 */
[----:B------:R-:W-:-:S03]  /*c3db0*/  IMAD.MOV.U32 R9, RZ, RZ, R22 ;  /* 0x000000ffff097224 */ /* 0x000fc600078e0016 */
[----:B------:R1:W-:Y:S04]  /*c3dc0*/  STL [R1+0x6558], R15 ;  /* 0x0065580f01007387 */ /* 0x0003e80000100800 */
[----:B------:R4:W-:Y:S02]  /*c3dd0*/  LDGSTS.E [R5+0x380], desc[UR40][R8.64], P0 ;  /* 0x0038000008057fae */ /* 0x0009e400081a1028 */
[----:B----4-:R-:W-:Y:S02]  /*c3de0*/  IMAD.MOV.U32 R8, RZ, RZ, R15 ;  /* 0x000000ffff087224 */ /* 0x010fe400078e000f */
[----:B------:R-:W-:-:S05]  /*c3df0*/  IMAD.X R17, R17, 0x1, R3, P1 ;  /* 0x0000000111117824 */ /* 0x000fca00008e0603 */
[----:B------:R4:W-:Y:S01]  /*c3e00*/  STL [R1+0x6554], R17 ;  /* 0x0065541101007387 */ /* 0x0009e20000100800 */
[----:B------:R-:W-:-:S03]  /*c3e10*/  IMAD.X R13, R13, 0x1, R3, P2 ;  /* 0x000000010d0d7824 */ /* 0x000fc600010e0603 */
[----:B------:R4:W-:Y:S04]  /*c3e20*/  STL [R1+0x6560], R6 ;  /* 0x0065600601007387 */ /* 0x0009e80000100800 */
[----:B-1----:R-:W2:Y:S01]  /*c3e30*/  LDL.LU R15, [R1+0x6588] ;  /* 0x00658800010f7983 */ /* 0x002ea20000300800 */
[----:B------:R-:W-:-:S03]  /*c3e40*/  IMAD.MOV.U32 R9, RZ, RZ, R17 ;  /* 0x000000ffff097224 */ /* 0x000fc600078e0011 */
[----:B------:R1:W-:Y:S04]  /*c3e50*/  STL [R1+0x655c], R13 ;  /* 0x00655c0d01007387 */ /* 0x0003e80000100800 */
[----:B----4-:R-:W4:Y:S04]  /*c3e60*/  LDL.LU R17, [R1+0x6584] ;  /* 0x0065840001117983 */ /* 0x010f280000300800 */
[----:B------:R1:W-:Y:S01]  /*c3e70*/  LDGSTS.E [R5+0x400], desc[UR40][R8.64], P0 ;  /* 0x0040000008057fae */ /* 0x0003e200081a1028 */
[-C--:B------:R-:W-:Y:S02]  /*c3e80*/  IADD3 R14, P1, PT, R14, R2.reuse, RZ ;  /* 0x000000020e0e7210 */ /* 0x080fe40007f3e0ff */
[----:B------:R-:W-:Y:S01]  /*c3e90*/  IADD3 R10, P2, PT, R10, R2, RZ ;  /* 0x000000020a0a7210 */ /* 0x000fe20007f5e0ff */
[----:B-1----:R-:W-:-:S02]  /*c3ea0*/  IMAD.MOV.U32 R8, RZ, RZ, R6 ;  /* 0x000000ffff087224 */ /* 0x002fc400078e0006 */
[----:B------:R-:W-:Y:S01]  /*c3eb0*/  IMAD.MOV.U32 R9, RZ, RZ, R13 ;  /* 0x000000ffff097224 */ /* 0x000fe200078e000d */
[----:B------:R-:W4:Y:S04]  /*c3ec0*/  LDL.LU R6, [R1+0x6590] ;  /* 0x0065900001067983 */ /* 0x000f280000300800 */
[----:B------:R-:W4:Y:S04]  /*c3ed0*/  LDL.LU R13, [R1+0x6718] ;  /* 0x00671800010d7983 */ /* 0x000f280000300800 */
[----:B------:R1:W-:Y:S04]  /*c3ee0*/  STL [R1+0x6568], R14 ;  /* 0x0065680e01007387 */ /* 0x0003e80000100800 */
[----:B------:R1:W-:Y:S01]  /*c3ef0*/  LDGSTS.E [R5+0x480], desc[UR40][R8.64], P0 ;  /* 0x0048000008057fae */ /* 0x0003e200081a1028 */
[----:B------:R-:W-:-:S05]  /*c3f00*/  IMAD.X R16, R16, 0x1, R3, P1 ;  /* 0x0000000110107824 */ /* 0x000fca00008e0603 */
[----:B------:R1:W-:Y:S01]  /*c3f10*/  STL [R1+0x6564], R16 ;  /* 0x0065641001007387 */ /* 0x0003e20000100800 */
[----:B------:R-:W-:-:S03]  /*c3f20*/  IMAD.X R19, R19, 0x1, R3, P2 ;  /* 0x0000000113137824 */ /* 0x000fc600010e0603 */
[----:B------:R-:W-:Y:S01]  /*c3f30*/  STL [R1+0x6570], R10 ;  /* 0x0065700a01007387 */ /* 0x000fe20000100800 */
[----:B-1----:R-:W-:-:S03]  /*c3f40*/  IMAD.MOV.U32 R8, RZ, RZ, R14 ;  /* 0x000000ffff087224 */ /* 0x002fc600078e000e */
[----:B------:R-:W4:Y:S01]  /*c3f50*/  LDL.LU R14, [R1+0x658c] ;  /* 0x00658c00010e7983 */ /* 0x000f220000300800 */
[----:B------:R-:W-:-:S03]  /*c3f60*/  IMAD.MOV.U32 R9, RZ, RZ, R16 ;  /* 0x000000ffff097224 */ /* 0x000fc600078e0010 */
[----:B------:R1:W-:Y:S04]  /*c3f70*/  STL [R1+0x656c], R19 ;  /* 0x00656c1301007387 */ /* 0x0003e80000100800 */
[----:B------:R-:W4:Y:S04]  /*c3f80*/  LDL.LU R16, [R1+0x6714] ;  /* 0x0067140001107983 */ /* 0x000f280000300800 */
[----:B------:R1:W-:Y:S01]  /*c3f90*/  LDGSTS.E [R5+0x500], desc[UR40][R8.64], P0 ;  /* 0x0050000008057fae */ /* 0x0003e200081a1028 */
[-C--:B------:R-:W-:Y:S02]  /*c3fa0*/  IADD3 R18, P1, PT, R18, R2.reuse, RZ ;  /* 0x0000000212127210 */ /* 0x080fe40007f3e0ff */
[----:B------:R-:W-:Y:S01]  /*c3fb0*/  IADD3 R11, P2, PT, R11, R2, RZ ;  /* 0x000000020b0b7210 */ /* 0x000fe20007f5e0ff */
[----:B-1----:R-:W-:-:S02]  /*c3fc0*/  IMAD.MOV.U32 R8, RZ, RZ, R10 ;  /* 0x000000ffff087224 */ /* 0x002fc400078e000a */
[----:B------:R-:W-:Y:S02]  /*c3fd0*/  IMAD.MOV.U32 R9, RZ, RZ, R19 ;  /* 0x000000ffff097224 */ /* 0x000fe400078e0013 */
[----:B------:R-:W4:Y:S04]  /*c3fe0*/  LDL.LU R19, [R1+0x6720] ;  /* 0x0067200001137983 */ /* 0x000f280000300800 */
[----:B------:R-:W4:Y:S04]  /*c3ff0*/  LDL.LU R10, [R1+0x6728] ;  /* 0x00672800010a7983 */ /* 0x000f280000300800 */
[----:B------:R-:W-:Y:S04]  /*c4000*/  STL [R1+0x6578], R18 ;  /* 0x0065781201007387 */ /* 0x000fe80000100800 */
[----:B------:R1:W-:Y:S02]  /*c4010*/  LDGSTS.E [R5+0x580], desc[UR40][R8.64], P0 ;  /* 0x0058000008057fae */ /* 0x0003e400081a1028 */
[----:B-1----:R-:W-:-:S02]  /*c4020*/  IMAD.MOV.U32 R8, RZ, RZ, R18 ;  /* 0x000000ffff087224 */ /* 0x002fc400078e0012 */
[----:B---3--:R-:W-:-:S04]  /*c4030*/  IMAD.X R20, R20, 0x1, R3, P1 ;  /* 0x0000000114147824 */ /* 0x008fc800008e0603 */
[----:B------:R-:W-:Y:S01]  /*c4040*/  IMAD.MOV.U32 R9, RZ, RZ, R20 ;  /* 0x000000ffff097224 */ /* 0x000fe200078e0014 */
[----:B------:R1:W-:Y:S01]  /*c4050*/  STL [R1+0x6574], R20 ;  /* 0x0065741401007387 */ /* 0x0003e20000100800 */
[----:B--2---:R-:W-:-:S03]  /*c4060*/  IMAD.X R12, R12, 0x1, R3, P2 ;  /* 0x000000010c0c7824 */ /* 0x004fc600010e0603 */
[----:B------:R2:W-:Y:S04]  /*c4070*/  STL [R1+0x6580], R11 ;  /* 0x0065800b01007387 */ /* 0x0005e80000100800 */
[----:B------:R3:W-:Y:S04]  /*c4080*/  LDGSTS.E [R5+0x600], desc[UR40][R8.64], P0 ;  /* 0x0060000008057fae */ /* 0x0007e800081a1028 */
[----:B-1----:R-:W4:Y:S04]  /*c4090*/  LDL.LU R20, [R1+0x671c] ;  /* 0x00671c0001147983 */ /* 0x002f280000300800 */
[----:B------:R1:W-:Y:S04]  /*c40a0*/  STL [R1+0x657c], R12 ;  /* 0x00657c0c01007387 */ /* 0x0003e80000100800 */
[----:B------:R-:W4:Y:S01]  /*c40b0*/  LDL.LU R18, [R1+0x6724] ;  /* 0x0067240001127983 */ /* 0x000f220000300800 */
[----:B---3--:R-:W-:-:S02]  /*c40c0*/  IMAD.MOV.U32 R8, RZ, RZ, R11 ;  /* 0x000000ffff087224 */ /* 0x008fc400078e000b */
[----:B------:R-:W-:Y:S01]  /*c40d0*/  IMAD.MOV.U32 R9, RZ, RZ, R12 ;  /* 0x000000ffff097224 */ /* 0x000fe200078e000c */
[----:B--2---:R-:W2:Y:S04]  /*c40e0*/  LDL.LU R11, [R1+0x6730] ;  /* 0x00673000010b7983 */ /* 0x004ea80000300800 */
[----:B-1----:R-:W3:Y:S04]  /*c40f0*/  LDL.LU R12, [R1+0x6738] ;  /* 0x00673800010c7983 */ /* 0x002ee80000300800 */
[----:B------:R1:W-:Y:S01]  /*c4100*/  LDGSTS.E [R5+0x680], desc[UR40][R8.64], P0 ;  /* 0x0068000008057fae */ /* 0x0003e200081a1028 */
[----:B------:R-:W-:-:S05]  /*c4110*/  IADD3 R15, P1, PT, R15, R2, RZ ;  /* 0x000000020f0f7210 */ /* 0x000fca0007f3e0ff */
[----:B----4-:R-:W-:Y:S01]  /*c4120*/  IMAD.X R17, R17, 0x1, R3, P1 ;  /* 0x0000000111117824 */ /* 0x010fe200008e0603 */
[----:B------:R-:W-:Y:S03]  /*c4130*/  STL [R1+0x6588], R15 ;  /* 0x0065880f01007387 */ /* 0x000fe60000100800 */
[----:B-1----:R-:W-:Y:S01]  /*c4140*/  IMAD.MOV.U32 R9, RZ, RZ, R17 ;  /* 0x000000ffff097224 */ /* 0x002fe200078e0011 */
[----:B------:R1:W-:Y:S01]  /*c4150*/  STL [R1+0x6584], R17 ;  /* 0x0065841101007387 */ /* 0x0003e20000100800 */
[----:B------:R-:W-:-:S05]  /*c4160*/  IMAD.MOV.U32 R8, RZ, RZ, R15 ;  /* 0x000000ffff087224 */ /* 0x000fca00078e000f */
[----:B------:R4:W-:Y:S04]  /*c4170*/  LDGSTS.E [R5+0x700], desc[UR40][R8.64], P0 ;  /* 0x0070000008057fae */ /* 0x0009e800081a1028 */
[----:B-1----:R-:W3:Y:S04]  /*c4180*/  LDL.LU R17, [R1+0x672c] ;  /* 0x00672c0001117983 */ /* 0x002ee80000300800 */
[----:B------:R-:W3:Y:S01]  /*c4190*/  LDL.LU R15, [R1+0x6734] ;  /* 0x00673400010f7983 */ /* 0x000ee20000300800 */
[-C--:B------:R-:W-:Y:S02]  /*c41a0*/  IADD3 R6, P2, PT, R6, R2.reuse, RZ ;  /* 0x0000000206067210 */ /* 0x080fe40007f5e0ff */
[----:B------:R-:W-:-:S03]  /*c41b0*/  IADD3 R13, P3, PT, R13, R2, RZ ;  /* 0x000000020d0d7210 */ /* 0x000fc60007f7e0ff */
[----:B------:R-:W-:Y:S01]  /*c41c0*/  STL [R1+0x6590], R6 ;  /* 0x0065900601007387 */ /* 0x000fe20000100800 */
[----:B----4-:R-:W-:Y:S02]  /*c41d0*/  IMAD.MOV.U32 R8, RZ, RZ, R6 ;  /* 0x000000ffff087224 */ /* 0x010fe400078e0006 */
[----:B------:R-:W-:-:S04]  /*c41e0*/  IMAD.X R14, R14, 0x1, R3, P2 ;  /* 0x000000010e0e7824 */ /* 0x000fc800010e0603 */
[----:B------:R-:W-:Y:S01]  /*c41f0*/  IMAD.MOV.U32 R9, RZ, RZ, R14 ;  /* 0x000000ffff097224 */ /* 0x000fe200078e000e */
[----:B------:R1:W-:Y:S01]  /*c4200*/  STL [R1+0x658c], R14 ;  /* 0x00658c0e01007387 */ /* 0x0003e20000100800 */
[----:B------:R-:W-:-:S03]  /*c4210*/  IMAD.X R16, R16, 0x1, R3, P3 ;  /* 0x0000000110107824 */ /* 0x000fc600018e0603 */
[----:B------:R-:W-:Y:S04]  /*c4220*/  STL [R1+0x6718], R13 ;  /* 0x0067180d01007387 */ /* 0x000fe80000100800 */
[----:B------:R4:W-:Y:S04]  /*c4230*/  LDGSTS.E [R5+0x780], desc[UR40][R8.64], P0 ;  /* 0x0078000008057fae */ /* 0x0009e800081a1028 */
[----:B-1----:R-:W3:Y:S04]  /*c4240*/  LDL.LU R14, [R1+0x6740] ;  /* 0x00674000010e7983 */ /* 0x002ee80000300800 */
[----:B------:R1:W-:Y:S04]  /*c4250*/  STL [R1+0x6714], R16 ;  /* 0x0067141001007387 */ /* 0x0003e80000100800 */
[----:B------:R-:W3:Y:S01]  /*c4260*/  LDL.LU R6, [R1+0x6748] ;  /* 0x0067480001067983 */ /* 0x000ee20000300800 */
[----:B----4-:R-:W-:-:S03]  /*c4270*/  IMAD.MOV.U32 R9, RZ, RZ, R16 ;  /* 0x000000ffff097224 */ /* 0x010fc600078e0010 */
[----:B-1----:R-:W4:Y:S01]  /*c4280*/  LDL.LU R16, [R1+0x673c] ;  /* 0x00673c0001107983 */ /* 0x002f220000300800 */
[----:B------:R-:W-:-:S03]  /*c4290*/  IMAD.MOV.U32 R8, RZ, RZ, R13 ;  /* 0x000000ffff087224 */ /* 0x000fc600078e000d */
[----:B------:R-:W4:Y:S01]  /*c42a0*/  LDL.LU R13, [R1+0x6744] ;  /* 0x00674400010d7983 */ /* 0x000f220000300800 */
[----:B------:R-:W-:-:S04]  /*c42b0*/  UISETP.GT.AND UP1, UPT, UR13, 0x4, UPT ;  /* 0x000000040d00788c */ /* 0x000fc8000bf24270 */
[----:B------:R-:W-:-:S04]  /*c42c0*/  USEL UR10, URZ, 0x4, !UP1 ;  /* 0x00000004ff0a7887 */ /* 0x000fc8000c800000 */
[----:B------:R-:W-:Y:S01]  /*c42d0*/  USEL UR10, UR10, URZ, !UP0 ;  /* 0x000000ff0a0a7287 */ /* 0x000fe2000c000000 */
[----:B------:R-:W-:-:S05]  /*c42e0*/  IADD3 R19, P0, PT, R19, R2, RZ ;  /* 0x0000000213137210 */ /* 0x000fca0007f1e0ff */
[----:B------:R-:W-:Y:S02]  /*c42f0*/  ISETP.NE.U32.AND P1, PT, RZ, UR10, PT ;  /* 0x0000000aff007c0c */ /* 0x000fe4000bf25070 */
[----:B------:R-:W-:Y:S01]  /*c4300*/  IADD3 R10, P2, PT, R10, R2, RZ ;  /* 0x000000020a0a7210 */ /* 0x000fe20007f5e0ff */
[----:B------:R-:W-:Y:S10]  /*c4310*/  STL [R1+0x6720], R19 ;  /* 0x0067201301007387 */ /* 0x000ff40000100800 */
[----:B------:R1:W-:Y:S02]  /*c4320*/  LDGSTS.E [R5+0x2000], desc[UR40][R8.64], P1 ;  /* 0x0200000008057fae */ /* 0x0003e400089a1028 */
[----:B-1----:R-:W-:-:S02]  /*c4330*/  IMAD.MOV.U32 R8, RZ, RZ, R19 ;  /* 0x000000ffff087224 */ /* 0x002fc400078e0013 */
[----:B------:R-:W-:-:S04]  /*c4340*/  IMAD.X R20, R20, 0x1, R3, P0 ;  /* 0x0000000114147824 */ /* 0x000fc800000e0603 */
[----:B------:R-:W-:Y:S01]  /*c4350*/  IMAD.MOV.U32 R9, RZ, RZ, R20 ;  /* 0x000000ffff097224 */ /* 0x000fe200078e0014 */
[----:B------:R-:W-:Y:S01]  /*c4360*/  STL [R1+0x671c], R20 ;  /* 0x00671c1401007387 */ /* 0x000fe20000100800 */
[----:B------:R-:W-:-:S03]  /*c4370*/  IMAD.X R18, R18, 0x1, R3, P2 ;  /* 0x0000000112127824 */ /* 0x000fc600010e0603 */
[----:B------:R1:W-:Y:S01]  /*c4380*/  STL [R1+0x6728], R10 ;  /* 0x0067280a01007387 */ /* 0x0003e20000100800 */
[----:B--2---:R-:W-:-:S03]  /*c4390*/  IADD3 R11, P0, PT, R11, R2, RZ ;  /* 0x000000020b0b7210 */ /* 0x004fc60007f1e0ff */
[----:B------:R-:W-:Y:S04]  /*c43a0*/  STL [R1+0x6724], R18 ;  /* 0x0067241201007387 */ /* 0x000fe80000100800 */
[----:B------:R-:W2:Y:S01]  /*c43b0*/  LDL.LU R24, [R1+0x674c] ;  /* 0x00674c0001187983 */ /* 0x000ea20000300800 */
[----:B---3--:R-:W-:-:S03]  /*c43c0*/  IADD3 R12, P2, PT, R12, R2, RZ ;  /* 0x000000020c0c7210 */ /* 0x008fc60007f5e0ff */
[----:B------:R-:W3:Y:S04]  /*c43d0*/  LDL.LU R23, [R1+0x6750] ;  /* 0x0067500001177983 */ /* 0x000ee80000300800 */
[----:B------:R1:W-:Y:S04]  /*c43e0*/  LDGSTS.E [R5+0x2080], desc[UR40][R8.64], P1 ;  /* 0x0208000008057fae */ /* 0x0003e800089a1028 */
[----:B------:R-:W2:Y:S01]  /*c43f0*/  LDL.LU R22, [R1+0x6754] ;  /* 0x0067540001167983 */ /* 0x000ea20000300800 */
[----:B-1----:R-:W-:Y:S02]  /*c4400*/  IMAD.MOV.U32 R8, RZ, RZ, R10 ;  /* 0x000000ffff087224 */ /* 0x002fe400078e000a */
[----:B------:R-:W-:Y:S01]  /*c4410*/  IMAD.MOV.U32 R9, RZ, RZ, R18 ;  /* 0x000000ffff097224 */ /* 0x000fe200078e0012 */
[----:B------:R-:W2:Y:S04]  /*c4420*/  LDL.LU R10, [R1+0x6758] ;  /* 0x00675800010a7983 */ /* 0x000ea80000300800 */
[----:B------:R-:W-:Y:S04]  /*c4430*/  STL [R1+0x6730], R11 ;  /* 0x0067300b01007387 */ /* 0x000fe80000100800 */
[----:B------:R1:W-:Y:S02]  /*c4440*/  LDGSTS.E [R5+0x2100], desc[UR40][R8.64], P1 ;  /* 0x0210000008057fae */ /* 0x0003e400089a1028 */
[----:B-1----:R-:W-:-:S02]  /*c4450*/  IMAD.MOV.U32 R8, RZ, RZ, R11 ;  /* 0x000000ffff087224 */ /* 0x002fc400078e000b */
[--C-:B------:R-:W-:Y:S02]  /*c4460*/  IMAD.X R17, R17, 0x1, R3.reuse, P0 ;  /* 0x0000000111117824 */ /* 0x100fe400000e0603 */
[----:B------:R-:W-:-:S03]  /*c4470*/  IMAD.X R15, R15, 0x1, R3, P2 ;  /* 0x000000010f0f7824 */ /* 0x000fc600010e0603 */
[----:B------:R1:W-:Y:S01]  /*c4480*/  STL [R1+0x672c], R17 ;  /* 0x00672c1101007387 */ /* 0x0003e20000100800 */
[----:B------:R-:W-:-:S03]  /*c4490*/  IMAD.MOV.U32 R9, RZ, RZ, R17 ;  /* 0x000000ffff097224 */ /* 0x000fc600078e0011 */
[----:B------:R1:W-:Y:S04]  /*c44a0*/  STL [R1+0x6738], R12 ;  /* 0x0067380c01007387 */ /* 0x0003e80000100800 */
[----:B------:R1:W-:Y:S04]  /*c44b0*/  LDGSTS.E [R5+0x2180], desc[UR40][R8.64], P1 ;  /* 0x0218000008057fae */ /* 0x0003e800089a1028 */
[----:B-1----:R-:W2:Y:S04]  /*c44c0*/  LDL.LU R17, [R1+0x6760] ;  /* 0x0067600001117983 */ /* 0x002ea80000300800 */
[----:B------:R1:W-:Y:S04]  /*c44d0*/  STL [R1+0x6734], R15 ;  /* 0x0067340f01007387 */ /* 0x0003e80000100800 */
[----:B------:R-:W2:Y:S04]  /*c44e0*/  LDL.LU R11, [R1+0x6768] ;  /* 0x00676800010b7983 */ /* 0x000ea80000300800 */
[----:B------:R-:W2:Y:S01]  /*c44f0*/  LDL.LU R21, [R1+0x675c] ;  /* 0x00675c0001157983 */ /* 0x000ea20000300800 */
[----:B------:R-:W-:-:S02]  /*c4500*/  IMAD.MOV.U32 R8, RZ, RZ, R12 ;  /* 0x000000ffff087224 */ /* 0x000fc400078e000c */
[----:B------:R-:W-:Y:S01]  /*c4510*/  IMAD.MOV.U32 R9, RZ, RZ, R15 ;  /* 0x000000ffff097224 */ /* 0x000fe200078e000f */
[----:B------:R-:W2:Y:S04]  /*c4520*/  LDL.LU R12, [R1+0x6764] ;  /* 0x00676400010c7983 */ /* 0x000ea80000300800 */
[----:B-1----:R-:W2:Y:S04]  /*c4530*/  LDL.LU R15, [R1+0x6770] ;  /* 0x00677000010f7983 */ /* 0x002ea80000300800 */
[----:B------:R-:W2:Y:S04]  /*c4540*/  LDL.LU R18, [R1+0x6778] ;  /* 0x0067780001127983 */ /* 0x000ea80000300800 */
[----:B------:R1:W-:Y:S01]  /*c4550*/  LDGSTS.E [R5+0x2200], desc[UR40][R8.64], P1 ;  /* 0x0220000008057fae */ /* 0x0003e200089a1028 */
[----:B------:R-:W-:-:S02]  /*c4560*/  IADD3 R14, P0, PT, R14, R2, RZ ;  /* 0x000000020e0e7210 */ /* 0x000fc40007f1e0ff */
[----:B------:R-:W-:-:S03]  /*c4570*/  IADD3 R6, P2, PT, R6, R2, RZ ;  /* 0x0000000206067210 */ /* 0x000fc60007f5e0ff */
[----:B------:R-:W-:Y:S01]  /*c4580*/  STL [R1+0x6740], R14 ;  /* 0x0067400e01007387 */ /* 0x000fe20000100800 */
[--C-:B----4-:R-:W-:Y:S02]  /*c4590*/  IMAD.X R16, R16, 0x1, R3.reuse, P0 ;  /* 0x0000000110107824 */ /* 0x110fe400000e0603 */
[----:B-1----:R-:W-:Y:S02]  /*c45a0*/  IMAD.MOV.U32 R8, RZ, RZ, R14 ;  /* 0x000000ffff087224 */ /* 0x002fe400078e000e */
[----:B------:R-:W-:Y:S01]  /*c45b0*/  IMAD.X R13, R13, 0x1, R3, P2 ;  /* 0x000000010d0d7824 */ /* 0x000fe200010e0603 */
[----:B------:R-:W-:Y:S01]  /*c45c0*/  STL [R1+0x673c], R16 ;  /* 0x00673c1001007387 */ /* 0x000fe20000100800 */
[----:B------:R-:W-:-:S03]  /*c45d0*/  IMAD.MOV.U32 R9, RZ, RZ, R16 ;  /* 0x000000ffff097224 */ /* 0x000fc600078e0010 */
[----:B------:R-:W-:Y:S04]  /*c45e0*/  STL [R1+0x6748], R6 ;  /* 0x0067480601007387 */ /* 0x000fe80000100800 */
[----:B------:R-:W4:Y:S04]  /*c45f0*/  LDL.LU R20, [R1+0x676c] ;  /* 0x00676c0001147983 */ /* 0x000f280000300800 */
[----:B------:R1:W-:Y:S04]  /*c4600*/  STL [R1+0x6744], R13 ;  /* 0x0067440d01007387 */ /* 0x0003e80000100800 */
[----:B------:R1:W-:Y:S04]  /*c4610*/  LDGSTS.E [R5+0x2280], desc[UR40][R8.64], P1 ;  /* 0x0228000008057fae */ /* 0x0003e800089a1028 */
[----:B------:R-:W4:Y:S01]  /*c4620*/  LDL.LU R19, [R1+0x6774] ;  /* 0x0067740001137983 */ /* 0x000f220000300800 */
[----:B-1----:R-:W-:-:S02]  /*c4630*/  IMAD.MOV.U32 R9, RZ, RZ, R13 ;  /* 0x000000ffff097224 */ /* 0x002fc400078e000d */
[----:B------:R-:W-:Y:S01]  /*c4640*/  IMAD.MOV.U32 R8, RZ, RZ, R6 ;  /* 0x000000ffff087224 */ /* 0x000fe200078e0006 */
[----:B------:R-:W4:Y:S04]  /*c4650*/  LDL.LU R13, [R1+0x677c] ;  /* 0x00677c00010d7983 */ /* 0x000f280000300800 */
[----:B------:R-:W4:Y:S04]  /*c4660*/  LDL.LU R6, [R1+0x6780] ;  /* 0x0067800001067983 */ /* 0x000f280000300800 */
[----:B------:R-:W4:Y:S04]  /*c4670*/  LDL.LU R16, [R1+0x6784] ;  /* 0x0067840001107983 */ /* 0x000f280000300800 */
[----:B------:R-:W4:Y:S04]  /*c4680*/  LDL.LU R14, [R1+0x6788] ;  /* 0x00678800010e7983 */ /* 0x000f280000300800 */
[----:B------:R1:W-:Y:S01]  /*c4690*/  LDGSTS.E [R5+0x2300], desc[UR40][R8.64], P1 ;  /* 0x0230000008057fae */ /* 0x0003e200089a1028 */
[----:B---3--:R-:W-:-:S05]  /*c46a0*/  IADD3 R23, P0, PT, R23, R2, RZ ;  /* 0x0000000217177210 */ /* 0x008fca0007f1e0ff */
[----:B--2---:R-:W-:Y:S02]  /*c46b0*/  IMAD.X R24, R24, 0x1, R3, P0 ;  /* 0x0000000118187824 */ /* 0x004fe400000e0603 */
[----:B-1----:R-:W-:Y:S02]  /*c46c0*/  IMAD.MOV.U32 R8, RZ, RZ, R23 ;  /* 0x000000ffff087224 */ /* 0x002fe400078e0017 */
[----:B------:R-:W-:Y:S01]  /*c46d0*/  IMAD.MOV.U32 R9, RZ, RZ, R24 ;  /* 0x000000ffff097224 */ /* 0x000fe200078e0018 */
[----:B------:R-:W-:Y:S01]  /*c46e0*/  STL [R1+0x6750], R23 ;  /* 0x0067501701007387 */ /* 0x000fe20000100800 */
[----:B------:R-:W-:-:S03]  /*c46f0*/  IADD3 R10, P2, PT, R10, R2, RZ ;  /* 0x000000020a0a7210 */ /* 0x000fc60007f5e0ff */
[----:B------:R-:W-:Y:S02]  /*c4700*/  STL [R1+0x674c], R24 ;  /* 0x00674c1801007387 */ /* 0x000fe40000100800 */
[----:B------:R-:W-:Y:S02]  /*c4710*/  IMAD.X R22, R22, 0x1, R3, P2 ;  /* 0x0000000116167824 */ /* 0x000fe400010e0603 */
[----:B------:R1:W-:Y:S04]  /*c4720*/  LDGSTS.E [R5+0x2380], desc[UR40][R8.64], P1 ;  /* 0x0238000008057fae */ /* 0x0003e800089a1028 */
[----:B------:R2:W-:Y:S04]  /*c4730*/  STL [R1+0x6758], R10 ;  /* 0x0067580a01007387 */ /* 0x0005e80000100800 */
[----:B------:R-:W-:Y:S01]  /*c4740*/  STL [R1+0x6754], R22 ;  /* 0x0067541601007387 */ /* 0x000fe20000100800 */
[----:B-1----:R-:W-:-:S02]  /*c4750*/  IMAD.MOV.U32 R8, RZ, RZ, R10 ;  /* 0x000000ffff087224 */ /* 0x002fc400078e000a */
[----:B------:R-:W-:Y:S01]  /*c4760*/  IMAD.MOV.U32 R9, RZ, RZ, R22 ;  /* 0x000000ffff097224 */ /* 0x000fe200078e0016 */
[----:B--2---:R-:W2:Y:S04]  /*c4770*/  LDL.LU R10, [R1+0x6790] ;  /* 0x00679000010a7983 */ /* 0x004ea80000300800 */
[----:B------:R1:W-:Y:S01]  /*c4780*/  LDGSTS.E [R5+0x2400], desc[UR40][R8.64], P1 ;  /* 0x0240000008057fae */ /* 0x0003e200089a1028 */
[----:B------:R-:W-:-:S05]  /*c4790*/  IADD3 R17, P0, PT, R17, R2, RZ ;  /* 0x0000000211117210 */ /* 0x000fca0007f1e0ff */
[----:B------:R3:W-:Y:S01]  /*c47a0*/  STL [R1+0x6760], R17 ;  /* 0x0067601101007387 */ /* 0x0007e20000100800 */
[----:B------:R-:W-:Y:S01]  /*c47b0*/  IADD3 R11, P2, PT, R11, R2, RZ ;  /* 0x000000020b0b7210 */ /* 0x000fe20007f5e0ff */
[----:B------:R-:W-:Y:S02]  /*c47c0*/  IMAD.X R21, R21, 0x1, R3, P0 ;  /* 0x0000000115157824 */ /* 0x000fe400000e0603 */
[----:B-1----:R-:W-:-:S03]  /*c47d0*/  IMAD.MOV.U32 R8, RZ, RZ, R17 ;  /* 0x000000ffff087224 */ /* 0x002fc600078e0011 */
[----:B------:R-:W-:Y:S04]  /*c47e0*/  STL [R1+0x675c], R21 ;  /* 0x00675c1501007387 */ /* 0x000fe80000100800 */
[----:B------:R-:W-:Y:S04]  /*c47f0*/  STL [R1+0x6768], R11 ;  /* 0x0067680b01007387 */ /* 0x000fe80000100800 */
[----:B---3--:R-:W3:Y:S01]  /*c4800*/  LDL.LU R17, [R1+0x678c] ;  /* 0x00678c0001117983 */ /* 0x008ee20000300800 */
[----:B------:R-:W-:Y:S01]  /*c4810*/  IMAD.MOV.U32 R9, RZ, RZ, R21 ;  /* 0x000000ffff097224 */ /* 0x000fe200078e0015 */
[----:B------:R-:W-:Y:S01]  /*c4820*/  IADD3 R15, P0, PT, R15, R2, RZ ;  /* 0x000000020f0f7210 */ /* 0x000fe20007f1e0ff */
[----:B------:R-:W-:-:S03]  /*c4830*/  IMAD.X R12, R12, 0x1, R3, P2 ;  /* 0x000000010c0c7824 */ /* 0x000fc600010e0603 */
[----:B------:R1:W-:Y:S01]  /*c4840*/  LDGSTS.E [R5+0x2480], desc[UR40][R8.64], P1 ;  /* 0x0248000008057fae */ /* 0x0003e200089a1028 */
[----:B------:R-:W-:-:S03]  /*c4850*/  IADD3 R18, P2, PT, R18, R2, RZ ;  /* 0x0000000212127210 */ /* 0x000fc60007f5e0ff */
[----:B------:R1:W-:Y:S02]  /*c4860*/  STL [R1+0x6764], R12 ;  /* 0x0067640c01007387 */ /* 0x0003e40000100800 */
[----:B-1----:R-:W-:Y:S02]  /*c4870*/  IMAD.MOV.U32 R8, RZ, RZ, R11 ;  /* 0x000000ffff087224 */ /* 0x002fe400078e000b */
[----:B------:R-:W-:Y:S02]  /*c4880*/  IMAD.MOV.U32 R9, RZ, RZ, R12 ;  /* 0x000000ffff097224 */ /* 0x000fe400078e000c */
[----:B------:R-:W3:Y:S04]  /*c4890*/  LDL.LU R12, [R1+0x6918] ;  /* 0x00691800010c7983 */ /* 0x000ee80000300800 */
[----:B------:R1:W-:Y:S04]  /*c48a0*/  LDGSTS.E [R5+0x2500], desc[UR40][R8.64], P1 ;  /* 0x0250000008057fae */ /* 0x0003e800089a1028 */
[----:B------:R-:W3:Y:S01]  /*c48b0*/  LDL.LU R11, [R1+0x6920] ;  /* 0x00692000010b7983 */ /* 0x000ee20000300800 */
[----:B----4-:R-:W-:-:S03]  /*c48c0*/  IMAD.X R20, R20, 0x1, R3, P0 ;  /* 0x0000000114147824 */ /* 0x010fc600000e0603 */
[----:B------:R-:W-:Y:S01]  /*c48d0*/  STL [R1+0x6770], R15 ;  /* 0x0067700f01007387 */ /* 0x000fe20000100800 */
[----:B-1----:R-:W-:Y:S02]  /*c48e0*/  IMAD.MOV.U32 R8, RZ, RZ, R15 ;  /* 0x000000ffff087224 */ /* 0x002fe400078e000f */
[----:B------:R-:W-:Y:S01]  /*c48f0*/  IMAD.MOV.U32 R9, RZ, RZ, R20 ;  /* 0x000000ffff097224 */ /* 0x000fe200078e0014 */
[----:B------:R1:W-:Y:S01]  /*c4900*/  STL [R1+0x676c], R20 ;  /* 0x00676c1401007387 */ /* 0x0003e20000100800 */
[----:B------:R-:W-:-:S03]  /*c4910*/  IMAD.X R19, R19, 0x1, R3, P2 ;  /* 0x0000000113137824 */ /* 0x000fc600010e0603 */
[----:B------:R-:W-:Y:S04]  /*c4920*/  STL [R1+0x6778], R18 ;  /* 0x0067781201007387 */ /* 0x000fe80000100800 */
[----:B------:R4:W-:Y:S04]  /*c4930*/  LDGSTS.E [R5+0x2580], desc[UR40][R8.64], P1 ;  /* 0x0258000008057fae */ /* 0x0009e800089a1028 */
[----:B-1----:R-:W3:Y:S01]  /*c4940*/  LDL.LU R20, [R1+0x6914] ;  /* 0x0069140001147983 */ /* 0x002ee20000300800 */
[----:B------:R-:W-:Y:S01]  /*c4950*/  IADD3 R6, P0, PT, R6, R2, RZ ;  /* 0x0000000206067210 */ /* 0x000fe20007f1e0ff */
[----:B----4-:R-:W-:-:S02]  /*c4960*/  IMAD.MOV.U32 R8, RZ, RZ, R18 ;  /* 0x000000ffff087224 */ /* 0x010fc400078e0012 */
[----:B------:R-:W-:Y:S01]  /*c4970*/  IMAD.MOV.U32 R9, RZ, RZ, R19 ;  /* 0x000000ffff097224 */ /* 0x000fe200078e0013 */
[----:B------:R-:W-:Y:S01]  /*c4980*/  STL [R1+0x6774], R19 ;  /* 0x0067741301007387 */ /* 0x000fe20000100800 */
[--C-:B------:R-:W-:Y:S01]  /*c4990*/  IMAD.X R13, R13, 0x1, R3.reuse, P0 ;  /* 0x000000010d0d7824 */ /* 0x100fe200000e0603 */
[----:B------:R-:W-:Y:S02]  /*c49a0*/  IADD3 R14, P2, PT, R14, R2, RZ ;  /* 0x000000020e0e7210 */ /* 0x000fe40007f5e0ff */
[----:B------:R-:W4:Y:S04]  /*c49b0*/  LDL.LU R15, [R1+0x691c] ;  /* 0x00691c00010f7983 */ /* 0x000f280000300800 */
[----:B------:R1:W-:Y:S01]  /*c49c0*/  LDGSTS.E [R5+0x2600], desc[UR40][R8.64], P1 ;  /* 0x0260000008057fae */ /* 0x0003e200089a1028 */
[----:B------:R-:W-:-:S03]  /*c49d0*/  IMAD.X R16, R16, 0x1, R3, P2 ;  /* 0x0000000110107824 */ /* 0x000fc600010e0603 */
[----:B------:R-:W-:Y:S04]  /*c49e0*/  STL [R1+0x6780], R6 ;  /* 0x0067800601007387 */ /* 0x000fe80000100800 */
[----:B------:R1:W-:Y:S02]  /*c49f0*/  STL [R1+0x677c], R13 ;  /* 0x00677c0d01007387 */ /* 0x0003e40000100800 */
[----:B-1----:R-:W-:Y:S02]  /*c4a00*/  IMAD.MOV.U32 R8, RZ, RZ, R6 ;  /* 0x000000ffff087224 */ /* 0x002fe400078e0006 */
[----:B------:R-:W-:Y:S01]  /*c4a10*/  STL [R1+0x6788], R14 ;  /* 0x0067880e01007387 */ /* 0x000fe20000100800 */
[----:B------:R-:W-:-:S03]  /*c4a20*/  IMAD.MOV.U32 R9, RZ, RZ, R13 ;  /* 0x000000ffff097224 */ /* 0x000fc600078e000d */
[----:B------:R-:W4:Y:S04]  /*c4a30*/  LDL.LU R13, [R1+0x6928] ;  /* 0x00692800010d7983 */ /* 0x000f280000300800 */
[----:B------:R1:W-:Y:S04]  /*c4a40*/  STL [R1+0x6784], R16 ;  /* 0x0067841001007387 */ /* 0x0003e80000100800 */
[----:B------:R1:W-:Y:S04]  /*c4a50*/  LDGSTS.E [R5+0x2680], desc[UR40][R8.64], P1 ;  /* 0x0268000008057fae */ /* 0x0003e800089a1028 */
[----:B------:R-:W4:Y:S01]  /*c4a60*/  LDL.LU R6, [R1+0x6930] ;  /* 0x0069300001067983 */ /* 0x000f220000300800 */
[----:B-1----:R-:W-:-:S03]  /*c4a70*/  IMAD.MOV.U32 R9, RZ, RZ, R16 ;  /* 0x000000ffff097224 */ /* 0x002fc600078e0010 */
[----:B------:R-:W4:Y:S01]  /*c4a80*/  LDL.LU R16, [R1+0x6924] ;  /* 0x0069240001107983 */ /* 0x000f220000300800 */
[----:B------:R-:W-:-:S03]  /*c4a90*/  IMAD.MOV.U32 R8, RZ, RZ, R14 ;  /* 0x000000ffff087224 */ /* 0x000fc600078e000e */
[----:B------:R-:W4:Y:S04]  /*c4aa0*/  LDL.LU R14, [R1+0x692c] ;  /* 0x00692c00010e7983 */ /* 0x000f280000300800 */
[----:B------:R1:W-:Y:S01]  /*c4ab0*/  LDGSTS.E [R5+0x2700], desc[UR40][R8.64], P1 ;  /* 0x0270000008057fae */ /* 0x0003e200089a1028 */
[----:B------:R-:W-:-:S04]  /*c4ac0*/  UISETP.GT.AND UP1, UPT, UR13, 0x8, UPT ;  /* 0x000000080d00788c */ /* 0x000fc8000bf24270 */
[----:B------:R-:W-:-:S04]  /*c4ad0*/  USEL UR10, URZ, 0x4, !UP1 ;  /* 0x00000004ff0a7887 */ /* 0x000fc8000c800000 */
[----:B------:R-:W-:Y:S01]  /*c4ae0*/  USEL UR10, UR10, URZ, !UP0 ;  /* 0x000000ff0a0a7287 */ /* 0x000fe2000c000000 */
[----:B--2---:R-:W-:-:S05]  /*c4af0*/  IADD3 R10, P0, PT, R10, R2, RZ ;  /* 0x000000020a0a7210 */ /* 0x004fca0007f1e0ff */
[----:B------:R-:W-:Y:S01]  /*c4b00*/  STL [R1+0x6790], R10 ;  /* 0x0067900a01007387 */ /* 0x000fe20000100800 */
[----:B-1----:R-:W-:Y:S02]  /*c4b10*/  IMAD.MOV.U32 R8, RZ, RZ, R10 ;  /* 0x000000ffff087224 */ /* 0x002fe400078e000a */
[----:B---3--:R-:W-:-:S04]  /*c4b20*/  IMAD.X R17, R17, 0x1, R3, P0 ;  /* 0x0000000111117824 */ /* 0x008fc800000e0603 */
[----:B------:R-:W-:Y:S01]  /*c4b30*/  IMAD.MOV.U32 R9, RZ, RZ, R17 ;  /* 0x000000ffff097224 */ /* 0x000fe200078e0011 */
[----:B------:R1:W-:Y:S04]  /*c4b40*/  STL [R1+0x678c], R17 ;  /* 0x00678c1101007387 */ /* 0x0003e80000100800 */
[----:B------:R-:W2:Y:S04]  /*c4b50*/  LDL.LU R19, [R1+0x6934] ;  /* 0x0069340001137983 */ /* 0x000ea80000300800 */
[----:B------:R3:W-:Y:S04]  /*c4b60*/  LDGSTS.E [R5+0x2780], desc[UR40][R8.64], P1 ;  /* 0x0278000008057fae */ /* 0x0007e800089a1028 */
[----:B-1----:R-:W2:Y:S04]  /*c4b70*/  LDL.LU R17, [R1+0x6938] ;  /* 0x0069380001117983 */ /* 0x002ea80000300800 */
[----:B------:R-:W2:Y:S04]  /*c4b80*/  LDL.LU R18, [R1+0x693c] ;  /* 0x00693c0001127983 */ /* 0x000ea80000300800 */
[----:B------:R-:W2:Y:S01]  /*c4b90*/  LDL.LU R10, [R1+0x6940] ;  /* 0x00694000010a7983 */ /* 0x000ea20000300800 */
[----:B------:R-:W-:-:S02]  /*c4ba0*/  IADD3 R12, P1, PT, R12, R2, RZ ;  /* 0x000000020c0c7210 */ /* 0x000fc40007f3e0ff */
[----:B------:R-:W-:Y:S02]  /*c4bb0*/  ISETP.NE.U32.AND P0, PT, RZ, UR10, PT ;  /* 0x0000000aff007c0c */ /* 0x000fe4000bf05070 */
[----:B------:R-:W-:Y:S01]  /*c4bc0*/  IADD3 R11, P2, PT, R11, R2, RZ ;  /* 0x000000020b0b7210 */ /* 0x000fe20007f5e0ff */
[----:B------:R1:W-:Y:S01]  /*c4bd0*/  STL [R1+0x6918], R12 ;  /* 0x0069180c01007387 */ /* 0x0003e20000100800 */
[----:B---3--:R-:W-:Y:S02]  /*c4be0*/  IMAD.MOV.U32 R8, RZ, RZ, R12 ;  /* 0x000000ffff087224 */ /* 0x008fe400078e000c */
[----:B------:R-:W-:-:S05]  /*c4bf0*/  IMAD.X R20, R20, 0x1, R3, P1 ;  /* 0x0000000114147824 */ /* 0x000fca00008e0603 */
[----:B------:R3:W-:Y:S01]  /*c4c00*/  STL [R1+0x6914], R20 ;  /* 0x0069141401007387 */ /* 0x0007e20000100800 */
[----:B------:R-:W-:-:S03]  /*c4c10*/  IMAD.MOV.U32 R9, RZ, RZ, R20 ;  /* 0x000000ffff097224 */ /* 0x000fc600078e0014 */
[----:B------:R-:W-:Y:S04]  /*c4c20*/  STL [R1+0x6920], R11 ;  /* 0x0069200b01007387 */ /* 0x000fe80000100800 */
[----:B-1----:R-:W2:Y:S01]  /*c4c30*/  LDL.LU R12, [R1+0x6948] ;  /* 0x00694800010c7983 */ /* 0x002ea20000300800 */
[----:B----4-:R-:W-:-:S03]  /*c4c40*/  IMAD.X R15, R15, 0x1, R3, P2 ;  /* 0x000000010f0f7824 */ /* 0x010fc600010e0603 */
[----:B------:R1:W-:Y:S04]  /*c4c50*/  LDGSTS.E [R5+0x4000], desc[UR40][R8.64], P0 ;  /* 0x0400000008057fae */ /* 0x0003e800081a1028 */
[----:B------:R4:W-:Y:S04]  /*c4c60*/  STL [R1+0x691c], R15 ;  /* 0x00691c0f01007387 */ /* 0x0009e80000100800 */
[----:B------:R-:W2:Y:S04]  /*c4c70*/  LDL.LU R21, [R1+0x6950] ;  /* 0x0069500001157983 */ /* 0x000ea80000300800 */
[----:B---3--:R-:W3:Y:S01]  /*c4c80*/  LDL.LU R20, [R1+0x6944] ;  /* 0x0069440001147983 */ /* 0x008ee20000300800 */
[----:B-1----:R-:W-:-:S02]  /*c4c90*/  IMAD.MOV.U32 R8, RZ, RZ, R11 ;  /* 0x000000ffff087224 */ /* 0x002fc400078e000b */
[----:B------:R-:W-:Y:S01]  /*c4ca0*/  IMAD.MOV.U32 R9, RZ, RZ, R15 ;  /* 0x000000ffff097224 */ /* 0x000fe200078e000f */
[----:B------:R-:W3:Y:S01]  /*c4cb0*/  LDL.LU R22, [R1+0x694c] ;  /* 0x00694c0001167983 */ /* 0x000ee20000300800 */
[----:B------:R-:W-:-:S03]  /*c4cc0*/  IADD3 R13, P1, PT, R13, R2, RZ ;  /* 0x000000020d0d7210 */ /* 0x000fc60007f3e0ff */
[----:B----4-:R-:W4:Y:S04]  /*c4cd0*/  LDL.LU R15, [R1+0x6958] ;  /* 0x00695800010f7983 */ /* 0x010f280000300800 */
[----:B------:R-:W4:Y:S04]  /*c4ce0*/  LDL.LU R11, [R1+0x6960] ;  /* 0x00696000010b7983 */ /* 0x000f280000300800 */
[----:B------:R-:W-:Y:S01]  /*c4cf0*/  STL [R1+0x6928], R13 ;  /* 0x0069280d01007387 */ /* 0x000fe20000100800 */
[----:B------:R-:W-:-:S03]  /*c4d00*/  IADD3 R6, P2, PT, R6, R2, RZ ;  /* 0x0000000206067210 */ /* 0x000fc60007f5e0ff */
[----:B------:R1:W-:Y:S01]  /*c4d10*/  LDGSTS.E [R5+0x4080], desc[UR40][R8.64], P0 ;  /* 0x0408000008057fae */ /* 0x0003e200081a1028 */
[----:B------:R-:W-:-:S04]  /*c4d20*/  IMAD.X R16, R16, 0x1, R3, P1 ;  /* 0x0000000110107824 */ /* 0x000fc800008e0603 */
[----:B-1----:R-:W-:Y:S01]  /*c4d30*/  IMAD.MOV.U32 R9, RZ, RZ, R16 ;  /* 0x000000ffff097224 */ /* 0x002fe200078e0010 */
[----:B------:R1:W-:Y:S01]  /*c4d40*/  STL [R1+0x6924], R16 ;  /* 0x0069241001007387 */ /* 0x0003e20000100800 */
[----:B------:R-:W-:-:S03]  /*c4d50*/  IMAD.X R14, R14, 0x1, R3, P2 ;  /* 0x000000010e0e7824 */ /* 0x000fc600010e0603 */
[----:B------:R-:W-:Y:S01]  /*c4d60*/  STL [R1+0x6930], R6 ;  /* 0x0069300601007387 */ /* 0x000fe20000100800 */
[----:B------:R-:W-:-:S03]  /*c4d70*/  IMAD.MOV.U32 R8, RZ, RZ, R13 ;  /* 0x000000ffff087224 */ /* 0x000fc600078e000d */
[----:B-1----:R-:W4:Y:S04]  /*c4d80*/  LDL.LU R16, [R1+0x6954] ;  /* 0x0069540001107983 */ /* 0x002f280000300800 */
[----:B------:R1:W-:Y:S04]  /*c4d90*/  STL [R1+0x692c], R14 ;  /* 0x00692c0e01007387 */ /* 0x0003e80000100800 */
[----:B------:R-:W4:Y:S04]  /*c4da0*/  LDL.LU R13, [R1+0x695c] ;  /* 0x00695c00010d7983 */ /* 0x000f280000300800 */
[----:B------:R1:W-:Y:S02]  /*c4db0*/  LDGSTS.E [R5+0x4100], desc[UR40][R8.64], P0 ;  /* 0x0410000008057fae */ /* 0x0003e400081a1028 */
[----:B-1----:R-:W-:-:S02]  /*c4dc0*/  IMAD.MOV.U32 R8, RZ, RZ, R6 ;  /* 0x000000ffff087224 */ /* 0x002fc400078e0006 */
[----:B------:R-:W-:Y:S02]  /*c4dd0*/  IMAD.MOV.U32 R9, RZ, RZ, R14 ;  /* 0x000000ffff097224 */ /* 0x000fe400078e000e */
[----:B------:R-:W4:Y:S04]  /*c4de0*/  LDL.LU R14, [R1+0x6968] ;  /* 0x00696800010e7983 */ /* 0x000f280000300800 */
[----:B------:R-:W4:Y:S04]  /*c4df0*/  LDL.LU R6, [R1+0x6970] ;  /* 0x0069700001067983 */ /* 0x000f280000300800 */
[----:B------:R1:W-:Y:S01]  /*c4e00*/  LDGSTS.E [R5+0x4180], desc[UR40][R8.64], P0 ;  /* 0x0418000008057fae */ /* 0x0003e200081a1028 */
[----:B--2---:R-:W-:-:S05]  /*c4e10*/  IADD3 R17, P1, PT, R17, R2, RZ ;  /* 0x0000000211117210 */ /* 0x004fca0007f3e0ff */
[----:B------:R-:W-:Y:S01]  /*c4e20*/  IMAD.X R19, R19, 0x1, R3, P1 ;  /* 0x0000000113137824 */ /* 0x000fe200008e0603 */
[----:B------:R-:W-:Y:S01]  /*c4e30*/  IADD3 R10, P2, PT, R10, R2, RZ ;  /* 0x000000020a0a7210 */ /* 0x000fe20007f5e0ff */
[----:B------:R2:W-:Y:S01]  /*c4e40*/  STL [R1+0x6938], R17 ;  /* 0x0069381101007387 */ /* 0x0005e20000100800 */
[----:B-1----:R-:W-:-:S03]  /*c4e50*/  IMAD.MOV.U32 R8, RZ, RZ, R17 ;  /* 0x000000ffff087224 */ /* 0x002fc600078e0011 */
[----:B------:R1:W-:Y:S01]  /*c4e60*/  STL [R1+0x6934], R19 ;  /* 0x0069341301007387 */ /* 0x0003e20000100800 */
[----:B------:R-:W-:-:S03]  /*c4e70*/  IMAD.X R18, R18, 0x1, R3, P2 ;  /* 0x0000000112127824 */ /* 0x000fc600010e0603 */
[----:B------:R-:W-:Y:S04]  /*c4e80*/  STL [R1+0x6940], R10 ;  /* 0x0069400a01007387 */ /* 0x000fe80000100800 */
[----:B--2---:R-:W2:Y:S01]  /*c4e90*/  LDL.LU R17, [R1+0x6964] ;  /* 0x0069640001117983 */ /* 0x004ea20000300800 */
[----:B------:R-:W-:-:S03]  /*c4ea0*/  IMAD.MOV.U32 R9, RZ, RZ, R19 ;  /* 0x000000ffff097224 */ /* 0x000fc600078e0013 */
[----:B------:R1:W-:Y:S04]  /*c4eb0*/  STL [R1+0x693c], R18 ;  /* 0x00693c1201007387 */ /* 0x0003e80000100800 */
[----:B-1----:R-:W2:Y:S04]  /*c4ec0*/  LDL.LU R19, [R1+0x696c] ;  /* 0x00696c0001137983 */ /* 0x002ea80000300800 */
[----:B------:R1:W-:Y:S02]  /*c4ed0*/  LDGSTS.E [R5+0x4200], desc[UR40][R8.64], P0 ;  /* 0x0420000008057fae */ /* 0x0003e400081a1028 */
[----:B-1----:R-:W-:-:S02]  /*c4ee0*/  IMAD.MOV.U32 R8, RZ, RZ, R10 ;  /* 0x000000ffff087224 */ /* 0x002fc400078e000a */
[----:B------:R-:W-:Y:S02]  /*c4ef0*/  IMAD.MOV.U32 R9, RZ, RZ, R18 ;  /* 0x000000ffff097224 */ /* 0x000fe400078e0012 */
[----:B------:R-:W2:Y:S01]  /*c4f00*/  LDL.LU R18, [R1+0x6978] ;  /* 0x0069780001127983 */ /* 0x000ea20000300800 */
[----:B------:R-:W-:-:S03]  /*c4f10*/  IADD3 R12, P1, PT, R12, R2, RZ ;  /* 0x000000020c0c7210 */ /* 0x000fc60007f3e0ff */
[----:B------:R1:W-:Y:S04]  /*c4f20*/  LDGSTS.E [R5+0x4280], desc[UR40][R8.64], P0 ;  /* 0x0428000008057fae */ /* 0x0003e800081a1028 */
[----:B------:R-:W2:Y:S01]  /*c4f30*/  LDL.LU R10, [R1+0x6980] ;  /* 0x00698000010a7983 */ /* 0x000ea20000300800 */
[-C--:B------:R-:W-:Y:S01]  /*c4f40*/  IADD3 R21, P2, PT, R21, R2.reuse, RZ ;  /* 0x0000000215157210 */ /* 0x080fe20007f5e0ff */
[--C-:B---3--:R-:W-:Y:S02]  /*c4f50*/  IMAD.X R20, R20, 0x1, R3.reuse, P1 ;  /* 0x0000000114147824 */ /* 0x108fe400008e0603 */
[----:B-1----:R-:W-:Y:S02]  /*c4f60*/  IMAD.MOV.U32 R8, RZ, RZ, R12 ;  /* 0x000000ffff087224 */ /* 0x002fe400078e000c */
[----:B------:R-:W-:Y:S01]  /*c4f70*/  IMAD.MOV.U32 R9, RZ, RZ, R20 ;  /* 0x000000ffff097224 */ /* 0x000fe200078e0014 */
[----:B------:R-:W-:Y:S01]  /*c4f80*/  STL [R1+0x6948], R12 ;  /* 0x0069480c01007387 */ /* 0x000fe20000100800 */
[----:B------:R-:W-:Y:S01]  /*c4f90*/  IMAD.X R22, R22, 0x1, R3, P2 ;  /* 0x0000000116167824 */ /* 0x000fe200010e0603 */
[----:B----4-:R-:W-:-:S02]  /*c4fa0*/  IADD3 R15, P1, PT, R15, R2, RZ ;  /* 0x000000020f0f7210 */ /* 0x010fc40007f3e0ff */
[----:B------:R1:W-:Y:S04]  /*c4fb0*/  STL [R1+0x6944], R20 ;  /* 0x0069441401007387 */ /* 0x0003e80000100800 */
[----:B------:R-:W-:Y:S01]  /*c4fc0*/  STL [R1+0x6950], R21 ;  /* 0x0069501501007387 */ /* 0x000fe20000100800 */
[----:B------:R-:W-:-:S03]  /*c4fd0*/  IADD3 R11, P2, PT, R11, R2, RZ ;  /* 0x000000020b0b7210 */ /* 0x000fc60007f5e0ff */
[----:B------:R3:W-:Y:S04]  /*c4fe0*/  LDGSTS.E [R5+0x4300], desc[UR40][R8.64], P0 ;  /* 0x0430000008057fae */ /* 0x0007e800081a1028 */
[----:B-1----:R-:W4:Y:S04]  /*c4ff0*/  LDL.LU R20, [R1+0x6974] ;  /* 0x0069740001147983 */ /* 0x002f280000300800 */
[----:B------:R-:W-:Y:S01]  /*c5000*/  STL [R1+0x694c], R22 ;  /* 0x00694c1601007387 */ /* 0x000fe20000100800 */
[----:B---3--:R-:W-:-:S03]  /*c5010*/  IMAD.MOV.U32 R8, RZ, RZ, R21 ;  /* 0x000000ffff087224 */ /* 0x008fc600078e0015 */
[----:B------:R-:W3:Y:S01]  /*c5020*/  LDL.LU R12, [R1+0x697c] ;  /* 0x00697c00010c7983 */ /* 0x000ee20000300800 */
[----:B------:R-:W-:-:S03]  /*c5030*/  IMAD.MOV.U32 R9, RZ, RZ, R22 ;  /* 0x000000ffff097224 */ /* 0x000fc600078e0016 */
[----:B------:R1:W-:Y:S04]  /*c5040*/  STL [R1+0x6958], R15 ;  /* 0x0069580f01007387 */ /* 0x0003e80000100800 */
[----:B------:R1:W-:Y:S01]  /*c5050*/  LDGSTS.E [R5+0x4380], desc[UR40][R8.64], P0 ;  /* 0x0438000008057fae */ /* 0x0003e200081a1028 */
[----:B------:R-:W-:-:S05]  /*c5060*/  IMAD.X R16, R16, 0x1, R3, P1 ;  /* 0x0000000110107824 */ /* 0x000fca00008e0603 */
[----:B------:R1:W-:Y:S02]  /*c5070*/  STL [R1+0x6954], R16 ;  /* 0x0069541001007387 */ /* 0x0003e40000100800 */
[----:B-1----:R-:W-:Y:S02]  /*c5080*/  IMAD.MOV.U32 R8, RZ, RZ, R15 ;  /* 0x000000ffff087224 */ /* 0x002fe400078e000f */
[----:B------:R-:W-:Y:S01]  /*c5090*/  IMAD.X R13, R13, 0x1, R3, P2 ;  /* 0x000000010d0d7824 */ /* 0x000fe200010e0603 */
[----:B------:R1:W-:Y:S04]  /*c50a0*/  STL [R1+0x6960], R11 ;  /* 0x0069600b01007387 */ /* 0x0003e80000100800 */
[----:B------:R-:W3:Y:S01]  /*c50b0*/  LDL.LU R15, [R1+0x6988] ;  /* 0x00698800010f7983 */ /* 0x000ee20000300800 */
[----:B------:R-:W-:-:S03]  /*c50c0*/  IMAD.MOV.U32 R9, RZ, RZ, R16 ;  /* 0x000000ffff097224 */ /* 0x000fc600078e0010 */
[----:B------:R1:W-:Y:S04]  /*c50d0*/  STL [R1+0x695c], R13 ;  /* 0x00695c0d01007387 */ /* 0x0003e80000100800 */
[----:B------:R-:W3:Y:S04]  /*c50e0*/  LDL.LU R16, [R1+0x6984] ;  /* 0x0069840001107983 */ /* 0x000ee80000300800 */
[----:B------:R1:W-:Y:S01]  /*c50f0*/  LDGSTS.E [R5+0x4400], desc[UR40][R8.64], P0 ;  /* 0x0440000008057fae */ /* 0x0003e200081a1028 */
[-C--:B------:R-:W-:Y:S02]  /*c5100*/  IADD3 R14, P1, PT, R14, R2.reuse, RZ ;  /* 0x000000020e0e7210 */ /* 0x080fe40007f3e0ff */
[----:B------:R-:W-:Y:S01]  /*c5110*/  IADD3 R6, P2, PT, R6, R2, RZ ;  /* 0x0000000206067210 */ /* 0x000fe20007f5e0ff */
[----:B-1----:R-:W-:-:S02]  /*c5120*/  IMAD.MOV.U32 R8, RZ, RZ, R11 ;  /* 0x000000ffff087224 */ /* 0x002fc400078e000b */
[----:B------:R-:W-:Y:S01]  /*c5130*/  IMAD.MOV.U32 R9, RZ, RZ, R13 ;  /* 0x000000ffff097224 */ /* 0x000fe200078e000d */
[----:B------:R-:W3:Y:S04]  /*c5140*/  LDL.LU R11, [R1+0x6990] ;  /* 0x00699000010b7983 */ /* 0x000ee80000300800 */
[----:B------:R-:W3:Y:S04]  /*c5150*/  LDL.LU R13, [R1+0x6b18] ;  /* 0x006b1800010d7983 */ /* 0x000ee80000300800 */
[----:B------:R1:W-:Y:S04]  /*c5160*/  STL [R1+0x6968], R14 ;  /* 0x0069680e01007387 */ /* 0x0003e80000100800 */
[----:B------:R1:W-:Y:S02]  /*c5170*/  LDGSTS.E [R5+0x4480], desc[UR40][R8.64], P0 ;  /* 0x0448000008057fae */ /* 0x0003e400081a1028 */
[----:B-1----:R-:W-:-:S02]  /*c5180*/  IMAD.MOV.U32 R8, RZ, RZ, R14 ;  /* 0x000000ffff087224 */ /* 0x002fc400078e000e */
[----:B--2---:R-:W-:-:S05]  /*c5190*/  IMAD.X R17, R17, 0x1, R3, P1 ;  /* 0x0000000111117824 */ /* 0x004fca00008e0603 */
[----:B------:R1:W-:Y:S01]  /*c51a0*/  STL [R1+0x6964], R17 ;  /* 0x0069641101007387 */ /* 0x0003e20000100800 */
[----:B------:R-:W-:-:S03]  /*c51b0*/  IMAD.X R19, R19, 0x1, R3, P2 ;  /* 0x0000000113137824 */ /* 0x000fc600010e0603 */
[----:B------:R-:W-:Y:S04]  /*c51c0*/  STL [R1+0x6970], R6 ;  /* 0x0069700601007387 */ /* 0x000fe80000100800 */
[----:B------:R-:W2:Y:S01]  /*c51d0*/  LDL.LU R14, [R1+0x698c] ;  /* 0x00698c00010e7983 */ /* 0x000ea20000300800 */
[----:B------:R-:W-:-:S03]  /*c51e0*/  IMAD.MOV.U32 R9, RZ, RZ, R17 ;  /* 0x000000ffff097224 */ /* 0x000fc600078e0011 */
[----:B------:R1:W-:Y:S04]  /*c51f0*/  STL [R1+0x696c], R19 ;  /* 0x00696c1301007387 */ /* 0x0003e80000100800 */
[----:B-1----:R-:W2:Y:S04]  /*c5200*/  LDL.LU R17, [R1+0x6b14] ;  /* 0x006b140001117983 */ /* 0x002ea80000300800 */
[----:B------:R1:W-:Y:S01]  /*c5210*/  LDGSTS.E [R5+0x4500], desc[UR40][R8.64], P0 ;  /* 0x0450000008057fae */ /* 0x0003e200081a1028 */
[-C--:B------:R-:W-:Y:S02]  /*c5220*/  IADD3 R18, P1, PT, R18, R2.reuse, RZ ;  /* 0x0000000212127210 */ /* 0x080fe40007f3e0ff */
[----:B------:R-:W-:Y:S01]  /*c5230*/  IADD3 R10, P2, PT, R10, R2, RZ ;  /* 0x000000020a0a7210 */ /* 0x000fe20007f5e0ff */
[----:B-1----:R-:W-:-:S02]  /*c5240*/  IMAD.MOV.U32 R8, RZ, RZ, R6 ;  /* 0x000000ffff087224 */ /* 0x002fc400078e0006 */
[----:B------:R-:W-:Y:S02]  /*c5250*/  IMAD.MOV.U32 R9, RZ, RZ, R19 ;  /* 0x000000ffff097224 */ /* 0x000fe400078e0013 */
[----:B------:R-:W2:Y:S04]  /*c5260*/  LDL.LU R19, [R1+0x6b20] ;  /* 0x006b200001137983 */ /* 0x000ea80000300800 */
[----:B------:R-:W2:Y:S04]  /*c5270*/  LDL.LU R6, [R1+0x6b28] ;  /* 0x006b280001067983 */ /* 0x000ea80000300800 */
[----:B------:R-:W-:Y:S04]  /*c5280*/  STL [R1+0x6978], R18 ;  /* 0x0069781201007387 */ /* 0x000fe80000100800 */
[----:B------:R1:W-:Y:S01]  /*c5290*/  LDGSTS.E [R5+0x4580], desc[UR40][R8.64], P0 ;  /* 0x0458000008057fae */ /* 0x0003e200081a1028 */
[----:B----4-:R-:W-:-:S02]  /*c52a0*/  IMAD.X R20, R20, 0x1, R3, P1 ;  /* 0x0000000114147824 */ /* 0x010fc400008e0603 */
[----:B-1----:R-:W-:Y:S02]  /*c52b0*/  IMAD.MOV.U32 R8, RZ, RZ, R18 ;  /* 0x000000ffff087224 */ /* 0x002fe400078e0012 */
[----:B------:R-:W-:Y:S01]  /*c52c0*/  IMAD.MOV.U32 R9, RZ, RZ, R20 ;  /* 0x000000ffff097224 */ /* 0x000fe200078e0014 */
[----:B------:R1:W-:Y:S01]  /*c52d0*/  STL [R1+0x6974], R20 ;  /* 0x0069741401007387 */ /* 0x0003e20000100800 */
[----:B---3--:R-:W-:-:S03]  /*c52e0*/  IMAD.X R12, R12, 0x1, R3, P2 ;  /* 0x000000010c0c7824 */ /* 0x008fc600010e0603 */
[----:B------:R3:W-:Y:S04]  /*c52f0*/  STL [R1+0x6980], R10 ;  /* 0x0069800a01007387 */ /* 0x0007e80000100800 */
[----:B------:R4:W-:Y:S04]  /*c5300*/  LDGSTS.E [R5+0x4600], desc[UR40][R8.64], P0 ;  /* 0x0460000008057fae */ /* 0x0009e800081a1028 */
[----:B-1----:R-:W2:Y:S04]  /*c5310*/  LDL.LU R20, [R1+0x6b1c] ;  /* 0x006b1c0001147983 */ /* 0x002ea80000300800 */
[----:B------:R1:W-:Y:S04]  /*c5320*/  STL [R1+0x697c], R12 ;  /* 0x00697c0c01007387 */ /* 0x0003e80000100800 */
[----:B------:R-:W2:Y:S01]  /*c5330*/  LDL.LU R18, [R1+0x6b24] ;  /* 0x006b240001127983 */ /* 0x000ea20000300800 */
[----:B----4-:R-:W-:-:S02]  /*c5340*/  IMAD.MOV.U32 R8, RZ, RZ, R10 ;  /* 0x000000ffff087224 */ /* 0x010fc400078e000a */
[----:B------:R-:W-:Y:S01]  /*c5350*/  IMAD.MOV.U32 R9, RZ, RZ, R12 ;  /* 0x000000ffff097224 */ /* 0x000fe200078e000c */
[----:B---3--:R-:W3:Y:S04]  /*c5360*/  LDL.LU R10, [R1+0x6b30] ;  /* 0x006b3000010a7983 */ /* 0x008ee80000300800 */
[----:B-1----:R-:W4:Y:S01]  /*c5370*/  LDL.LU R12, [R1+0x6b38] ;  /* 0x006b3800010c7983 */ /* 0x002f220000300800 */
[----:B------:R-:W-:-:S03]  /*c5380*/  IADD3 R15, P1, PT, R15, R2, RZ ;  /* 0x000000020f0f7210 */ /* 0x000fc60007f3e0ff */
[----:B------:R1:W-:Y:S02]  /*c5390*/  LDGSTS.E [R5+0x4680], desc[UR40][R8.64], P0 ;  /* 0x0468000008057fae */ /* 0x0003e400081a1028 */
[----:B------:R-:W-:Y:S02]  /*c53a0*/  IMAD.X R16, R16, 0x1, R3, P1 ;  /* 0x0000000110107824 */ /* 0x000fe400008e0603 */
[----:B------:R1:W-:Y:S04]  /*c53b0*/  STL [R1+0x6988], R15 ;  /* 0x0069880f01007387 */ /* 0x0003e80000100800 */
[----:B------:R1:W-:Y:S02]  /*c53c0*/  STL [R1+0x6984], R16 ;  /* 0x0069841001007387 */ /* 0x0003e40000100800 */
[----:B-1----:R-:W-:-:S02]  /*c53d0*/  IMAD.MOV.U32 R8, RZ, RZ, R15 ;  /* 0x000000ffff087224 */ /* 0x002fc400078e000f */
[----:B------:R-:W4:Y:S01]  /*c53e0*/  LDL.LU R15, [R1+0x6b2c] ;  /* 0x006b2c00010f7983 */ /* 0x000f220000300800 */
[----:B------:R-:W-:-:S03]  /*c53f0*/  IMAD.MOV.U32 R9, RZ, RZ, R16 ;  /* 0x000000ffff097224 */ /* 0x000fc600078e0010 */
[----:B------:R-:W4:Y:S01]  /*c5400*/  LDL.LU R16, [R1+0x6b34] ;  /* 0x006b340001107983 */ /* 0x000f220000300800 */
[----:B------:R-:W-:-:S03]  /*c5410*/  IADD3 R11, P2, PT, R11, R2, RZ ;  /* 0x000000020b0b7210 */ /* 0x000fc60007f5e0ff */
[----:B------:R1:W-:Y:S01]  /*c5420*/  LDGSTS.E [R5+0x4700], desc[UR40][R8.64], P0 ;  /* 0x0470000008057fae */ /* 0x0003e200081a1028 */
[----:B------:R-:W-:-:S03]  /*c5430*/  IADD3 R13, P3, PT, R13, R2, RZ ;  /* 0x000000020d0d7210 */ /* 0x000fc60007f7e0ff */
[----:B------:R-:W-:Y:S01]  /*c5440*/  STL [R1+0x6990], R11 ;  /* 0x0069900b01007387 */ /* 0x000fe20000100800 */
[----:B-1----:R-:W-:Y:S01]  /*c5450*/  IMAD.MOV.U32 R8, RZ, RZ, R11 ;  /* 0x000000ffff087224 */ /* 0x002fe200078e000b */
[----:B------:R-:W-:-:S04]  /*c5460*/  UISETP.GT.AND UP1, UPT, UR13, 0xc, UPT ;  /* 0x0000000c0d00788c */ /* 0x000fc8000bf24270 */
[----:B------:R-:W-:-:S04]  /*c5470*/  USEL UR10, URZ, 0x4, !UP1 ;  /* 0x00000004ff0a7887 */ /* 0x000fc8000c800000 */
[----:B------:R-:W-:-:S06]  /*c5480*/  USEL UR10, UR10, URZ, !UP0 ;  /* 0x000000ff0a0a7287 */ /* 0x000fcc000c000000 */
[----:B------:R-:W-:Y:S01]  /*c5490*/  ISETP.NE.U32.AND P1, PT, RZ, UR10, PT ;  /* 0x0000000aff007c0c */ /* 0x000fe2000bf25070 */
[----:B--2---:R-:W-:-:S04]  /*c54a0*/  IMAD.X R14, R14, 0x1, R3, P2 ;  /* 0x000000010e0e7824 */ /* 0x004fc800010e0603 */
[----:B------:R-:W-:Y:S01]  /*c54b0*/  IMAD.MOV.U32 R9, RZ, RZ, R14 ;  /* 0x000000ffff097224 */ /* 0x000fe200078e000e */
[----:B------:R1:W-:Y:S01]  /*c54c0*/  STL [R1+0x698c], R14 ;  /* 0x00698c0e01007387 */ /* 0x0003e20000100800 */
[----:B------:R-:W-:-:S03]  /*c54d0*/  IMAD.X R17, R17, 0x1, R3, P3 ;  /* 0x0000000111117824 */ /* 0x000fc600018e0603 */
[----:B------:R-:W-:Y:S04]  /*c54e0*/  STL [R1+0x6b18], R13 ;  /* 0x006b180d01007387 */ /* 0x000fe80000100800 */
[----:B------:R2:W-:Y:S04]  /*c54f0*/  LDGSTS.E [R5+0x4780], desc[UR40][R8.64], P0 ;  /* 0x0478000008057fae */ /* 0x0005e800081a1028 */
[----:B-1----:R-:W4:Y:S04]  /*c5500*/  LDL.LU R14, [R1+0x6b40] ;  /* 0x006b4000010e7983 */ /* 0x002f280000300800 */
[----:B------:R1:W-:Y:S04]  /*c5510*/  STL [R1+0x6b14], R17 ;  /* 0x006b141101007387 */ /* 0x0003e80000100800 */
[----:B------:R-:W4:Y:S01]  /*c5520*/  LDL.LU R11, [R1+0x6b48] ;  /* 0x006b4800010b7983 */ /* 0x000f220000300800 */
[----:B--2---:R-:W-:-:S03]  /*c5530*/  IMAD.MOV.U32 R9, RZ, RZ, R17 ;  /* 0x000000ffff097224 */ /* 0x004fc600078e0011 */
[----:B-1----:R-:W2:Y:S01]  /*c5540*/  LDL.LU R17, [R1+0x6b3c] ;  /* 0x006b3c0001117983 */ /* 0x002ea20000300800 */
[----:B------:R-:W-:-:S03]  /*c5550*/  IMAD.MOV.U32 R8, RZ, RZ, R13 ;  /* 0x000000ffff087224 */ /* 0x000fc600078e000d */
[----:B------:R-:W2:Y:S01]  /*c5560*/  LDL.LU R13, [R1+0x6b44] ;  /* 0x006b4400010d7983 */ /* 0x000ea20000300800 */
[-C--:B------:R-:W-:Y:S02]  /*c5570*/  IADD3 R19, P0, PT, R19, R2.reuse, RZ ;  /* 0x0000000213137210 */ /* 0x080fe40007f1e0ff */
[----:B------:R-:W-:Y:S01]  /*c5580*/  IADD3 R6, P2, PT, R6, R2, RZ ;  /* 0x0000000206067210 */ /* 0x000fe20007f5e0ff */
[----:B------:R1:W-:Y:S04]  /*c5590*/  LDGSTS.E [R5+0x6000], desc[UR40][R8.64], P1 ;  /* 0x0600000008057fae */ /* 0x0003e800089a1028 */
[----:B------:R-:W-:Y:S01]  /*c55a0*/  STL [R1+0x6b20], R19 ;  /* 0x006b201301007387 */ /* 0x000fe20000100800 */
[----:B-1----:R-:W-:Y:S02]  /*c55b0*/  IMAD.MOV.U32 R8, RZ, RZ, R19 ;  /* 0x000000ffff087224 */ /* 0x002fe400078e0013 */
[----:B------:R-:W-:-:S04]  /*c55c0*/  IMAD.X R20, R20, 0x1, R3, P0 ;  /* 0x0000000114147824 */ /* 0x000fc800000e0603 */
[----:B------:R-:W-:Y:S01]  /*c55d0*/  IMAD.MOV.U32 R9, RZ, RZ, R20 ;  /* 0x000000ffff097224 */ /* 0x000fe200078e0014 */
[----:B------:R-:W-:Y:S01]  /*c55e0*/  STL [R1+0x6b1c], R20 ;  /* 0x006b1c1401007387 */ /* 0x000fe20000100800 */
[----:B------:R-:W-:-:S03]  /*c55f0*/  IMAD.X R18, R18, 0x1, R3, P2 ;  /* 0x0000000112127824 */ /* 0x000fc600010e0603 */
[----:B------:R1:W-:Y:S01]  /*c5600*/  STL [R1+0x6b28], R6 ;  /* 0x006b280601007387 */ /* 0x0003e20000100800 */
[----:B---3--:R-:W-:-:S03]  /*c5610*/  IADD3 R10, P0, PT, R10, R2, RZ ;  /* 0x000000020a0a7210 */ /* 0x008fc60007f1e0ff */
[----:B------:R-:W-:Y:S04]  /*c5620*/  STL [R1+0x6b24], R18 ;  /* 0x006b241201007387 */ /* 0x000fe80000100800 */
[----:B------:R-:W3:Y:S01]  /*c5630*/  LDL.LU R24, [R1+0x6b4c] ;  /* 0x006b4c0001187983 */ /* 0x000ee20000300800 */
[----:B----4-:R-:W-:-:S03]  /*c5640*/  IADD3 R12, P2, PT, R12, R2, RZ ;  /* 0x000000020c0c7210 */ /* 0x010fc60007f5e0ff */
[----:B------:R-:W4:Y:S04]  /*c5650*/  LDL.LU R23, [R1+0x6b50] ;  /* 0x006b500001177983 */ /* 0x000f280000300800 */
[----:B------:R1:W-:Y:S04]  /*c5660*/  LDGSTS.E [R5+0x6080], desc[UR40][R8.64], P1 ;  /* 0x0608000008057fae */ /* 0x0003e800089a1028 */
[----:B------:R-:W3:Y:S01]  /*c5670*/  LDL.LU R22, [R1+0x6b54] ;  /* 0x006b540001167983 */ /* 0x000ee20000300800 */
[----:B-1----:R-:W-:Y:S02]  /*c5680*/  IMAD.MOV.U32 R8, RZ, RZ, R6 ;  /* 0x000000ffff087224 */ /* 0x002fe400078e0006 */
[----:B------:R-:W-:Y:S01]  /*c5690*/  IMAD.MOV.U32 R9, RZ, RZ, R18 ;  /* 0x000000ffff097224 */ /* 0x000fe200078e0012 */
[----:B------:R-:W3:Y:S01]  /*c56a0*/  LDL.LU R6, [R1+0x6b58] ;  /* 0x006b580001067983 */ /* 0x000ee20000300800 */
[----:B------:R-:W-:-:S02]  /*c56b0*/  IMAD.X R15, R15, 0x1, R3, P0 ;  /* 0x000000010f0f7824 */ /* 0x000fc400000e0603 */
[----:B------:R-:W-:Y:S01]  /*c56c0*/  IMAD.X R16, R16, 0x1, R3, P2 ;  /* 0x0000000110107824 */ /* 0x000fe200010e0603 */
[----:B------:R-:W-:Y:S04]  /*c56d0*/  STL [R1+0x6b30], R10 ;  /* 0x006b300a01007387 */ /* 0x000fe80000100800 */
        /* <DEDUP_REMOVED lines=8> */
[----:B------:R-:W3:Y:S04]  /*c5760*/  LDL.LU R21, [R1+0x6b5c] ;  /* 0x006b5c0001157983 */ /* 0x000ee80000300800 */
[----:B------:R1:W-:Y:S02]  /*c5770*/  LDGSTS.E [R5+0x6180], desc[UR40][R8.64], P1 ;  /* 0x0618000008057fae */ /* 0x0003e400089a1028 */
[----:B-1----:R-:W-:-:S02]  /*c5780*/  IMAD.MOV.U32 R8, RZ, RZ, R12 ;  /* 0x000000ffff087224 */ /* 0x002fc400078e000c */
[----:B------:R-:W-:Y:S02]  /*c5790*/  IMAD.MOV.U32 R9, RZ, RZ, R16 ;  /* 0x000000ffff097224 */ /* 0x000fe400078e0010 */
[----:B------:R-:W3:Y:S04]  /*c57a0*/  LDL.LU R16, [R1+0x6b64] ;  /* 0x006b640001107983 */ /* 0x000ee80000300800 */
[----:B------:R-:W3:Y:S04]  /*c57b0*/  LDL.LU R12, [R1+0x6b70] ;  /* 0x006b7000010c7983 */ /* 0x000ee80000300800 */
[----:B------:R-:W3:Y:S04]  /*c57c0*/  LDL.LU R18, [R1+0x6b78] ;  /* 0x006b780001127983 */ /* 0x000ee80000300800 */
[----:B------:R1:W-:Y:S01]  /*c57d0*/  LDGSTS.E [R5+0x6200], desc[UR40][R8.64], P1 ;  /* 0x0620000008057fae */ /* 0x0003e200089a1028 */
[----:B------:R-:W-:-:S02]  /*c57e0*/  IADD3 R14, P0, PT, R14, R2, RZ ;  /* 0x000000020e0e7210 */ /* 0x000fc40007f1e0ff */
[----:B------:R-:W-:-:S03]  /*c57f0*/  IADD3 R11, P2, PT, R11, R2, RZ ;  /* 0x000000020b0b7210 */ /* 0x000fc60007f5e0ff */
[----:B------:R-:W-:Y:S01]  /*c5800*/  STL [R1+0x6b40], R14 ;  /* 0x006b400e01007387 */ /* 0x000fe20000100800 */
[--C-:B--2---:R-:W-:Y:S02]  /*c5810*/  IMAD.X R17, R17, 0x1, R3.reuse, P0 ;  /* 0x0000000111117824 */ /* 0x104fe400000e0603 */
[----:B-1----:R-:W-:Y:S02]  /*c5820*/  IMAD.MOV.U32 R8, RZ, RZ, R14 ;  /* 0x000000ffff087224 */ /* 0x002fe400078e000e */
[----:B------:R-:W-:Y:S01]  /*c5830*/  IMAD.X R13, R13, 0x1, R3, P2 ;  /* 0x000000010d0d7824 */ /* 0x000fe200010e0603 */
[----:B------:R-:W-:Y:S01]  /*c5840*/  STL [R1+0x6b3c], R17 ;  /* 0x006b3c1101007387 */ /* 0x000fe20000100800 */
[----:B------:R-:W-:-:S03]  /*c5850*/  IMAD.MOV.U32 R9, RZ, RZ, R17 ;  /* 0x000000ffff097224 */ /* 0x000fc600078e0011 */
[----:B------:R-:W-:Y:S04]  /*c5860*/  STL [R1+0x6b48], R11 ;  /* 0x006b480b01007387 */ /* 0x000fe80000100800 */
[----:B------:R-:W2:Y:S04]  /*c5870*/  LDL.LU R20, [R1+0x6b6c] ;  /* 0x006b6c0001147983 */ /* 0x000ea80000300800 */
[----:B------:R1:W-:Y:S04]  /*c5880*/  STL [R1+0x6b44], R13 ;  /* 0x006b440d01007387 */ /* 0x0003e80000100800 */
[----:B------:R1:W-:Y:S04]  /*c5890*/  LDGSTS.E [R5+0x6280], desc[UR40][R8.64], P1 ;  /* 0x0628000008057fae */ /* 0x0003e800089a1028 */
[----:B------:R-:W2:Y:S01]  /*c58a0*/  LDL.LU R19, [R1+0x6b74] ;  /* 0x006b740001137983 */ /* 0x000ea20000300800 */
[----:B-1----:R-:W-:-:S02]  /*c58b0*/  IMAD.MOV.U32 R9, RZ, RZ, R13 ;  /* 0x000000ffff097224 */ /* 0x002fc400078e000d */
[----:B------:R-:W-:Y:S01]  /*c58c0*/  IMAD.MOV.U32 R8, RZ, RZ, R11 ;  /* 0x000000ffff087224 */ /* 0x000fe200078e000b */
[----:B------:R-:W2:Y:S04]  /*c58d0*/  LDL.LU R13, [R1+0x6b7c] ;  /* 0x006b7c00010d7983 */ /* 0x000ea80000300800 */
[----:B------:R-:W2:Y:S04]  /*c58e0*/  LDL.LU R11, [R1+0x6b80] ;  /* 0x006b8000010b7983 */ /* 0x000ea80000300800 */
[----:B------:R-:W2:Y:S04]  /*c58f0*/  LDL.LU R17, [R1+0x6b84] ;  /* 0x006b840001117983 */ /* 0x000ea80000300800 */
[----:B------:R-:W2:Y:S04]  /*c5900*/  LDL.LU R14, [R1+0x6b88] ;  /* 0x006b8800010e7983 */ /* 0x000ea80000300800 */
[----:B------:R1:W-:Y:S01]  /*c5910*/  LDGSTS.E [R5+0x6300], desc[UR40][R8.64], P1 ;  /* 0x0630000008057fae */ /* 0x0003e200089a1028 */
[----:B----4-:R-:W-:-:S05]  /*c5920*/  IADD3 R23, P0, PT, R23, R2, RZ ;  /* 0x0000000217177210 */ /* 0x010fca0007f1e0ff */
[----:B---3--:R-:W-:Y:S02]  /*c5930*/  IMAD.X R24, R24, 0x1, R3, P0 ;  /* 0x0000000118187824 */ /* 0x008fe400000e0603 */
        /* <DEDUP_REMOVED lines=9> */
[----:B------:R-:W-:Y:S01]  /*c59d0*/  IADD3 R15, P0, PT, R15, R2, RZ ;  /* 0x000000020f0f7210 */ /* 0x000fe20007f1e0ff */
[----:B-1----:R-:W-:-:S02]  /*c59e0*/  IMAD.MOV.U32 R8, RZ, RZ, R6 ;  /* 0x000000ffff087224 */ /* 0x002fc400078e0006 */
[----:B------:R-:W-:Y:S01]  /*c59f0*/  IMAD.MOV.U32 R9, RZ, RZ, R22 ;  /* 0x000000ffff097224 */ /* 0x000fe200078e0016 */
[----:B---3--:R-:W3:Y:S01]  /*c5a00*/  LDL.LU R6, [R1+0x6b90] ;  /* 0x006b900001067983 */ /* 0x008ee20000300800 */
[----:B------:R-:W-:Y:S01]  /*c5a10*/  IADD3 R10, P2, PT, R10, R2, RZ ;  /* 0x000000020a0a7210 */ /* 0x000fe20007f5e0ff */
[----:B------:R-:W-:Y:S02]  /*c5a20*/  IMAD.X R21, R21, 0x1, R3, P0 ;  /* 0x0000000115157824 */ /* 0x000fe400000e0603 */
[----:B------:R1:W-:Y:S04]  /*c5a30*/  STL [R1+0x6b60], R15 ;  /* 0x006b600f01007387 */ /* 0x0003e80000100800 */
[----:B------:R4:W-:Y:S04]  /*c5a40*/  LDGSTS.E [R5+0x6400], desc[UR40][R8.64], P1 ;  /* 0x0640000008057fae */ /* 0x0009e800089a1028 */
[----:B------:R-:W-:Y:S04]  /*c5a50*/  STL [R1+0x6b5c], R21 ;  /* 0x006b5c1501007387 */ /* 0x000fe80000100800 */
[----:B------:R-:W-:Y:S01]  /*c5a60*/  STL [R1+0x6b68], R10 ;  /* 0x006b680a01007387 */ /* 0x000fe20000100800 */
[----:B----4-:R-:W-:-:S03]  /*c5a70*/  IMAD.MOV.U32 R8, RZ, RZ, R15 ;  /* 0x000000ffff087224 */ /* 0x010fc600078e000f */
[----:B-1----:R-:W4:Y:S01]  /*c5a80*/  LDL.LU R15, [R1+0x6b8c] ;  /* 0x006b8c00010f7983 */ /* 0x002f220000300800 */
[----:B------:R-:W-:Y:S02]  /*c5a90*/  IMAD.MOV.U32 R9, RZ, RZ, R21 ;  /* 0x000000ffff097224 */ /* 0x000fe400078e0015 */
[----:B------:R-:W-:Y:S01]  /*c5aa0*/  IMAD.X R16, R16, 0x1, R3, P2 ;  /* 0x0000000110107824 */ /* 0x000fe200010e0603 */
[-C--:B------:R-:W-:Y:S02]  /*c5ab0*/  IADD3 R12, P0, PT, R12, R2.reuse, RZ ;  /* 0x000000020c0c7210 */ /* 0x080fe40007f1e0ff */
[----:B------:R1:W-:Y:S01]  /*c5ac0*/  LDGSTS.E [R5+0x6480], desc[UR40][R8.64], P1 ;  /* 0x0648000008057fae */ /* 0x0003e200089a1028 */
[----:B------:R-:W-:-:S03]  /*c5ad0*/  IADD3 R18, P2, PT, R18, R2, RZ ;  /* 0x0000000212127210 */ /* 0x000fc60007f5e0ff */
[----:B------:R1:W-:Y:S02]  /*c5ae0*/  STL [R1+0x6b64], R16 ;  /* 0x006b641001007387 */ /* 0x0003e40000100800 */
[----:B-1----:R-:W-:Y:S02]  /*c5af0*/  IMAD.MOV.U32 R8, RZ, RZ, R10 ;  /* 0x000000ffff087224 */ /* 0x002fe400078e000a */
[----:B------:R-:W-:Y:S02]  /*c5b00*/  IMAD.MOV.U32 R9, RZ, RZ, R16 ;  /* 0x000000ffff097224 */ /* 0x000fe400078e0010 */
[----:B------:R-:W4:Y:S04]  /*c5b10*/  LDL.LU R16, [R1+0x6d18] ;  /* 0x006d180001107983 */ /* 0x000f280000300800 */
[----:B------:R1:W-:Y:S04]  /*c5b20*/  LDGSTS.E [R5+0x6500], desc[UR40][R8.64], P1 ;  /* 0x0650000008057fae */ /* 0x0003e800089a1028 */
[----:B------:R-:W4:Y:S04]  /*c5b30*/  LDL.LU R10, [R1+0x6d20] ;  /* 0x006d2000010a7983 */ /* 0x000f280000300800 */
[----:B------:R-:W-:Y:S01]  /*c5b40*/  STL [R1+0x6b70], R12 ;  /* 0x006b700c01007387 */ /* 0x000fe20000100800 */
[----:B-1----:R-:W-:-:S02]  /*c5b50*/  IMAD.MOV.U32 R8, RZ, RZ, R12 ;  /* 0x000000ffff087224 */ /* 0x002fc400078e000c */
[----:B--2---:R-:W-:-:S04]  /*c5b60*/  IMAD.X R20, R20, 0x1, R3, P0 ;  /* 0x0000000114147824 */ /* 0x004fc800000e0603 */
[----:B------:R-:W-:Y:S01]  /*c5b70*/  IMAD.MOV.U32 R9, RZ, RZ, R20 ;  /* 0x000000ffff097224 */ /* 0x000fe200078e0014 */
[----:B------:R1:W-:Y:S04]  /*c5b80*/  STL [R1+0x6b6c], R20 ;  /* 0x006b6c1401007387 */ /* 0x0003e80000100800 */
[----:B------:R-:W-:Y:S01]  /*c5b90*/  STL [R1+0x6b78], R18 ;  /* 0x006b781201007387 */ /* 0x000fe20000100800 */
[----:B------:R-:W-:-:S03]  /*c5ba0*/  IMAD.X R19, R19, 0x1, R3, P2 ;  /* 0x0000000113137824 */ /* 0x000fc600010e0603 */
[----:B------:R2:W-:Y:S04]  /*c5bb0*/  LDGSTS.E [R5+0x6580], desc[UR40][R8.64], P1 ;  /* 0x0658000008057fae */ /* 0x0005e800089a1028 */
[----:B-1----:R-:W4:Y:S04]  /*c5bc0*/  LDL.LU R20, [R1+0x6d14] ;  /* 0x006d140001147983 */ /* 0x002f280000300800 */
[----:B------:R-:W-:Y:S01]  /*c5bd0*/  STL [R1+0x6b74], R19 ;  /* 0x006b741301007387 */ /* 0x000fe20000100800 */
[----:B------:R-:W-:Y:S01]  /*c5be0*/  IADD3 R11, P0, PT, R11, R2, RZ ;  /* 0x000000020b0b7210 */ /* 0x000fe20007f1e0ff */
[----:B--2---:R-:W-:-:S02]  /*c5bf0*/  IMAD.MOV.U32 R8, RZ, RZ, R18 ;  /* 0x000000ffff087224 */ /* 0x004fc400078e0012 */
[----:B------:R-:W2:Y:S01]  /*c5c00*/  LDL.LU R12, [R1+0x6d1c] ;  /* 0x006d1c00010c7983 */ /* 0x000ea20000300800 */
[----:B------:R-:W-:Y:S02]  /*c5c10*/  IMAD.MOV.U32 R9, RZ, RZ, R19 ;  /* 0x000000ffff097224 */ /* 0x000fe400078e0013 */
[--C-:B------:R-:W-:Y:S01]  /*c5c20*/  IMAD.X R13, R13, 0x1, R3.reuse, P0 ;  /* 0x000000010d0d7824 */ /* 0x100fe200000e0603 */
[----:B------:R-:W-:Y:S02]  /*c5c30*/  IADD3 R14, P2, PT, R14, R2, RZ ;  /* 0x000000020e0e7210 */ /* 0x000fe40007f5e0ff */
[----:B------:R1:W-:Y:S04]  /*c5c40*/  LDGSTS.E [R5+0x6600], desc[UR40][R8.64], P1 ;  /* 0x0660000008057fae */ /* 0x0003e800089a1028 */
[----:B------:R-:W-:Y:S01]  /*c5c50*/  STL [R1+0x6b80], R11 ;  /* 0x006b800b01007387 */ /* 0x000fe20000100800 */
[----:B------:R-:W-:-:S03]  /*c5c60*/  IMAD.X R17, R17, 0x1, R3, P2 ;  /* 0x0000000111117824 */ /* 0x000fc600010e0603 */
[----:B------:R1:W-:Y:S02]  /*c5c70*/  STL [R1+0x6b7c], R13 ;  /* 0x006b7c0d01007387 */ /* 0x0003e40000100800 */
[----:B-1----:R-:W-:Y:S02]  /*c5c80*/  IMAD.MOV.U32 R8, RZ, RZ, R11 ;  /* 0x000000ffff087224 */ /* 0x002fe400078e000b */
[----:B------:R-:W-:Y:S01]  /*c5c90*/  STL [R1+0x6b88], R14 ;  /* 0x006b880e01007387 */ /* 0x000fe20000100800 */
[----:B------:R-:W-:-:S03]  /*c5ca0*/  IMAD.MOV.U32 R9, RZ, RZ, R13 ;  /* 0x000000ffff097224 */ /* 0x000fc600078e000d */
[----:B------:R-:W2:Y:S04]  /*c5cb0*/  LDL.LU R13, [R1+0x6d28] ;  /* 0x006d2800010d7983 */ /* 0x000ea80000300800 */
[----:B------:R1:W-:Y:S04]  /*c5cc0*/  STL [R1+0x6b84], R17 ;  /* 0x006b841101007387 */ /* 0x0003e80000100800 */
[----:B------:R1:W-:Y:S04]  /*c5cd0*/  LDGSTS.E [R5+0x6680], desc[UR40][R8.64], P1 ;  /* 0x0668000008057fae */ /* 0x0003e800089a1028 */
[----:B------:R-:W2:Y:S01]  /*c5ce0*/  LDL.LU R11, [R1+0x6d30] ;  /* 0x006d3000010b7983 */ /* 0x000ea20000300800 */
[----:B-1----:R-:W-:-:S03]  /*c5cf0*/  IMAD.MOV.U32 R9, RZ, RZ, R17 ;  /* 0x000000ffff097224 */ /* 0x002fc600078e0011 */
[----:B------:R-:W2:Y:S01]  /*c5d00*/  LDL.LU R17, [R1+0x6d24] ;  /* 0x006d240001117983 */ /* 0x000ea20000300800 */
[----:B------:R-:W-:-:S03]  /*c5d10*/  IMAD.MOV.U32 R8, RZ, RZ, R14 ;  /* 0x000000ffff087224 */ /* 0x000fc600078e000e */
[----:B------:R-:W2:Y:S04]  /*c5d20*/  LDL.LU R14, [R1+0x6d2c] ;  /* 0x006d2c00010e7983 */ /* 0x000ea80000300800 */
[----:B------:R1:W-:Y:S01]  /*c5d30*/  LDGSTS.E [R5+0x6700], desc[UR40][R8.64], P1 ;  /* 0x0670000008057fae */ /* 0x0003e200089a1028 */
[----:B---3--:R-:W-:-:S05]  /*c5d40*/  IADD3 R6, P0, PT, R6, R2, RZ ;  /* 0x0000000206067210 */ /* 0x008fca0007f1e0ff */
[----:B------:R-:W-:Y:S01]  /*c5d50*/  STL [R1+0x6b90], R6 ;  /* 0x006b900601007387 */ /* 0x000fe20000100800 */
[----:B-1----:R-:W-:Y:S02]  /*c5d60*/  IMAD.MOV.U32 R8, RZ, RZ, R6 ;  /* 0x000000ffff087224 */ /* 0x002fe400078e0006 */
[----:B----4-:R-:W-:-:S04]  /*c5d70*/  IMAD.X R15, R15, 0x1, R3, P0 ;  /* 0x000000010f0f7824 */ /* 0x010fc800000e0603 */
[----:B------:R-:W-:Y:S01]  /*c5d80*/  IMAD.MOV.U32 R9, RZ, RZ, R15 ;  /* 0x000000ffff097224 */ /* 0x000fe200078e000f */
[----:B------:R1:W-:Y:S04]  /*c5d90*/  STL [R1+0x6b8c], R15 ;  /* 0x006b8c0f01007387 */ /* 0x0003e80000100800 */
[----:B------:R-:W3:Y:S01]  /*c5da0*/  LDL.LU R19, [R1+0x6d34] ;  /* 0x006d340001137983 */ /* 0x000ee20000300800 */
[----:B------:R-:W-:-:S03]  /*c5db0*/  UISETP.GT.AND UP1, UPT, UR13, 0x10, UPT ;  /* 0x000000100d00788c */ /* 0x000fc6000bf24270 */
[----:B------:R4:W-:Y:S04]  /*c5dc0*/  LDGSTS.E [R5+0x6780], desc[UR40][R8.64], P1 ;  /* 0x0678000008057fae */ /* 0x0009e800089a1028 */
[----:B-1----:R-:W3:Y:S04]  /*c5dd0*/  LDL.LU R15, [R1+0x6d38] ;  /* 0x006d3800010f7983 */ /* 0x002ee80000300800 */
[----:B------:R-:W3:Y:S04]  /*c5de0*/  LDL.LU R18, [R1+0x6d3c] ;  /* 0x006d3c0001127983 */ /* 0x000ee80000300800 */
[----:B------:R-:W3:Y:S01]  /*c5df0*/  LDL.LU R6, [R1+0x6d40] ;  /* 0x006d400001067983 */ /* 0x000ee20000300800 */
[----:B------:R-:W-:Y:S01]  /*c5e00*/  USEL UR10, URZ, 0x4, !UP1 ;  /* 0x00000004ff0a7887 */ /* 0x000fe2000c800000 */
[----:B------:R-:W-:-:S03]  /*c5e10*/  IADD3 R16, P1, PT, R16, R2, RZ ;  /* 0x0000000210107210 */ /* 0x000fc60007f3e0ff */
[----:B------:R-:W-:Y:S01]  /*c5e20*/  USEL UR10, UR10, URZ, !UP0 ;  /* 0x000000ff0a0a7287 */ /* 0x000fe2000c000000 */
[----:B------:R-:W-:Y:S01]  /*c5e30*/  IADD3 R10, P2, PT, R10, R2, RZ ;  /* 0x000000020a0a7210 */ /* 0x000fe20007f5e0ff */
[----:B------:R1:W-:Y:S04]  /*c5e40*/  STL [R1+0x6d18], R16 ;  /* 0x006d181001007387 */ /* 0x0003e80000100800 */
[----:B------:R-:W-:Y:S01]  /*c5e50*/  ISETP.NE.U32.AND P0, PT, RZ, UR10, PT ;  /* 0x0000000aff007c0c */ /* 0x000fe2000bf05070 */
[----:B----4-:R-:W-:Y:S02]  /*c5e60*/  IMAD.MOV.U32 R8, RZ, RZ, R16 ;  /* 0x000000ffff087224 */ /* 0x010fe400078e0010 */
[----:B------:R-:W-:-:S05]  /*c5e70*/  IMAD.X R20, R20, 0x1, R3, P1 ;  /* 0x0000000114147824 */ /* 0x000fca00008e0603 */
[----:B------:R4:W-:Y:S01]  /*c5e80*/  STL [R1+0x6d14], R20 ;  /* 0x006d141401007387 */ /* 0x0009e20000100800 */
[----:B------:R-:W-:-:S03]  /*c5e90*/  IMAD.MOV.U32 R9, RZ, RZ, R20 ;  /* 0x000000ffff097224 */ /* 0x000fc600078e0014 */
[----:B------:R-:W-:Y:S01]  /*c5ea0*/  STL [R1+0x6d20], R10 ;  /* 0x006d200a01007387 */ /* 0x000fe20000100800 */
[----:B--2---:R-:W-:-:S03]  /*c5eb0*/  IMAD.X R12, R12, 0x1, R3, P2 ;  /* 0x000000010c0c7824 */ /* 0x004fc600010e0603 */
[----:B-1----:R-:W2:Y:S04]  /*c5ec0*/  LDL.LU R16, [R1+0x6d48] ;  /* 0x006d480001107983 */ /* 0x002ea80000300800 */
[----:B------:R1:W-:Y:S04]  /*c5ed0*/  STL [R1+0x6d1c], R12 ;  /* 0x006d1c0c01007387 */ /* 0x0003e80000100800 */
[----:B------:R-:W2:Y:S04]  /*c5ee0*/  LDL.LU R21, [R1+0x6d50] ;  /* 0x006d500001157983 */ /* 0x000ea80000300800 */
[----:B----4-:R-:W4:Y:S04]  /*c5ef0*/  LDL.LU R20, [R1+0x6d44] ;  /* 0x006d440001147983 */ /* 0x010f280000300800 */
[----:B------:R1:W-:Y:S04]  /*c5f00*/  LDGSTS.E [R5+0x8000], desc[UR40][R8.64], P0 ;  /* 0x0800000008057fae */ /* 0x0003e800081a1028 */
[----:B------:R-:W4:Y:S01]  /*c5f10*/  LDL.LU R22, [R1+0x6d4c] ;  /* 0x006d4c0001167983 */ /* 0x000f220000300800 */
[----:B------:R-:W-:Y:S01]  /*c5f20*/  IADD3 R13, P1, PT, R13, R2, RZ ;  /* 0x000000020d0d7210 */ /* 0x000fe20007f3e0ff */
[----:B-1----:R-:W-:-:S02]  /*c5f30*/  IMAD.MOV.U32 R8, RZ, RZ, R10 ;  /* 0x000000ffff087224 */ /* 0x002fc400078e000a */
[----:B------:R-:W-:Y:S02]  /*c5f40*/  IMAD.MOV.U32 R9, RZ, RZ, R12 ;  /* 0x000000ffff097224 */ /* 0x000fe400078e000c */
[----:B------:R-:W4:Y:S01]  /*c5f50*/  LDL.LU R12, [R1+0x6d58] ;  /* 0x006d5800010c7983 */ /* 0x000f220000300800 */
[----:B------:R-:W-:-:S03]  /*c5f60*/  IADD3 R11, P2, PT, R11, R2, RZ ;  /* 0x000000020b0b7210 */ /* 0x000fc60007f5e0ff */
[----:B------:R-:W4:Y:S04]  /*c5f70*/  LDL.LU R10, [R1+0x6d60] ;  /* 0x006d6000010a7983 */ /* 0x000f280000300800 */
[----:B------:R-:W-:Y:S04]  /*c5f80*/  STL [R1+0x6d28], R13 ;  /* 0x006d280d01007387 */ /* 0x000fe80000100800 */
        /* <DEDUP_REMOVED lines=16> */
[----:B---3--:R-:W-:-:S05]  /*c6090*/  IADD3 R15, P1, PT, R15, R2, RZ ;  /* 0x000000020f0f7210 */ /* 0x008fca0007f3e0ff */
[----:B------:R-:W-:Y:S01]  /*c60a0*/  IMAD.X R19, R19, 0x1, R3, P1 ;  /* 0x0000000113137824 */ /* 0x000fe200008e0603 */
[----:B------:R-:W-:Y:S01]  /*c60b0*/  IADD3 R6, P2, PT, R6, R2, RZ ;  /* 0x0000000206067210 */ /* 0x000fe20007f5e0ff */
[----:B------:R3:W-:Y:S01]  /*c60c0*/  STL [R1+0x6d38], R15 ;  /* 0x006d380f01007387 */ /* 0x0007e20000100800 */
[----:B-1----:R-:W-:-:S03]  /*c60d0*/  IMAD.MOV.U32 R8, RZ, RZ, R15 ;  /* 0x000000ffff087224 */ /* 0x002fc600078e000f */
[----:B------:R1:W-:Y:S01]  /*c60e0*/  STL [R1+0x6d34], R19 ;  /* 0x006d341301007387 */ /* 0x0003e20000100800 */
[----:B------:R-:W-:-:S03]  /*c60f0*/  IMAD.X R18, R18, 0x1, R3, P2 ;  /* 0x0000000112127824 */ /* 0x000fc600010e0603 */
[----:B------:R-:W-:Y:S04]  /*c6100*/  STL [R1+0x6d40], R6 ;  /* 0x006d400601007387 */ /* 0x000fe80000100800 */
[----:B---3--:R-:W3:Y:S01]  /*c6110*/  LDL.LU R15, [R1+0x6d64] ;  /* 0x006d6400010f7983 */ /* 0x008ee20000300800 */
[----:B------:R-:W-:-:S03]  /*c6120*/  IMAD.MOV.U32 R9, RZ, RZ, R19 ;  /* 0x000000ffff097224 */ /* 0x000fc600078e0013 */
[----:B------:R1:W-:Y:S04]  /*c6130*/  STL [R1+0x6d3c], R18 ;  /* 0x006d3c1201007387 */ /* 0x0003e80000100800 */
[----:B-1----:R-:W3:Y:S04]  /*c6140*/  LDL.LU R19, [R1+0x6d6c] ;  /* 0x006d6c0001137983 */ /* 0x002ee80000300800 */
[----:B------:R1:W-:Y:S02]  /*c6150*/  LDGSTS.E [R5+0x8200], desc[UR40][R8.64], P0 ;  /* 0x0820000008057fae */ /* 0x0003e400081a1028 */
[----:B-1----:R-:W-:-:S02]  /*c6160*/  IMAD.MOV.U32 R8, RZ, RZ, R6 ;  /* 0x000000ffff087224 */ /* 0x002fc400078e0006 */
[----:B------:R-:W-:Y:S02]  /*c6170*/  IMAD.MOV.U32 R9, RZ, RZ, R18 ;  /* 0x000000ffff097224 */ /* 0x000fe400078e0012 */
[----:B------:R-:W3:Y:S04]  /*c6180*/  LDL.LU R18, [R1+0x6d78] ;  /* 0x006d780001127983 */ /* 0x000ee80000300800 */
[----:B------:R1:W-:Y:S04]  /*c6190*/  LDGSTS.E [R5+0x8280], desc[UR40][R8.64], P0 ;  /* 0x0828000008057fae */ /* 0x0003e800081a1028 */
[----:B------:R-:W3:Y:S01]  /*c61a0*/  LDL.LU R6, [R1+0x6d80] ;  /* 0x006d800001067983 */ /* 0x000ee20000300800 */
[----:B--2---:R-:W-:-:S05]  /*c61b0*/  IADD3 R16, P1, PT, R16, R2, RZ ;  /* 0x0000000210107210 */ /* 0x004fca0007f3e0ff */
[----:B-1----:R-:W-:Y:S01]  /*c61c0*/  IMAD.MOV.U32 R8, RZ, RZ, R16 ;  /* 0x000000ffff087224 */ /* 0x002fe200078e0010 */
[----:B------:R-:W-:Y:S01]  /*c61d0*/  IADD3 R21, P2, PT, R21, R2, RZ ;  /* 0x0000000215157210 */ /* 0x000fe20007f5e0ff */
[--C-:B----4-:R-:W-:Y:S01]  /*c61e0*/  IMAD.X R20, R20, 0x1, R3.reuse, P1 ;  /* 0x0000000114147824 */ /* 0x110fe200008e0603 */
[----:B------:R-:W-:Y:S03]  /*c61f0*/  STL [R1+0x6d48], R16 ;  /* 0x006d481001007387 */ /* 0x000fe60000100800 */
[----:B------:R-:W-:Y:S01]  /*c6200*/  IMAD.MOV.U32 R9, RZ, RZ, R20 ;  /* 0x000000ffff097224 */ /* 0x000fe200078e0014 */
[----:B------:R1:W-:Y:S01]  /*c6210*/  STL [R1+0x6d44], R20 ;  /* 0x006d441401007387 */ /* 0x0003e20000100800 */
[----:B------:R-:W-:-:S03]  /*c6220*/  IMAD.X R22, R22, 0x1, R3, P2 ;  /* 0x0000000116167824 */ /* 0x000fc600010e0603 */
[----:B------:R-:W-:Y:S04]  /*c6230*/  STL [R1+0x6d50], R21 ;  /* 0x006d501501007387 */ /* 0x000fe80000100800 */
[----:B------:R2:W-:Y:S04]  /*c6240*/  LDGSTS.E [R5+0x8300], desc[UR40][R8.64], P0 ;  /* 0x0830000008057fae */ /* 0x0005e800081a1028 */
[----:B-1----:R-:W4:Y:S01]  /*c6250*/  LDL.LU R20, [R1+0x6d74] ;  /* 0x006d740001147983 */ /* 0x002f220000300800 */
[----:B------:R-:W-:-:S03]  /*c6260*/  IADD3 R12, P1, PT, R12, R2, RZ ;  /* 0x000000020c0c7210 */ /* 0x000fc60007f3e0ff */
[----:B------:R-:W-:Y:S01]  /*c6270*/  STL [R1+0x6d4c], R22 ;  /* 0x006d4c1601007387 */ /* 0x000fe20000100800 */
[----:B--2---:R-:W-:Y:S01]  /*c6280*/  IMAD.MOV.U32 R8, RZ, RZ, R21 ;  /* 0x000000ffff087224 */ /* 0x004fe200078e0015 */
[----:B------:R-:W-:Y:S01]  /*c6290*/  IADD3 R10, P2, PT, R10, R2, RZ ;  /* 0x000000020a0a7210 */ /* 0x000fe20007f5e0ff */
[----:B------:R-:W-:Y:S01]  /*c62a0*/  IMAD.MOV.U32 R9, RZ, RZ, R22 ;  /* 0x000000ffff097224 */ /* 0x000fe200078e0016 */
[----:B------:R-:W2:Y:S04]  /*c62b0*/  LDL.LU R16, [R1+0x6d7c] ;  /* 0x006d7c0001107983 */ /* 0x000ea80000300800 */
[----:B------:R1:W-:Y:S04]  /*c62c0*/  STL [R1+0x6d58], R12 ;  /* 0x006d580c01007387 */ /* 0x0003e80000100800 */
[----:B------:R1:W-:Y:S01]  /*c62d0*/  LDGSTS.E [R5+0x8380], desc[UR40][R8.64], P0 ;  /* 0x0838000008057fae */ /* 0x0003e200081a1028 */
[----:B------:R-:W-:-:S02]  /*c62e0*/  IMAD.X R17, R17, 0x1, R3, P1 ;  /* 0x0000000111117824 */ /* 0x000fc400008e0603 */
[----:B-1----:R-:W-:-:S03]  /*c62f0*/  IMAD.MOV.U32 R8, RZ, RZ, R12 ;  /* 0x000000ffff087224 */ /* 0x002fc600078e000c */
[----:B------:R1:W-:Y:S01]  /*c6300*/  STL [R1+0x6d54], R17 ;  /* 0x006d541101007387 */ /* 0x0003e20000100800 */
[----:B------:R-:W-:-:S03]  /*c6310*/  IMAD.X R13, R13, 0x1, R3, P2 ;  /* 0x000000010d0d7824 */ /* 0x000fc600010e0603 */
[----:B------:R1:W-:Y:S04]  /*c6320*/  STL [R1+0x6d60], R10 ;  /* 0x006d600a01007387 */ /* 0x0003e80000100800 */
        /* <DEDUP_REMOVED lines=8> */
[----:B------:R-:W-:Y:S01]  /*c63b0*/  IMAD.MOV.U32 R9, RZ, RZ, R13 ;  /* 0x000000ffff097224 */ /* 0x000fe200078e000d */
[----:B------:R-:W2:Y:S04]  /*c63c0*/  LDL.LU R10, [R1+0x6d90] ;  /* 0x006d9000010a7983 */ /* 0x000ea80000300800 */
[----:B------:R-:W2:Y:S04]  /*c63d0*/  LDL.LU R13, [R1+0x6f18] ;  /* 0x006f1800010d7983 */ /* 0x000ea80000300800 */
[----:B------:R1:W-:Y:S04]  /*c63e0*/  STL [R1+0x6d68], R14 ;  /* 0x006d680e01007387 */ /* 0x0003e80000100800 */
[----:B------:R1:W-:Y:S01]  /*c63f0*/  LDGSTS.E [R5+0x8480], desc[UR40][R8.64], P0 ;  /* 0x0848000008057fae */ /* 0x0003e200081a1028 */
[----:B---3--:R-:W-:-:S02]  /*c6400*/  IMAD.X R15, R15, 0x1, R3, P1 ;  /* 0x000000010f0f7824 */ /* 0x008fc400008e0603 */
[----:B-1----:R-:W-:-:S03]  /*c6410*/  IMAD.MOV.U32 R8, RZ, RZ, R14 ;  /* 0x000000ffff087224 */ /* 0x002fc600078e000e */
[----:B------:R1:W-:Y:S01]  /*c6420*/  STL [R1+0x6d64], R15 ;  /* 0x006d640f01007387 */ /* 0x0003e20000100800 */
[----:B------:R-:W-:-:S03]  /*c6430*/  IMAD.X R19, R19, 0x1, R3, P2 ;  /* 0x0000000113137824 */ /* 0x000fc600010e0603 */
[----:B------:R-:W-:Y:S01]  /*c6440*/  STL [R1+0x6d70], R11 ;  /* 0x006d700b01007387 */ /* 0x000fe20000100800 */
[----:B------:R-:W-:-:S03]  /*c6450*/  IMAD.MOV.U32 R9, RZ, RZ, R15 ;  /* 0x000000ffff097224 */ /* 0x000fc600078e000f */
[----:B------:R-:W3:Y:S04]  /*c6460*/  LDL.LU R14, [R1+0x6d8c] ;  /* 0x006d8c00010e7983 */ /* 0x000ee80000300800 */
[----:B------:R1:W-:Y:S04]  /*c6470*/  STL [R1+0x6d6c], R19 ;  /* 0x006d6c1301007387 */ /* 0x0003e80000100800 */
[----:B-1----:R-:W3:Y:S04]  /*c6480*/  LDL.LU R15, [R1+0x6f14] ;  /* 0x006f1400010f7983 */ /* 0x002ee80000300800 */
[----:B------:R1:W-:Y:S01]  /*c6490*/  LDGSTS.E [R5+0x8500], desc[UR40][R8.64], P0 ;  /* 0x0850000008057fae */ /* 0x0003e200081a1028 */
[----:B------:R-:W-:-:S02]  /*c64a0*/  IADD3 R18, P1, PT, R18, R2, RZ ;  /* 0x0000000212127210 */ /* 0x000fc40007f3e0ff */
[----:B------:R-:W-:Y:S01]  /*c64b0*/  IADD3 R6, P2, PT, R6, R2, RZ ;  /* 0x0000000206067210 */ /* 0x000fe20007f5e0ff */
[----:B-1----:R-:W-:Y:S02]  /*c64c0*/  IMAD.MOV.U32 R8, RZ, RZ, R11 ;  /* 0x000000ffff087224 */ /* 0x002fe400078e000b */
[----:B------:R-:W-:Y:S02]  /*c64d0*/  IMAD.MOV.U32 R9, RZ, RZ, R19 ;  /* 0x000000ffff097224 */ /* 0x000fe400078e0013 */
[----:B------:R-:W3:Y:S04]  /*c64e0*/  LDL.LU R19, [R1+0x6f20] ;  /* 0x006f200001137983 */ /* 0x000ee80000300800 */
[----:B------:R-:W3:Y:S04]  /*c64f0*/  LDL.LU R11, [R1+0x6f28] ;  /* 0x006f2800010b7983 */ /* 0x000ee80000300800 */
[----:B------:R-:W-:Y:S04]  /*c6500*/  STL [R1+0x6d78], R18 ;  /* 0x006d781201007387 */ /* 0x000fe80000100800 */
[----:B------:R1:W-:Y:S02]  /*c6510*/  LDGSTS.E [R5+0x8580], desc[UR40][R8.64], P0 ;  /* 0x0858000008057fae */ /* 0x0003e400081a1028 */
[----:B-1----:R-:W-:-:S02]  /*c6520*/  IMAD.MOV.U32 R8, RZ, RZ, R18 ;  /* 0x000000ffff087224 */ /* 0x002fc400078e0012 */
[----:B----4-:R-:W-:-:S04]  /*c6530*/  IMAD.X R20, R20, 0x1, R3, P1 ;  /* 0x0000000114147824 */ /* 0x010fc800008e0603 */
[----:B------:R-:W-:Y:S01]  /*c6540*/  IMAD.MOV.U32 R9, RZ, RZ, R20 ;  /* 0x000000ffff097224 */ /* 0x000fe200078e0014 */
[----:B------:R1:W-:Y:S01]  /*c6550*/  STL [R1+0x6d74], R20 ;  /* 0x006d741401007387 */ /* 0x0003e20000100800 */
[----:B--2---:R-:W-:-:S03]  /*c6560*/  IMAD.X R16, R16, 0x1, R3, P2 ;  /* 0x0000000110107824 */ /* 0x004fc600010e0603 */
[----:B------:R2:W-:Y:S04]  /*c6570*/  STL [R1+0x6d80], R6 ;  /* 0x006d800601007387 */ /* 0x0005e80000100800 */
[----:B-1----:R-:W4:Y:S04]  /*c6580*/  LDL.LU R20, [R1+0x6f1c] ;  /* 0x006f1c0001147983 */ /* 0x002f280000300800 */
[----:B------:R1:W-:Y:S04]  /*c6590*/  STL [R1+0x6d7c], R16 ;  /* 0x006d7c1001007387 */ /* 0x0003e80000100800 */
[----:B------:R-:W4:Y:S04]  /*c65a0*/  LDL.LU R18, [R1+0x6f24] ;  /* 0x006f240001127983 */ /* 0x000f280000300800 */
[----:B------:R1:W-:Y:S02]  /*c65b0*/  LDGSTS.E [R5+0x8600], desc[UR40][R8.64], P0 ;  /* 0x0860000008057fae */ /* 0x0003e400081a1028 */
[----:B-1----:R-:W-:Y:S01]  /*c65c0*/  IMAD.MOV.U32 R8, RZ, RZ, R6 ;  /* 0x000000ffff087224 */ /* 0x002fe200078e0006 */
[----:B------:R-:W-:Y:S01]  /*c65d0*/  IADD3 R12, P1, PT, R12, R2, RZ ;  /* 0x000000020c0c7210 */ /* 0x000fe20007f3e0ff */
[----:B------:R-:W-:Y:S01]  /*c65e0*/  IMAD.MOV.U32 R9, RZ, RZ, R16 ;  /* 0x000000ffff097224 */ /* 0x000fe200078e0010 */
[----:B--2---:R-:W2:Y:S04]  /*c65f0*/  LDL.LU R6, [R1+0x6f30] ;  /* 0x006f300001067983 */ /* 0x004ea80000300800 */
[----:B------:R-:W2:Y:S01]  /*c6600*/  LDL.LU R16, [R1+0x6f38] ;  /* 0x006f380001107983 */ /* 0x000ea20000300800 */
[----:B------:R-:W-:-:S03]  /*c6610*/  IMAD.X R17, R17, 0x1, R3, P1 ;  /* 0x0000000111117824 */ /* 0x000fc600008e0603 */
[----:B------:R1:W-:Y:S04]  /*c6620*/  LDGSTS.E [R5+0x8680], desc[UR40][R8.64], P0 ;  /* 0x0868000008057fae */ /* 0x0003e800081a1028 */
[----:B------:R1:W-:Y:S04]  /*c6630*/  STL [R1+0x6d88], R12 ;  /* 0x006d880c01007387 */ /* 0x0003e80000100800 */
[----:B------:R1:W-:Y:S02]  /*c6640*/  STL [R1+0x6d84], R17 ;  /* 0x006d841101007387 */ /* 0x0003e40000100800 */
[----:B-1----:R-:W-:-:S02]  /*c6650*/  IMAD.MOV.U32 R8, RZ, RZ, R12 ;  /* 0x000000ffff087224 */ /* 0x002fc400078e000c */
[----:B------:R-:W2:Y:S01]  /*c6660*/  LDL.LU R12, [R1+0x6f2c] ;  /* 0x006f2c00010c7983 */ /* 0x000ea20000300800 */
[----:B------:R-:W-:-:S03]  /*c6670*/  IMAD.MOV.U32 R9, RZ, RZ, R17 ;  /* 0x000000ffff097224 */ /* 0x000fc600078e0011 */
[----:B------:R-:W2:Y:S01]  /*c6680*/  LDL.LU R17, [R1+0x6f34] ;  /* 0x006f340001117983 */ /* 0x000ea20000300800 */
[-C--:B------:R-:W-:Y:S02]  /*c6690*/  IADD3 R10, P2, PT, R10, R2.reuse, RZ ;  /* 0x000000020a0a7210 */ /* 0x080fe40007f5e0ff */
[----:B------:R-:W-:Y:S01]  /*c66a0*/  IADD3 R13, P3, PT, R13, R2, RZ ;  /* 0x000000020d0d7210 */ /* 0x000fe20007f7e0ff */
[----:B------:R1:W-:Y:S04]  /*c66b0*/  LDGSTS.E [R5+0x8700], desc[UR40][R8.64], P0 ;  /* 0x0870000008057fae */ /* 0x0003e800081a1028 */
[----:B------:R-:W-:Y:S01]  /*c66c0*/  STL [R1+0x6d90], R10 ;  /* 0x006d900a01007387 */ /* 0x000fe20000100800 */
[----:B-1----:R-:W-:Y:S02]  /*c66d0*/  IMAD.MOV.U32 R8, RZ, RZ, R10 ;  /* 0x000000ffff087224 */ /* 0x002fe400078e000a */
[----:B---3--:R-:W-:-:S04]  /*c66e0*/  IMAD.X R14, R14, 0x1, R3, P2 ;  /* 0x000000010e0e7824 */ /* 0x008fc800010e0603 */
[----:B------:R-:W-:Y:S01]  /*c66f0*/  IMAD.MOV.U32 R9, RZ, RZ, R14 ;  /* 0x000000ffff097224 */ /* 0x000fe200078e000e */
[----:B------:R1:W-:Y:S01]  /*c6700*/  STL [R1+0x6d8c], R14 ;  /* 0x006d8c0e01007387 */ /* 0x0003e20000100800 */
[----:B------:R-:W-:-:S03]  /*c6710*/  IMAD.X R15, R15, 0x1, R3, P3 ;  /* 0x000000010f0f7824 */ /* 0x000fc600018e0603 */
[----:B------:R-:W-:Y:S04]  /*c6720*/  STL [R1+0x6f18], R13 ;  /* 0x006f180d01007387 */ /* 0x000fe80000100800 */
[----:B------:R3:W-:Y:S04]  /*c6730*/  LDGSTS.E [R5+0x8780], desc[UR40][R8.64], P0 ;  /* 0x0878000008057fae */ /* 0x0007e800081a1028 */
[----:B-1----:R-:W2:Y:S04]  /*c6740*/  LDL.LU R14, [R1+0x6f40] ;  /* 0x006f4000010e7983 */ /* 0x002ea80000300800 */
[----:B------:R1:W-:Y:S04]  /*c6750*/  STL [R1+0x6f14], R15 ;  /* 0x006f140f01007387 */ /* 0x0003e80000100800 */
[----:B------:R-:W2:Y:S01]  /*c6760*/  LDL.LU R10, [R1+0x6f48] ;  /* 0x006f4800010a7983 */ /* 0x000ea20000300800 */
[----:B---3--:R-:W-:-:S02]  /*c6770*/  IMAD.MOV.U32 R9, RZ, RZ, R15 ;  /* 0x000000ffff097224 */ /* 0x008fc400078e000f */
[----:B------:R-:W-:Y:S01]  /*c6780*/  IMAD.MOV.U32 R8, RZ, RZ, R13 ;  /* 0x000000ffff087224 */ /* 0x000fe200078e000d */
[----:B-1----:R-:W3:Y:S04]  /*c6790*/  LDL.LU R15, [R1+0x6f3c] ;  /* 0x006f3c00010f7983 */ /* 0x002ee80000300800 */
[----:B------:R-:W3:Y:S01]  /*c67a0*/  LDL.LU R13, [R1+0x6f44] ;  /* 0x006f4400010d7983 */ /* 0x000ee20000300800 */
        /* <DEDUP_REMOVED lines=9> */
[----:B----4-:R-:W-:-:S04]  /*c6840*/  IMAD.X R20, R20, 0x1, R3, P0 ;  /* 0x0000000114147824 */ /* 0x010fc800000e0603 */
[----:B------:R-:W-:Y:S01]  /*c6850*/  IMAD.MOV.U32 R9, RZ, RZ, R20 ;  /* 0x000000ffff097224 */ /* 0x000fe200078e0014 */
[----:B------:R-:W-:Y:S01]  /*c6860*/  STL [R1+0x6f1c], R20 ;  /* 0x006f1c1401007387 */ /* 0x000fe20000100800 */
[----:B------:R-:W-:-:S03]  /*c6870*/  IMAD.X R18, R18, 0x1, R3, P2 ;  /* 0x0000000112127824 */ /* 0x000fc600010e0603 */
[----:B------:R1:W-:Y:S04]  /*c6880*/  STL [R1+0x6f28], R11 ;  /* 0x006f280b01007387 */ /* 0x0003e80000100800 */
[----:B------:R-:W-:Y:S04]  /*c6890*/  STL [R1+0x6f24], R18 ;  /* 0x006f241201007387 */ /* 0x000fe80000100800 */
[----:B------:R-:W4:Y:S04]  /*c68a0*/  LDL.LU R24, [R1+0x6f4c] ;  /* 0x006f4c0001187983 */ /* 0x000f280000300800 */
[----:B------:R-:W4:Y:S04]  /*c68b0*/  LDL.LU R23, [R1+0x6f50] ;  /* 0x006f500001177983 */ /* 0x000f280000300800 */
[----:B------:R1:W-:Y:S04]  /*c68c0*/  LDGSTS.E [R5+0xa080], desc[UR40][R8.64], P1 ;  /* 0x0a08000008057fae */ /* 0x0003e800089a1028 */
[----:B------:R-:W4:Y:S01]  /*c68d0*/  LDL.LU R22, [R1+0x6f54] ;  /* 0x006f540001167983 */ /* 0x000f220000300800 */
[----:B--2---:R-:W-:-:S02]  /*c68e0*/  IADD3 R6, P0, PT, R6, R2, RZ ;  /* 0x0000000206067210 */ /* 0x004fc40007f1e0ff */
[----:B------:R-:W-:Y:S01]  /*c68f0*/  IADD3 R16, P2, PT, R16, R2, RZ ;  /* 0x0000000210107210 */ /* 0x000fe20007f5e0ff */
[----:B-1----:R-:W-:Y:S02]  /*c6900*/  IMAD.MOV.U32 R8, RZ, RZ, R11 ;  /* 0x000000ffff087224 */ /* 0x002fe400078e000b */
[----:B------:R-:W-:Y:S01]  /*c6910*/  IMAD.MOV.U32 R9, RZ, RZ, R18 ;  /* 0x000000ffff097224 */ /* 0x000fe200078e0012 */
[----:B------:R-:W2:Y:S04]  /*c6920*/  LDL.LU R11, [R1+0x6f58] ;  /* 0x006f5800010b7983 */ /* 0x000ea80000300800 */
[----:B------:R-:W-:Y:S04]  /*c6930*/  STL [R1+0x6f30], R6 ;  /* 0x006f300601007387 */ /* 0x000fe80000100800 */
[----:B------:R1:W-:Y:S01]  /*c6940*/  LDGSTS.E [R5+0xa100], desc[UR40][R8.64], P1 ;  /* 0x0a10000008057fae */ /* 0x0003e200089a1028 */
[----:B------:R-:W-:-:S02]  /*c6950*/  IMAD.X R12, R12, 0x1, R3, P0 ;  /* 0x000000010c0c7824 */ /* 0x000fc400000e0603 */
[----:B------:R-:W-:-:S03]  /*c6960*/  IMAD.X R17, R17, 0x1, R3, P2 ;  /* 0x0000000111117824 */ /* 0x000fc600010e0603 */
[----:B------:R1:W-:Y:S02]  /*c6970*/  STL [R1+0x6f2c], R12 ;  /* 0x006f2c0c01007387 */ /* 0x0003e40000100800 */
[----:B-1----:R-:W-:Y:S02]  /*c6980*/  IMAD.MOV.U32 R9, RZ, RZ, R12 ;  /* 0x000000ffff097224 */ /* 0x002fe400078e000c */
[----:B------:R1:W-:Y:S01]  /*c6990*/  STL [R1+0x6f38], R16 ;  /* 0x006f381001007387 */ /* 0x0003e20000100800 */
[----:B------:R-:W-:-:S03]  /*c69a0*/  IMAD.MOV.U32 R8, RZ, RZ, R6 ;  /* 0x000000ffff087224 */ /* 0x000fc600078e0006 */
[----:B------:R-:W2:Y:S04]  /*c69b0*/  LDL.LU R12, [R1+0x6f60] ;  /* 0x006f6000010c7983 */ /* 0x000ea80000300800 */
[----:B------:R1:W-:Y:S04]  /*c69c0*/  STL [R1+0x6f34], R17 ;  /* 0x006f341101007387 */ /* 0x0003e80000100800 */
[----:B------:R-:W2:Y:S04]  /*c69d0*/  LDL.LU R6, [R1+0x6f68] ;  /* 0x006f680001067983 */ /* 0x000ea80000300800 */
[----:B------:R-:W2:Y:S04]  /*c69e0*/  LDL.LU R21, [R1+0x6f5c] ;  /* 0x006f5c0001157983 */ /* 0x000ea80000300800 */
[----:B------:R1:W-:Y:S04]  /*c69f0*/  LDGSTS.E [R5+0xa180], desc[UR40][R8.64], P1 ;  /* 0x0a18000008057fae */ /* 0x0003e800089a1028 */
[----:B------:R-:W2:Y:S04]  /*c6a00*/  LDL.LU R19, [R1+0x6f64] ;  /* 0x006f640001137983 */ /* 0x000ea80000300800 */
[----:B------:R-:W2:Y:S01]  /*c6a10*/  LDL.LU R18, [R1+0x6f70] ;  /* 0x006f700001127983 */ /* 0x000ea20000300800 */
[----:B-1----:R-:W-:-:S02]  /*c6a20*/  IMAD.MOV.U32 R8, RZ, RZ, R16 ;  /* 0x000000ffff087224 */ /* 0x002fc400078e0010 */
[----:B------:R-:W-:Y:S01]  /*c6a30*/  IMAD.MOV.U32 R9, RZ, RZ, R17 ;  /* 0x000000ffff097224 */ /* 0x000fe200078e0011 */
[----:B------:R-:W2:Y:S04]  /*c6a40*/  LDL.LU R16, [R1+0x6f78] ;  /* 0x006f780001107983 */ /* 0x000ea80000300800 */
[----:B------:R1:W-:Y:S01]  /*c6a50*/  LDGSTS.E [R5+0xa200], desc[UR40][R8.64], P1 ;  /* 0x0a20000008057fae */ /* 0x0003e200089a1028 */
[-C--:B------:R-:W-:Y:S02]  /*c6a60*/  IADD3 R14, P0, PT, R14, R2.reuse, RZ ;  /* 0x000000020e0e7210 */ /* 0x080fe40007f1e0ff */
[----:B------:R-:W-:-:S03]  /*c6a70*/  IADD3 R10, P2, PT, R10, R2, RZ ;  /* 0x000000020a0a7210 */ /* 0x000fc60007f5e0ff */
[----:B------:R-:W-:Y:S01]  /*c6a80*/  STL [R1+0x6f40], R14 ;  /* 0x006f400e01007387 */ /* 0x000fe20000100800 */
[----:B-1----:R-:W-:Y:S02]  /*c6a90*/  IMAD.MOV.U32 R8, RZ, RZ, R14 ;  /* 0x000000ffff087224 */ /* 0x002fe400078e000e */
[--C-:B---3--:R-:W-:Y:S02]  /*c6aa0*/  IMAD.X R15, R15, 0x1, R3.reuse, P0 ;  /* 0x000000010f0f7824 */ /* 0x108fe400000e0603 */
[----:B------:R-:W-:-:S03]  /*c6ab0*/  IMAD.X R13, R13, 0x1, R3, P2 ;  /* 0x000000010d0d7824 */ /* 0x000fc600010e0603 */
[----:B------:R1:W-:Y:S01]  /*c6ac0*/  STL [R1+0x6f3c], R15 ;  /* 0x006f3c0f01007387 */ /* 0x0003e20000100800 */
[----:B------:R-:W-:-:S03]  /*c6ad0*/  IMAD.MOV.U32 R9, RZ, RZ, R15 ;  /* 0x000000ffff097224 */ /* 0x000fc600078e000f */
[----:B------:R3:W-:Y:S04]  /*c6ae0*/  STL [R1+0x6f48], R10 ;  /* 0x006f480a01007387 */ /* 0x0007e80000100800 */
[----:B------:R-:W2:Y:S04]  /*c6af0*/  LDL.LU R20, [R1+0x6f6c] ;  /* 0x006f6c0001147983 */ /* 0x000ea80000300800 */
[----:B------:R1:W-:Y:S04]  /*c6b00*/  STL [R1+0x6f44], R13 ;  /* 0x006f440d01007387 */ /* 0x0003e80000100800 */
[----:B------:R-:W2:Y:S04]  /*c6b10*/  LDL.LU R17, [R1+0x6f74] ;  /* 0x006f740001117983 */ /* 0x000ea80000300800 */
[----:B------:R3:W-:Y:S04]  /*c6b20*/  LDGSTS.E [R5+0xa280], desc[UR40][R8.64], P1 ;  /* 0x0a28000008057fae */ /* 0x0007e800089a1028 */
[----:B-1----:R-:W2:Y:S01]  /*c6b30*/  LDL.LU R15, [R1+0x6f7c] ;  /* 0x006f7c00010f7983 */ /* 0x002ea20000300800 */
[----:B---3--:R-:W-:-:S03]  /*c6b40*/  IMAD.MOV.U32 R8, RZ, RZ, R10 ;  /* 0x000000ffff087224 */ /* 0x008fc600078e000a */
[----:B------:R-:W3:Y:S01]  /*c6b50*/  LDL.LU R10, [R1+0x6f80] ;  /* 0x006f8000010a7983 */ /* 0x000ee20000300800 */
[----:B------:R-:W-:-:S03]  /*c6b60*/  IMAD.MOV.U32 R9, RZ, RZ, R13 ;  /* 0x000000ffff097224 */ /* 0x000fc600078e000d */
[----:B------:R-:W3:Y:S04]  /*c6b70*/  LDL.LU R14, [R1+0x6f84] ;  /* 0x006f8400010e7983 */ /* 0x000ee80000300800 */
[----:B------:R-:W3:Y:S04]  /*c6b80*/  LDL.LU R13, [R1+0x6f88] ;  /* 0x006f8800010d7983 */ /* 0x000ee80000300800 */
[----:B------:R1:W-:Y:S01]  /*c6b90*/  LDGSTS.E [R5+0xa300], desc[UR40][R8.64], P1 ;  /* 0x0a30000008057fae */ /* 0x0003e200089a1028 */
[----:B----4-:R-:W-:-:S05]  /*c6ba0*/  IADD3 R23, P0, PT, R23, R2, RZ ;  /* 0x0000000217177210 */ /* 0x010fca0007f1e0ff */
[----:B------:R-:W-:Y:S02]  /*c6bb0*/  IMAD.X R24, R24, 0x1, R3, P0 ;  /* 0x0000000118187824 */ /* 0x000fe400000e0603 */
[----:B-1----:R-:W-:Y:S02]  /*c6bc0*/  IMAD.MOV.U32 R8, RZ, RZ, R23 ;  /* 0x000000ffff087224 */ /* 0x002fe400078e0017 */
[----:B------:R-:W-:Y:S01]  /*c6bd0*/  IMAD.MOV.U32 R9, RZ, RZ, R24 ;  /* 0x000000ffff097224 */ /* 0x000fe200078e0018 */
[----:B------:R-:W-:Y:S01]  /*c6be0*/  STL [R1+0x6f50], R23 ;  /* 0x006f501701007387 */ /* 0x000fe20000100800 */
[----:B--2---:R-:W-:-:S03]  /*c6bf0*/  IADD3 R11, P2, PT, R11, R2, RZ ;  /* 0x000000020b0b7210 */ /* 0x004fc60007f5e0ff */
        /* <DEDUP_REMOVED lines=16> */
[----:B----4-:R-:W4:Y:S01]  /*c6d00*/  LDL.LU R12, [R1+0x6f8c] ;  /* 0x006f8c00010c7983 */ /* 0x010f220000300800 */
[----:B------:R-:W-:Y:S01]  /*c6d10*/  IMAD.MOV.U32 R9, RZ, RZ, R21 ;  /* 0x000000ffff097224 */ /* 0x000fe200078e0015 */
[-C--:B------:R-:W-:Y:S01]  /*c6d20*/  IADD3 R18, P0, PT, R18, R2.reuse, RZ ;  /* 0x0000000212127210 */ /* 0x080fe20007f1e0ff */
[----:B------:R-:W-:Y:S01]  /*c6d30*/  IMAD.X R19, R19, 0x1, R3, P2 ;  /* 0x0000000113137824 */ /* 0x000fe200010e0603 */
[----:B------:R-:W-:-:S02]  /*c6d40*/  IADD3 R16, P2, PT, R16, R2, RZ ;  /* 0x0000000210107210 */ /* 0x000fc40007f5e0ff */
[----:B------:R1:W-:Y:S04]  /*c6d50*/  LDGSTS.E [R5+0xa480], desc[UR40][R8.64], P1 ;  /* 0x0a48000008057fae */ /* 0x0003e800089a1028 */
[----:B------:R1:W-:Y:S02]  /*c6d60*/  STL [R1+0x6f64], R19 ;  /* 0x006f641301007387 */ /* 0x0003e40000100800 */
[----:B-1----:R-:W-:Y:S02]  /*c6d70*/  IMAD.MOV.U32 R8, RZ, RZ, R6 ;  /* 0x000000ffff087224 */ /* 0x002fe400078e0006 */
[----:B------:R-:W-:Y:S02]  /*c6d80*/  IMAD.MOV.U32 R9, RZ, RZ, R19 ;  /* 0x000000ffff097224 */ /* 0x000fe400078e0013 */
[----:B------:R-:W4:Y:S04]  /*c6d90*/  LDL.LU R19, [R1+0x7118] ;  /* 0x0071180001137983 */ /* 0x000f280000300800 */
[----:B------:R-:W4:Y:S04]  /*c6da0*/  LDL.LU R6, [R1+0x7120] ;  /* 0x0071200001067983 */ /* 0x000f280000300800 */
[----:B------:R-:W-:Y:S04]  /*c6db0*/  STL [R1+0x6f70], R18 ;  /* 0x006f701201007387 */ /* 0x000fe80000100800 */
[----:B------:R1:W-:Y:S01]  /*c6dc0*/  LDGSTS.E [R5+0xa500], desc[UR40][R8.64], P1 ;  /* 0x0a50000008057fae */ /* 0x0003e200089a1028 */
[----:B------:R-:W-:-:S02]  /*c6dd0*/  IMAD.X R20, R20, 0x1, R3, P0 ;  /* 0x0000000114147824 */ /* 0x000fc400000e0603 */
[----:B-1----:R-:W-:Y:S02]  /*c6de0*/  IMAD.MOV.U32 R8, RZ, RZ, R18 ;  /* 0x000000ffff087224 */ /* 0x002fe400078e0012 */
[----:B------:R-:W-:Y:S01]  /*c6df0*/  IMAD.MOV.U32 R9, RZ, RZ, R20 ;  /* 0x000000ffff097224 */ /* 0x000fe200078e0014 */
[----:B------:R1:W-:Y:S01]  /*c6e00*/  STL [R1+0x6f6c], R20 ;  /* 0x006f6c1401007387 */ /* 0x0003e20000100800 */
[----:B------:R-:W-:-:S03]  /*c6e10*/  IMAD.X R17, R17, 0x1, R3, P2 ;  /* 0x0000000111117824 */ /* 0x000fc600010e0603 */
[----:B------:R3:W-:Y:S04]  /*c6e20*/  STL [R1+0x6f78], R16 ;  /* 0x006f781001007387 */ /* 0x0007e80000100800 */
[----:B------:R3:W-:Y:S04]  /*c6e30*/  LDGSTS.E [R5+0xa580], desc[UR40][R8.64], P1 ;  /* 0x0a58000008057fae */ /* 0x0007e800089a1028 */
[----:B-1----:R-:W4:Y:S04]  /*c6e40*/  LDL.LU R20, [R1+0x7114] ;  /* 0x0071140001147983 */ /* 0x002f280000300800 */
[----:B------:R-:W-:Y:S04]  /*c6e50*/  STL [R1+0x6f74], R17 ;  /* 0x006f741101007387 */ /* 0x000fe80000100800 */
[----:B------:R-:W4:Y:S01]  /*c6e60*/  LDL.LU R18, [R1+0x711c] ;  /* 0x00711c0001127983 */ /* 0x000f220000300800 */
[----:B---3--:R-:W-:Y:S01]  /*c6e70*/  IADD3 R10, P0, PT, R10, R2, RZ ;  /* 0x000000020a0a7210 */ /* 0x008fe20007f1e0ff */
[----:B------:R-:W-:-:S04]  /*c6e80*/  IMAD.MOV.U32 R8, RZ, RZ, R16 ;  /* 0x000000ffff087224 */ /* 0x000fc800078e0010 */
[----:B------:R-:W-:Y:S01]  /*c6e90*/  IMAD.X R15, R15, 0x1, R3, P0 ;  /* 0x000000010f0f7824 */ /* 0x000fe200000e0603 */
[----:B------:R-:W-:Y:S01]  /*c6ea0*/  IADD3 R13, P2, PT, R13, R2, RZ ;  /* 0x000000020d0d7210 */ /* 0x000fe20007f5e0ff */
[----:B------:R-:W-:Y:S01]  /*c6eb0*/  IMAD.MOV.U32 R9, RZ, RZ, R17 ;  /* 0x000000ffff097224 */ /* 0x000fe200078e0011 */
[----:B------:R1:W-:Y:S03]  /*c6ec0*/  STL [R1+0x6f80], R10 ;  /* 0x006f800a01007387 */ /* 0x0003e60000100800 */
[----:B------:R-:W-:Y:S01]  /*c6ed0*/  IMAD.X R14, R14, 0x1, R3, P2 ;  /* 0x000000010e0e7824 */ /* 0x000fe200010e0603 */
[----:B------:R-:W-:Y:S04]  /*c6ee0*/  STL [R1+0x6f7c], R15 ;  /* 0x006f7c0f01007387 */ /* 0x000fe80000100800 */
[----:B------:R-:W-:Y:S04]  /*c6ef0*/  STL [R1+0x6f88], R13 ;  /* 0x006f880d01007387 */ /* 0x000fe80000100800 */
[----:B------:R-:W3:Y:S04]  /*c6f00*/  LDL.LU R16, [R1+0x7128] ;  /* 0x0071280001107983 */ /* 0x000ee80000300800 */
[----:B------:R1:W-:Y:S04]  /*c6f10*/  LDGSTS.E [R5+0xa600], desc[UR40][R8.64], P1 ;  /* 0x0a60000008057fae */ /* 0x0003e800089a1028 */
[----:B------:R1:W-:Y:S02]  /*c6f20*/  STL [R1+0x6f84], R14 ;  /* 0x006f840e01007387 */ /* 0x0003e40000100800 */
[----:B-1----:R-:W-:-:S02]  /*c6f30*/  IMAD.MOV.U32 R8, RZ, RZ, R10 ;  /* 0x000000ffff087224 */ /* 0x002fc400078e000a */
[----:B------:R-:W-:Y:S01]  /*c6f40*/  IMAD.MOV.U32 R9, RZ, RZ, R15 ;  /* 0x000000ffff097224 */ /* 0x000fe200078e000f */
[----:B------:R-:W3:Y:S04]  /*c6f50*/  LDL.LU R10, [R1+0x7130] ;  /* 0x00713000010a7983 */ /* 0x000ee80000300800 */
[----:B------:R-:W3:Y:S04]  /*c6f60*/  LDL.LU R17, [R1+0x7124] ;  /* 0x0071240001117983 */ /* 0x000ee80000300800 */
[----:B------:R1:W-:Y:S02]  /*c6f70*/  LDGSTS.E [R5+0xa680], desc[UR40][R8.64], P1 ;  /* 0x0a68000008057fae */ /* 0x0003e400089a1028 */
[----:B-1----:R-:W-:-:S02]  /*c6f80*/  IMAD.MOV.U32 R9, RZ, RZ, R14 ;  /* 0x000000ffff097224 */ /* 0x002fc400078e000e */
[----:B------:R-:W3:Y:S01]  /*c6f90*/  LDL.LU R14, [R1+0x712c] ;  /* 0x00712c00010e7983 */ /* 0x000ee20000300800 */
[----:B------:R-:W-:-:S05]  /*c6fa0*/  IMAD.MOV.U32 R8, RZ, RZ, R13 ;  /* 0x000000ffff087224 */ /* 0x000fca00078e000d */
[----:B------:R1:W-:Y:S01]  /*c6fb0*/  LDGSTS.E [R5+0xa700], desc[UR40][R8.64], P1 ;  /* 0x0a70000008057fae */ /* 0x0003e200089a1028 */
[----:B------:R-:W-:-:S04]  /*c6fc0*/  UISETP.GT.AND UP1, UPT, UR13, 0x18, UPT ;  /* 0x000000180d00788c */ /* 0x000fc8000bf24270 */
[----:B------:R-:W-:-:S04]  /*c6fd0*/  USEL UR10, URZ, 0x4, !UP1 ;  /* 0x00000004ff0a7887 */ /* 0x000fc8000c800000 */
[----:B------:R-:W-:Y:S01]  /*c6fe0*/  USEL UR10, UR10, URZ, !UP0 ;  /* 0x000000ff0a0a7287 */ /* 0x000fe2000c000000 */
[----:B--2---:R-:W-:-:S05]  /*c6ff0*/  IADD3 R11, P0, PT, R11, R2, RZ ;  /* 0x000000020b0b7210 */ /* 0x004fca0007f1e0ff */
[----:B------:R2:W-:Y:S01]  /*c7000*/  STL [R1+0x6f90], R11 ;  /* 0x006f900b01007387 */ /* 0x0005e20000100800 */
[----:B-1----:R-:W-:Y:S02]  /*c7010*/  IMAD.MOV.U32 R8, RZ, RZ, R11 ;  /* 0x000000ffff087224 */ /* 0x002fe400078e000b */
[----:B----4-:R-:W-:-:S05]  /*c7020*/  IMAD.X R12, R12, 0x1, R3, P0 ;  /* 0x000000010c0c7824 */ /* 0x010fca00000e0603 */
[----:B------:R1:W-:Y:S04]  /*c7030*/  STL [R1+0x6f8c], R12 ;  /* 0x006f8c0c01007387 */ /* 0x0003e80000100800 */
[----:B------:R-:W4:Y:S01]  /*c7040*/  LDL.LU R15, [R1+0x7134] ;  /* 0x00713400010f7983 */ /* 0x000f220000300800 */
[----:B------:R-:W-:-:S03]  /*c7050*/  IMAD.MOV.U32 R9, RZ, RZ, R12 ;  /* 0x000000ffff097224 */ /* 0x000fc600078e000c */
[----:B--2---:R-:W2:Y:S04]  /*c7060*/  LDL.LU R11, [R1+0x7138] ;  /* 0x00713800010b7983 */ /* 0x004ea80000300800 */
[----:B------:R-:W4:Y:S04]  /*c7070*/  LDL.LU R13, [R1+0x713c] ;  /* 0x00713c00010d7983 */ /* 0x000f280000300800 */
[----:B-1----:R-:W4:Y:S04]  /*c7080*/  LDL.LU R12, [R1+0x7140] ;  /* 0x00714000010c7983 */ /* 0x002f280000300800 */
[----:B------:R1:W-:Y:S01]  /*c7090*/  LDGSTS.E [R5+0xa780], desc[UR40][R8.64], P1 ;  /* 0x0a78000008057fae */ /* 0x0003e200089a1028 */
[----:B------:R-:W-:-:S02]  /*c70a0*/  IADD3 R19, P1, PT, R19, R2, RZ ;  /* 0x0000000213137210 */ /* 0x000fc40007f3e0ff */
[----:B------:R-:W-:Y:S02]  /*c70b0*/  IADD3 R6, P2, PT, R6, R2, RZ ;  /* 0x0000000206067210 */ /* 0x000fe40007f5e0ff */
[----:B------:R-:W-:Y:S01]  /*c70c0*/  ISETP.NE.U32.AND P0, PT, RZ, UR10, PT ;  /* 0x0000000aff007c0c */ /* 0x000fe2000bf05070 */
[----:B------:R-:W-:Y:S01]  /*c70d0*/  STL [R1+0x7118], R19 ;  /* 0x0071181301007387 */ /* 0x000fe20000100800 */
[----:B-1----:R-:W-:Y:S02]  /*c70e0*/  IMAD.MOV.U32 R8, RZ, RZ, R19 ;  /* 0x000000ffff087224 */ /* 0x002fe400078e0013 */
[----:B------:R-:W-:-:S05]  /*c70f0*/  IMAD.X R20, R20, 0x1, R3, P1 ;  /* 0x0000000114147824 */ /* 0x000fca00008e0603 */
[----:B------:R-:W-:Y:S01]  /*c7100*/  STL [R1+0x7114], R20 ;  /* 0x0071141401007387 */ /* 0x000fe20000100800 */
[----:B------:R-:W-:-:S03]  /*c7110*/  IMAD.X R18, R18, 0x1, R3, P2 ;  /* 0x0000000112127824 */ /* 0x000fc600010e0603 */
[----:B------:R1:W-:Y:S01]  /*c7120*/  STL [R1+0x7120], R6 ;  /* 0x0071200601007387 */ /* 0x0003e20000100800 */
[----:B------:R-:W-:-:S03]  /*c7130*/  IMAD.MOV.U32 R9, RZ, RZ, R20 ;  /* 0x000000ffff097224 */ /* 0x000fc600078e0014 */
[----:B------:R1:W-:Y:S04]  /*c7140*/  STL [R1+0x711c], R18 ;  /* 0x00711c1201007387 */ /* 0x0003e80000100800 */
[----:B------:R-:W4:Y:S04]  /*c7150*/  LDL.LU R24, [R1+0x7144] ;  /* 0x0071440001187983 */ /* 0x000f280000300800 */
[----:B------:R-:W4:Y:S04]  /*c7160*/  LDL.LU R23, [R1+0x7148] ;  /* 0x0071480001177983 */ /* 0x000f280000300800 */
[----:B------:R-:W4:Y:S04]  /*c7170*/  LDL.LU R22, [R1+0x714c] ;  /* 0x00714c0001167983 */ /* 0x000f280000300800 */
[----:B------:R1:W-:Y:S01]  /*c7180*/  LDGSTS.E [R5+0xc000], desc[UR40][R8.64], P0 ;  /* 0x0c00000008057fae */ /* 0x0003e200081a1028 */
[----:B---3--:R-:W-:-:S03]  /*c7190*/  IADD3 R16, P1, PT, R16, R2, RZ ;  /* 0x0000000210107210 */ /* 0x008fc60007f3e0ff */
[----:B------:R-:W3:Y:S01]  /*c71a0*/  LDL.LU R21, [R1+0x7150] ;  /* 0x0071500001157983 */ /* 0x000ee20000300800 */
[----:B-1----:R-:W-:Y:S02]  /*c71b0*/  IMAD.MOV.U32 R8, RZ, RZ, R6 ;  /* 0x000000ffff087224 */ /* 0x002fe400078e0006 */
[----:B------:R-:W-:Y:S01]  /*c71c0*/  IMAD.MOV.U32 R9, RZ, RZ, R18 ;  /* 0x000000ffff097224 */ /* 0x000fe200078e0012 */
[----:B------:R-:W3:Y:S04]  /*c71d0*/  LDL.LU R6, [R1+0x7158] ;  /* 0x0071580001067983 */ /* 0x000ee80000300800 */
[----:B------:R-:W3:Y:S01]  /*c71e0*/  LDL.LU R18, [R1+0x7160] ;  /* 0x0071600001127983 */ /* 0x000ee20000300800 */
[----:B------:R-:W-:Y:S01]  /*c71f0*/  IADD3 R10, P2, PT, R10, R2, RZ ;  /* 0x000000020a0a7210 */ /* 0x000fe20007f5e0ff */
[----:B------:R-:W-:-:S02]  /*c7200*/  IMAD.X R17, R17, 0x1, R3, P1 ;  /* 0x0000000111117824 */ /* 0x000fc400008e0603 */
[----:B------:R-:W-:Y:S04]  /*c7210*/  STL [R1+0x7128], R16 ;  /* 0x0071281001007387 */ /* 0x000fe80000100800 */
[----:B------:R-:W-:Y:S04]  /*c7220*/  STL [R1+0x7124], R17 ;  /* 0x0071241101007387 */ /* 0x000fe80000100800 */
[----:B------:R-:W-:Y:S04]  /*c7230*/  STL [R1+0x7130], R10 ;  /* 0x0071300a01007387 */ /* 0x000fe80000100800 */
[----:B------:R-:W3:Y:S04]  /*c7240*/  LDL.LU R20, [R1+0x7154] ;  /* 0x0071540001147983 */ /* 0x000ee80000300800 */
[----:B------:R1:W-:Y:S01]  /*c7250*/  LDGSTS.E [R5+0xc080], desc[UR40][R8.64], P0 ;  /* 0x0c08000008057fae */ /* 0x0003e200081a1028 */
[----:B------:R-:W-:-:S05]  /*c7260*/  IMAD.X R14, R14, 0x1, R3, P2 ;  /* 0x000000010e0e7824 */ /* 0x000fca00010e0603 */
[----:B------:R1:W-:Y:S04]  /*c7270*/  STL [R1+0x712c], R14 ;  /* 0x00712c0e01007387 */ /* 0x0003e80000100800 */
[----:B------:R-:W3:Y:S01]  /*c7280*/  LDL.LU R19, [R1+0x715c] ;  /* 0x00715c0001137983 */ /* 0x000ee20000300800 */
[----:B-1----:R-:W-:Y:S02]  /*c7290*/  IMAD.MOV.U32 R8, RZ, RZ, R16 ;  /* 0x000000ffff087224 */ /* 0x002fe400078e0010 */
[----:B------:R-:W-:-:S05]  /*c72a0*/  IMAD.MOV.U32 R9, RZ, RZ, R17 ;  /* 0x000000ffff097224 */ /* 0x000fca00078e0011 */
[----:B------:R1:W-:Y:S02]  /*c72b0*/  LDGSTS.E [R5+0xc100], desc[UR40][R8.64], P0 ;  /* 0x0c10000008057fae */ /* 0x0003e400081a1028 */
[----:B-1----:R-:W-:Y:S02]  /*c72c0*/  IMAD.MOV.U32 R8, RZ, RZ, R10 ;  /* 0x000000ffff087224 */ /* 0x002fe400078e000a */
[----:B------:R-:W-:Y:S02]  /*c72d0*/  IMAD.MOV.U32 R9, RZ, RZ, R14 ;  /* 0x000000ffff097224 */ /* 0x000fe400078e000e */
[----:B------:R-:W3:Y:S04]  /*c72e0*/  LDL.LU R14, [R1+0x7168] ;  /* 0x00716800010e7983 */ /* 0x000ee80000300800 */
[----:B------:R-:W3:Y:S04]  /*c72f0*/  LDL.LU R10, [R1+0x7170] ;  /* 0x00717000010a7983 */ /* 0x000ee80000300800 */
[----:B------:R1:W-:Y:S01]  /*c7300*/  LDGSTS.E [R5+0xc180], desc[UR40][R8.64], P0 ;  /* 0x0c18000008057fae */ /* 0x0003e200081a1028 */
[----:B--2---:R-:W-:-:S05]  /*c7310*/  IADD3 R11, P1, PT, R11, R2, RZ ;  /* 0x000000020b0b7210 */ /* 0x004fca0007f3e0ff */
[----:B----4-:R-:W-:Y:S01]  /*c7320*/  IMAD.X R15, R15, 0x1, R3, P1 ;  /* 0x000000010f0f7824 */ /* 0x010fe200008e0603 */
[----:B------:R-:W-:Y:S01]  /*c7330*/  IADD3 R12, P2, PT, R12, R2, RZ ;  /* 0x000000020c0c7210 */ /* 0x000fe20007f5e0ff */
[----:B------:R-:W-:Y:S01]  /*c7340*/  STL [R1+0x7138], R11 ;  /* 0x0071380b01007387 */ /* 0x000fe20000100800 */
[----:B-1----:R-:W-:Y:S02]  /*c7350*/  IMAD.MOV.U32 R8, RZ, RZ, R11 ;  /* 0x000000ffff087224 */ /* 0x002fe400078e000b */
        /* <DEDUP_REMOVED lines=8> */
[----:B--2---:R-:W-:-:S02]  /*c73e0*/  IMAD.MOV.U32 R9, RZ, RZ, R13 ;  /* 0x000000ffff097224 */ /* 0x004fc400078e000d */
[----:B------:R-:W-:Y:S01]  /*c73f0*/  IMAD.MOV.U32 R8, RZ, RZ, R12 ;  /* 0x000000ffff087224 */ /* 0x000fe200078e000c */
[----:B-1----:R-:W2:Y:S04]  /*c7400*/  LDL.LU R13, [R1+0x7174] ;  /* 0x00717400010d7983 */ /* 0x002ea80000300800 */
[----:B------:R-:W2:Y:S04]  /*c7410*/  LDL.LU R12, [R1+0x7178] ;  /* 0x00717800010c7983 */ /* 0x000ea80000300800 */
[----:B------:R-:W2:Y:S04]  /*c7420*/  LDL.LU R17, [R1+0x717c] ;  /* 0x00717c0001117983 */ /* 0x000ea80000300800 */
[----:B------:R-:W2:Y:S04]  /*c7430*/  LDL.LU R16, [R1+0x7180] ;  /* 0x0071800001107983 */ /* 0x000ea80000300800 */
[----:B------:R1:W-:Y:S01]  /*c7440*/  LDGSTS.E [R5+0xc280], desc[UR40][R8.64], P0 ;  /* 0x0c28000008057fae */ /* 0x0003e200081a1028 */
[----:B------:R-:W-:-:S05]  /*c7450*/  IADD3 R23, P1, PT, R23, R2, RZ ;  /* 0x0000000217177210 */ /* 0x000fca0007f3e0ff */
[----:B------:R-:W-:Y:S02]  /*c7460*/  IMAD.X R24, R24, 0x1, R3, P1 ;  /* 0x0000000118187824 */ /* 0x000fe400008e0603 */
[----:B-1----:R-:W-:Y:S01]  /*c7470*/  IMAD.MOV.U32 R8, RZ, RZ, R23 ;  /* 0x000000ffff087224 */ /* 0x002fe200078e0017 */
[-C--:B---3--:R-:W-:Y:S01]  /*c7480*/  IADD3 R21, P2, PT, R21, R2.reuse, RZ ;  /* 0x0000000215157210 */ /* 0x088fe20007f5e0ff */
[----:B------:R-:W-:Y:S01]  /*c7490*/  IMAD.MOV.U32 R9, RZ, RZ, R24 ;  /* 0x000000ffff097224 */ /* 0x000fe200078e0018 */
[----:B------:R-:W-:Y:S03]  /*c74a0*/  STL [R1+0x7148], R23 ;  /* 0x0071481701007387 */ /* 0x000fe60000100800 */
[----:B------:R-:W-:Y:S01]  /*c74b0*/  IMAD.X R22, R22, 0x1, R3, P2 ;  /* 0x0000000116167824 */ /* 0x000fe200010e0603 */
[-C--:B------:R-:W-:Y:S01]  /*c74c0*/  IADD3 R6, P1, PT, R6, R2.reuse, RZ ;  /* 0x0000000206067210 */ /* 0x080fe20007f3e0ff */
[----:B------:R-:W-:Y:S01]  /*c74d0*/  STL [R1+0x7144], R24 ;  /* 0x0071441801007387 */ /* 0x000fe20000100800 */
[----:B------:R-:W-:-:S03]  /*c74e0*/  IADD3 R18, P2, PT, R18, R2, RZ ;  /* 0x0000000212127210 */ /* 0x000fc60007f5e0ff */
[----:B------:R-:W-:Y:S04]  /*c74f0*/  STL [R1+0x7150], R21 ;  /* 0x0071501501007387 */ /* 0x000fe80000100800 */
[----:B------:R1:W-:Y:S04]  /*c7500*/  LDGSTS.E [R5+0xc300], desc[UR40][R8.64], P0 ;  /* 0x0c30000008057fae */ /* 0x0003e800081a1028 */
[----:B------:R-:W-:Y:S04]  /*c7510*/  STL [R1+0x714c], R22 ;  /* 0x00714c1601007387 */ /* 0x000fe80000100800 */
[----:B------:R3:W-:Y:S01]  /*c7520*/  STL [R1+0x7158], R6 ;  /* 0x0071580601007387 */ /* 0x0007e20000100800 */
[----:B------:R-:W-:-:S02]  /*c7530*/  IMAD.X R20, R20, 0x1, R3, P1 ;  /* 0x0000000114147824 */ /* 0x000fc400008e0603 */
[----:B-1----:R-:W-:Y:S02]  /*c7540*/  IMAD.MOV.U32 R8, RZ, RZ, R21 ;  /* 0x000000ffff087224 */ /* 0x002fe400078e0015 */
[----:B------:R-:W-:Y:S01]  /*c7550*/  IMAD.MOV.U32 R9, RZ, RZ, R22 ;  /* 0x000000ffff097224 */ /* 0x000fe200078e0016 */
[----:B------:R-:W-:Y:S04]  /*c7560*/  STL [R1+0x7154], R20 ;  /* 0x0071541401007387 */ /* 0x000fe80000100800 */
[----:B------:R-:W-:Y:S04]  /*c7570*/  STL [R1+0x7160], R18 ;  /* 0x0071601201007387 */ /* 0x000fe80000100800 */
[----:B------:R-:W2:Y:S01]  /*c7580*/  LDL.LU R28, [R1+0x7188] ;  /* 0x00718800011c7983 */ /* 0x000ea20000300800 */
[----:B------:R-:W-:-:S03]  /*c7590*/  IMAD.X R19, R19, 0x1, R3, P2 ;  /* 0x0000000113137824 */ /* 0x000fc600010e0603 */
[----:B------:R1:W-:Y:S04]  /*c75a0*/  LDGSTS.E [R5+0xc380], desc[UR40][R8.64], P0 ;  /* 0x0c38000008057fae */ /* 0x0003e800081a1028 */
[----:B------:R-:W-:Y:S01]  /*c75b0*/  STL [R1+0x715c], R19 ;  /* 0x00715c1301007387 */ /* 0x000fe20000100800 */
[----:B-1----:R-:W-:-:S03]  /*c75c0*/  IMAD.MOV.U32 R8, RZ, RZ, R6 ;  /* 0x000000ffff087224 */ /* 0x002fc600078e0006 */
[----:B---3--:R-:W3:Y:S04]  /*c75d0*/  LDL.LU R6, [R1+0x7190] ;  /* 0x0071900001067983 */ /* 0x008ee80000300800 */
[----:B------:R-:W3:Y:S04]  /*c75e0*/  LDL.LU R29, [R1+0x7184] ;  /* 0x00718400011d7983 */ /* 0x000ee80000300800 */
[----:B------:R-:W3:Y:S01]  /*c75f0*/  LDL.LU R32, [R1+0x718c] ;  /* 0x00718c0001207983 */ /* 0x000ee20000300800 */
[----:B------:R-:W-:Y:S01]  /*c7600*/  IMAD.MOV.U32 R9, RZ, RZ, R20 ;  /* 0x000000ffff097224 */ /* 0x000fe200078e0014 */
[----:B------:R-:W-:-:S04]  /*c7610*/  IADD3 R14, P1, PT, R14, R2, RZ ;  /* 0x000000020e0e7210 */ /* 0x000fc80007f3e0ff */
[----:B------:R1:W-:Y:S01]  /*c7620*/  LDGSTS.E [R5+0xc400], desc[UR40][R8.64], P0 ;  /* 0x0c40000008057fae */ /* 0x0003e200081a1028 */
[----:B------:R-:W-:Y:S01]  /*c7630*/  IADD3 R10, P2, PT, R10, R2, RZ ;  /* 0x000000020a0a7210 */ /* 0x000fe20007f5e0ff */
[----:B-1----:R-:W-:Y:S02]  /*c7640*/  IMAD.MOV.U32 R8, RZ, RZ, R18 ;  /* 0x000000ffff087224 */ /* 0x002fe400078e0012 */
[----:B------:R-:W-:Y:S01]  /*c7650*/  IMAD.MOV.U32 R9, RZ, RZ, R19 ;  /* 0x000000ffff097224 */ /* 0x000fe200078e0013 */
[----:B------:R-:W-:Y:S04]  /*c7660*/  STL [R1+0x7168], R14 ;  /* 0x0071680e01007387 */ /* 0x000fe80000100800 */
[----:B------:R1:W-:Y:S02]  /*c7670*/  LDGSTS.E [R5+0xc480], desc[UR40][R8.64], P0 ;  /* 0x0c48000008057fae */ /* 0x0003e400081a1028 */
[----:B-1----:R-:W-:-:S02]  /*c7680*/  IMAD.MOV.U32 R8, RZ, RZ, R14 ;  /* 0x000000ffff087224 */ /* 0x002fc400078e000e */
[----:B----4-:R-:W-:-:S04]  /*c7690*/  IMAD.X R15, R15, 0x1, R3, P1 ;  /* 0x000000010f0f7824 */ /* 0x010fc800008e0603 */
[----:B------:R-:W-:Y:S01]  /*c76a0*/  IMAD.MOV.U32 R9, RZ, RZ, R15 ;  /* 0x000000ffff097224 */ /* 0x000fe200078e000f */
[----:B------:R-:W-:Y:S01]  /*c76b0*/  STL [R1+0x7164], R15 ;  /* 0x0071640f01007387 */ /* 0x000fe20000100800 */
[----:B------:R-:W-:-:S03]  /*c76c0*/  IMAD.X R11, R11, 0x1, R3, P2 ;  /* 0x000000010b0b7824 */ /* 0x000fc600010e0603 */
[----:B------:R-:W-:Y:S04]  /*c76d0*/  STL [R1+0x7170], R10 ;  /* 0x0071700a01007387 */ /* 0x000fe80000100800 */
[----:B------:R1:W-:Y:S01]  /*c76e0*/  LDGSTS.E [R5+0xc500], desc[UR40][R8.64], P0 ;  /* 0x0c50000008057fae */ /* 0x0003e200081a1028 */
[----:B--2---:R-:W-:-:S03]  /*c76f0*/  IADD3 R12, P1, PT, R12, R2, RZ ;  /* 0x000000020c0c7210 */ /* 0x004fc60007f3e0ff */
[----:B------:R2:W-:Y:S02]  /*c7700*/  STL [R1+0x716c], R11 ;  /* 0x00716c0b01007387 */ /* 0x0005e40000100800 */
[----:B------:R-:W-:Y:S02]  /*c7710*/  IMAD.X R13, R13, 0x1, R3, P1 ;  /* 0x000000010d0d7824 */ /* 0x000fe400008e0603 */
[----:B-1----:R-:W-:Y:S01]  /*c7720*/  IMAD.MOV.U32 R8, RZ, RZ, R10 ;  /* 0x000000ffff087224 */ /* 0x002fe200078e000a */
[----:B------:R-:W-:Y:S01]  /*c7730*/  IADD3 R16, P2, PT, R16, R2, RZ ;  /* 0x0000000210107210 */ /* 0x000fe20007f5e0ff */
[----:B------:R-:W-:Y:S02]  /*c7740*/  IMAD.MOV.U32 R9, RZ, RZ, R11 ;  /* 0x000000ffff097224 */ /* 0x000fe400078e000b */
[----:B--2---:R-:W2:Y:S04]  /*c7750*/  LDL.LU.64 R10, [R1+0x6400] ;  /* 0x00640000010a7983 */ /* 0x004ea80000300a00 */
[----:B------:R-:W-:Y:S01]  /*c7760*/  STL [R1+0x7178], R12 ;  /* 0x0071780c01007387 */ /* 0x000fe20000100800 */
[----:B------:R-:W-:-:S03]  /*c7770*/  IMAD.X R17, R17, 0x1, R3, P2 ;  /* 0x0000000111117824 */ /* 0x000fc600010e0603 */
[----:B------:R1:W-:Y:S04]  /*c7780*/  LDGSTS.E [R5+0xc580], desc[UR40][R8.64], P0 ;  /* 0x0c58000008057fae */ /* 0x0003e800081a1028 */
[----:B------:R4:W-:Y:S04]  /*c7790*/  STL [R1+0x7174], R13 ;  /* 0x0071740d01007387 */ /* 0x0009e80000100800 */
[----:B------:R-:W-:Y:S01]  /*c77a0*/  STL [R1+0x7180], R16 ;  /* 0x0071801001007387 */ /* 0x000fe20000100800 */
[----:B-1----:R-:W-:Y:S02]  /*c77b0*/  IMAD.MOV.U32 R8, RZ, RZ, R12 ;  /* 0x000000ffff087224 */ /* 0x002fe400078e000c */
[----:B------:R-:W-:-:S02]  /*c77c0*/  IMAD.MOV.U32 R9, RZ, RZ, R13 ;  /* 0x000000ffff097224 */ /* 0x000fc400078e000d */
[----:B----4-:R-:W4:Y:S04]  /*c77d0*/  LDL.LU.64 R12, [R1+0x63f8] ;  /* 0x0063f800010c7983 */ /* 0x010f280000300a00 */
[----:B------:R1:W-:Y:S04]  /*c77e0*/  STL [R1+0x717c], R17 ;  /* 0x00717c1101007387 */ /* 0x0003e80000100800 */
[----:B------:R-:W4:Y:S04]  /*c77f0*/  LDL.LU.64 R14, [R1+0x63f0] ;  /* 0x0063f000010e7983 */ /* 0x000f280000300a00 */
[----:B------:R1:W-:Y:S02]  /*c7800*/  LDGSTS.E [R5+0xc600], desc[UR40][R8.64], P0 ;  /* 0x0c60000008057fae */ /* 0x0003e400081a1028 */
[----:B-1----:R-:W-:-:S02]  /*c7810*/  IMAD.MOV.U32 R8, RZ, RZ, R16 ;  /* 0x000000ffff087224 */ /* 0x002fc400078e0010 */
[----:B------:R-:W-:Y:S02]  /*c7820*/  IMAD.MOV.U32 R9, RZ, RZ, R17 ;  /* 0x000000ffff097224 */ /* 0x000fe400078e0011 */
[----:B------:R-:W4:Y:S04]  /*c7830*/  LDL.LU.64 R16, [R1+0x63e8] ;  /* 0x0063e80001107983 */ /* 0x000f280000300a00 */
[----:B------:R-:W4:Y:S04]  /*c7840*/  LDL.LU.64 R18, [R1+0x63e0] ;  /* 0x0063e00001127983 */ /* 0x000f280000300a00 */
[----:B------:R-:W4:Y:S04]  /*c7850*/  LDL.LU.64 R20, [R1+0x63d8] ;  /* 0x0063d80001147983 */ /* 0x000f280000300a00 */
[----:B------:R-:W4:Y:S04]  /*c7860*/  LDL.LU.64 R22, [R1+0x63d0] ;  /* 0x0063d00001167983 */ /* 0x000f280000300a00 */
[----:B------:R-:W4:Y:S04]  /*c7870*/  LDL.LU.64 R24, [R1+0x63c8] ;  /* 0x0063c80001187983 */ /* 0x000f280000300a00 */
[----:B------:R-:W4:Y:S04]  /*c7880*/  LDL.LU.64 R26, [R1+0x63c0] ;  /* 0x0063c000011a7983 */ /* 0x000f280000300a00 */
[----:B------:R1:W-:Y:S01]  /*c7890*/  LDGSTS.E [R5+0xc680], desc[UR40][R8.64], P0 ;  /* 0x0c68000008057fae */ /* 0x0003e200081a1028 */
[----:B------:R-:W-:-:S05]  /*c78a0*/  IADD3 R28, P1, PT, R28, R2, RZ ;  /* 0x000000021c1c7210 */ /* 0x000fca0007f3e0ff */
[----:B------:R-:W-:Y:S01]  /*c78b0*/  STL [R1+0x7188], R28 ;  /* 0x0071881c01007387 */ /* 0x000fe20000100800 */
[----:B-1----:R-:W-:Y:S01]  /*c78c0*/  IMAD.MOV.U32 R8, RZ, RZ, R28 ;  /* 0x000000ffff087224 */ /* 0x002fe200078e001c */
[----:B---3--:R-:W-:Y:S01]  /*c78d0*/  IADD3 R6, P2, PT, R6, R2, RZ ;  /* 0x0000000206067210 */ /* 0x008fe20007f5e0ff */
[----:B------:R-:W-:-:S04]  /*c78e0*/  IMAD.X R29, R29, 0x1, R3, P1 ;  /* 0x000000011d1d7824 */ /* 0x000fc800008e0603 */
[----:B------:R-:W-:Y:S01]  /*c78f0*/  IMAD.MOV.U32 R9, RZ, RZ, R29 ;  /* 0x000000ffff097224 */ /* 0x000fe200078e001d */
[----:B------:R1:W-:Y:S01]  /*c7900*/  STL [R1+0x7184], R29 ;  /* 0x0071841d01007387 */ /* 0x0003e20000100800 */
[----:B------:R-:W-:-:S03]  /*c7910*/  IMAD.X R32, R32, 0x1, R3, P2 ;  /* 0x0000000120207824 */ /* 0x000fc600010e0603 */
[----:B------:R-:W-:Y:S04]  /*c7920*/  STL [R1+0x7190], R6 ;  /* 0x0071900601007387 */ /* 0x000fe80000100800 */
[----:B------:R3:W-:Y:S04]  /*c7930*/  LDGSTS.E [R5+0xc700], desc[UR40][R8.64], P0 ;  /* 0x0c70000008057fae */ /* 0x0007e800081a1028 */
[----:B-1----:R-:W4:Y:S04]  /*c7940*/  LDL.LU.64 R28, [R1+0x63b8] ;  /* 0x0063b800011c7983 */ /* 0x002f280000300a00 */
[----:B------:R1:W-:Y:S04]  /*c7950*/  STL [R1+0x718c], R32 ;  /* 0x00718c2001007387 */ /* 0x0003e80000100800 */
[----:B------:R-:W4:Y:S01]  /*c7960*/  LDL.LU.64 R30, [R1+0x63b0] ;  /* 0x0063b000011e7983 */ /* 0x000f220000300a00 */
[----:B---3--:R-:W-:-:S03]  /*c7970*/  IMAD.MOV.U32 R9, RZ, RZ, R32 ;  /* 0x000000ffff097224 */ /* 0x008fc600078e0020 */
[----:B-1----:R-:W3:Y:S04]  /*c7980*/  LDL.LU.64 R32, [R1+0x63a8] ;  /* 0x0063a80001207983 */ /* 0x002ee80000300a00 */
[----:B------:R-:W3:Y:S04]  /*c7990*/  LDL.LU.64 R34, [R1+0x63a0] ;  /* 0x0063a00001227983 */ /* 0x000ee80000300a00 */
[----:B------:R-:W3:Y:S04]  /*c79a0*/  LDL.LU.64 R36, [R1+0x6398] ;  /* 0x0063980001247983 */ /* 0x000ee80000300a00 */
[----:B------:R-:W3:Y:S04]  /*c79b0*/  LDL.LU.64 R44, [R1+0x6390] ;  /* 0x00639000012c7983 */ /* 0x000ee80000300a00 */
[----:B------:R-:W3:Y:S04]  /*c79c0*/  LDL.LU R40, [R1+0x6598] ;  /* 0x0065980001287983 */ /* 0x000ee80000300800 */
[----:B------:R-:W3:Y:S04]  /*c79d0*/  LDL.LU R39, [R1+0x65a0] ;  /* 0x0065a00001277983 */ /* 0x000ee80000300800 */
[----:B------:R-:W3:Y:S01]  /*c79e0*/  LDL.LU.64 R42, [R1+0x6388] ;  /* 0x00638800012a7983 */ /* 0x000ee20000300a00 */
[----:B------:R-:W-:-:S05]  /*c79f0*/  IMAD.MOV.U32 R8, RZ, RZ, R6 ;  /* 0x000000ffff087224 */ /* 0x000fca00078e0006 */
[----:B------:R2:W-:Y:S02]  /*c7a00*/  LDGSTS.E [R5+0xc780], desc[UR40][R8.64], P0 ;  /* 0x0c78000008057fae */ /* 0x0005e400081a1028 */
[----:B--2---:R-:W-:-:S05]  /*c7a10*/  IADD3 R8, P0, PT, R10, R2, RZ ;  /* 0x000000020a087210 */ /* 0x004fca0007f1e0ff */
[----:B------:R-:W-:Y:S01]  /*c7a20*/  IMAD.X R6, R11, 0x1, R3, P0 ;  /* 0x000000010b067824 */ /* 0x000fe200000e0603 */
[----:B----4-:R-:W-:-:S05]  /*c7a30*/  IADD3 R10, P0, PT, R12, R2, RZ ;  /* 0x000000020c0a7210 */ /* 0x010fca0007f1e0ff */
[----:B------:R-:W-:Y:S01]  /*c7a40*/  IMAD.X R9, R13, 0x1, R3, P0 ;  /* 0x000000010d097824 */ /* 0x000fe200000e0603 */
[----:B------:R-:W-:-:S05]  /*c7a50*/  IADD3 R12, P0, PT, R14, R2, RZ ;  /* 0x000000020e0c7210 */ /* 0x000fca0007f1e0ff */
        /* <DEDUP_REMOVED lines=17> */
[----:B---3--:R-:W-:-:S05]  /*c7b70*/  IADD3 R30, P0, PT, R32, R2, RZ ;  /* 0x00000002201e7210 */ /* 0x008fca0007f1e0ff */
[----:B------:R-:W-:Y:S01]  /*c7b80*/  IMAD.X R29, R33, 0x1, R3, P0 ;  /* 0x00000001211d7824 */ /* 0x000fe200000e0603 */
[----:B------:R-:W-:-:S05]  /*c7b90*/  IADD3 R32, P0, PT, R34, R2, RZ ;  /* 0x0000000222207210 */ /* 0x000fca0007f1e0ff */
[--C-:B------:R-:W-:Y:S01]  /*c7ba0*/  IMAD.X R31, R35, 0x1, R3.reuse, P0 ;  /* 0x00000001231f7824 */ /* 0x100fe200000e0603 */
[-C--:B------:R-:W-:Y:S01]  /*c7bb0*/  IADD3 R34, P0, PT, R36, R2.reuse, RZ ;  /* 0x0000000224227210 */ /* 0x080fe20007f1e0ff */
[----:B------:R-:W-:Y:S02]  /*c7bc0*/  IMAD.MOV.U32 R72, RZ, RZ, R8 ;  /* 0x000000ffff487224 */ /* 0x000fe400078e0008 */
[----:B------:R-:W-:Y:S02]  /*c7bd0*/  IMAD.MOV.U32 R73, RZ, RZ, R6 ;  /* 0x000000ffff497224 */ /* 0x000fe400078e0006 */
[----:B------:R-:W-:Y:S01]  /*c7be0*/  IMAD.X R33, R37, 0x1, R3, P0 ;  /* 0x0000000125217824 */ /* 0x000fe200000e0603 */
[----:B------:R-:W-:Y:S01]  /*c7bf0*/  IADD3 R36, P0, PT, R44, R2, RZ ;  /* 0x000000022c247210 */ /* 0x000fe20007f1e0ff */
[----:B------:R-:W-:Y:S02]  /*c7c00*/  IMAD.MOV.U32 R70, RZ, RZ, R10 ;  /* 0x000000ffff467224 */ /* 0x000fe400078e000a */
[----:B------:R-:W-:-:S02]  /*c7c10*/  IMAD.MOV.U32 R71, RZ, RZ, R9 ;  /* 0x000000ffff477224 */ /* 0x000fc400078e0009 */
[----:B------:R-:W-:Y:S02]  /*c7c20*/  IMAD.MOV.U32 R68, RZ, RZ, R12 ;  /* 0x000000ffff447224 */ /* 0x000fe400078e000c */
[----:B------:R-:W-:Y:S02]  /*c7c30*/  IMAD.MOV.U32 R69, RZ, RZ, R11 ;  /* 0x000000ffff457224 */ /* 0x000fe400078e000b */
[----:B------:R-:W-:Y:S02]  /*c7c40*/  IMAD.MOV.U32 R66, RZ, RZ, R14 ;  /* 0x000000ffff427224 */ /* 0x000fe400078e000e */
[----:B------:R-:W-:Y:S01]  /*c7c50*/  IMAD.MOV.U32 R67, RZ, RZ, R13 ;  /* 0x000000ffff437224 */ /* 0x000fe200078e000d */
[----:B------:R-:W-:Y:S01]  /*c7c60*/  STL.64 [R1+0x6400], R72 ;  /* 0x0064004801007387 */ /* 0x000fe20000100a00 */
[----:B------:R-:W-:Y:S02]  /*c7c70*/  IMAD.MOV.U32 R64, RZ, RZ, R16 ;  /* 0x000000ffff407224 */ /* 0x000fe400078e0010 */
[----:B------:R-:W-:Y:S01]  /*c7c80*/  IMAD.MOV.U32 R65, RZ, RZ, R15 ;  /* 0x000000ffff417224 */ /* 0x000fe200078e000f */
[----:B------:R-:W-:Y:S01]  /*c7c90*/  STL.64 [R1+0x63f8], R70 ;  /* 0x0063f84601007387 */ /* 0x000fe20000100a00 */
[----:B------:R-:W-:-:S02]  /*c7ca0*/  IMAD.MOV.U32 R62, RZ, RZ, R18 ;  /* 0x000000ffff3e7224 */ /* 0x000fc400078e0012 */
[----:B------:R-:W-:Y:S01]  /*c7cb0*/  IMAD.MOV.U32 R63, RZ, RZ, R17 ;  /* 0x000000ffff3f7224 */ /* 0x000fe200078e0011 */
[----:B------:R-:W-:Y:S01]  /*c7cc0*/  STL.64 [R1+0x63f0], R68 ;  /* 0x0063f04401007387 */ /* 0x000fe20000100a00 */
[----:B------:R-:W-:Y:S01]  /*c7cd0*/  IMAD.X R35, R45, 0x1, R3, P0 ;  /* 0x000000012d237824 */ /* 0x000fe200000e0603 */
[----:B------:R-:W-:Y:S01]  /*c7ce0*/  IADD3 R38, P0, PT, R42, R2, RZ ;  /* 0x000000022a267210 */ /* 0x000fe20007f1e0ff */
        /* <DEDUP_REMOVED lines=18> */
[----:B------:R-:W-:Y:S02]  /*c7e10*/  IMAD.X R37, R43, 0x1, R3, P0 ;  /* 0x000000012b257824 */ /* 0x000fe400000e0603 */
        /* <DEDUP_REMOVED lines=11> */
[----:B------:R-:W-:Y:S04]  /*c7ed0*/  STL.64 [R1+0x63a0], R48 ;  /* 0x0063a03001007387 */ /* 0x000fe80000100a00 */
[----:B------:R-:W-:Y:S04]  /*c7ee0*/  STL.64 [R1+0x6398], R46 ;  /* 0x0063982e01007387 */ /* 0x000fe80000100a00 */
[----:B------:R-:W-:Y:S04]  /*c7ef0*/  STL.64 [R1+0x6390], R44 ;  /* 0x0063902c01007387 */ /* 0x000fe80000100a00 */
[----:B------:R-:W2:Y:S04]  /*c7f00*/  LDL.LU R8, [R1+0x6594] ;  /* 0x0065940001087983 */ /* 0x000ea80000300800 */
[----:B------:R-:W-:Y:S04]  /*c7f10*/  STL.64 [R1+0x6388], R42 ;  /* 0x0063882a01007387 */ /* 0x000fe80000100a00 */
        /* <DEDUP_REMOVED lines=9> */
[----:B------:R-:W-:-:S04]  /*c7fb0*/  UISETP.GT.AND UP1, UPT, UR13, 0x1c, UPT ;  /* 0x0000001c0d00788c */ /* 0x000fc8000bf24270 */
[----:B------:R-:W-:-:S04]  /*c7fc0*/  USEL UR10, URZ, 0x4, !UP1 ;  /* 0x00000004ff0a7887 */ /* 0x000fc8000c800000 */
[----:B------:R-:W-:-:S06]  /*c7fd0*/  USEL UR10, UR10, URZ, !UP0 ;  /* 0x000000ff0a0a7287 */ /* 0x000fcc000c000000 */
[----:B------:R-:W-:Y:S01]  /*c7fe0*/  ISETP.NE.U32.AND P0, PT, RZ, UR10, PT ;  /* 0x0000000aff007c0c */ /* 0x000fe2000bf05070 */
[----:B------:R-:W-:Y:S01]  /*c7ff0*/  UISETP.GT.AND UP1, UPT, UR13, 0x1, UPT ;  /* 0x000000010d00788c */ /* 0x000fe2000bf24270 */
[----:B------:R-:W-:-:S03]  /*c8000*/  IADD3 R40, P1, PT, R40, R2, RZ ;  /* 0x0000000228287210 */ /* 0x000fc60007f3e0ff */
[----:B------:R-:W-:-:S08]  /*c8010*/  USEL UR10, URZ, 0x4, !UP1 ;  /* 0x00000004ff0a7887 */ /* 0x000fd0000c800000 */
[----:B------:R-:W-:Y:S04]  /*c8020*/  LDGSTS.E [R5+0xe000], desc[UR40][R72.64], P0 ;  /* 0x0e00000048057fae */ /* 0x000fe800081a1028 */
[----:B------:R-:W-:Y:S04]  /*c8030*/  LDGSTS.E [R5+0xe080], desc[UR40][R70.64], P0 ;  /* 0x0e08000046057fae */ /* 0x000fe800081a1028 */
[----:B------:R-:W-:Y:S04]  /*c8040*/  LDGSTS.E [R5+0xe100], desc[UR40][R68.64], P0 ;  /* 0x0e10000044057fae */ /* 0x000fe800081a1028 */
[----:B------:R-:W-:Y:S04]  /*c8050*/  LDGSTS.E [R5+0xe180], desc[UR40][R66.64], P0 ;  /* 0x0e18000042057fae */ /* 0x000fe800081a1028 */
[----:B------:R-:W-:Y:S04]  /*c8060*/  LDGSTS.E [R5+0xe200], desc[UR40][R64.64], P0 ;  /* 0x0e20000040057fae */ /* 0x000fe800081a1028 */
[----:B------:R-:W-:Y:S04]  /*c8070*/  LDGSTS.E [R5+0xe280], desc[UR40][R62.64], P0 ;  /* 0x0e2800003e057fae */ /* 0x000fe800081a1028 */
[----:B------:R-:W-:Y:S01]  /*c8080*/  LDGSTS.E [R5+0xe300], desc[UR40][R60.64], P0 ;  /* 0x0e3000003c057fae */ /* 0x000fe200081a1028 */
[----:B------:R-:W-:-:S03]  /*c8090*/  USEL UR10, UR10, URZ, !UP0 ;  /* 0x000000ff0a0a7287 */ /* 0x000fc6000c000000 */
[----:B------:R-:W-:Y:S01]  /*c80a0*/  LDGSTS.E [R5+0xe380], desc[UR40][R58.64], P0 ;  /* 0x0e3800003a057fae */ /* 0x000fe200081a1028 */
[----:B------:R-:W-:-:S03]  /*c80b0*/  IADD3 R39, P2, PT, R39, R2, RZ ;  /* 0x0000000227277210 */ /* 0x000fc60007f5e0ff */
[----:B------:R-:W-:Y:S04]  /*c80c0*/  LDGSTS.E [R5+0xe400], desc[UR40][R56.64], P0 ;  /* 0x0e40000038057fae */ /* 0x000fe800081a1028 */
[----:B------:R-:W-:Y:S04]  /*c80d0*/  LDGSTS.E [R5+0xe480], desc[UR40][R54.64], P0 ;  /* 0x0e48000036057fae */ /* 0x000fe800081a1028 */
[----:B------:R-:W-:Y:S01]  /*c80e0*/  LDGSTS.E [R5+0xe500], desc[UR40][R52.64], P0 ;  /* 0x0e50000034057fae */ /* 0x000fe200081a1028 */
[----:B------:R-:W-:-:S03]  /*c80f0*/  IMAD.SHL.U32 R84, R85, 0x4, RZ ;  /* 0x0000000455547824 */ /* 0x000fc600078e00ff */
[----:B------:R-:W-:Y:S04]  /*c8100*/  LDGSTS.E [R5+0xe580], desc[UR40][R50.64], P0 ;  /* 0x0e58000032057fae */ /* 0x000fe800081a1028 */
[----:B------:R-:W-:Y:S04]  /*c8110*/  LDGSTS.E [R5+0xe600], desc[UR40][R48.64], P0 ;  /* 0x0e60000030057fae */ /* 0x000fe800081a1028 */
[----:B------:R-:W-:Y:S04]  /*c8120*/  LDGSTS.E [R5+0xe680], desc[UR40][R46.64], P0 ;  /* 0x0e6800002e057fae */ /* 0x000fe800081a1028 */
[----:B------:R-:W-:Y:S04]  /*c8130*/  LDGSTS.E [R5+0xe700], desc[UR40][R44.64], P0 ;  /* 0x0e7000002c057fae */ /* 0x000fe800081a1028 */
[----:B------:R1:W-:Y:S01]  /*c8140*/  LDGSTS.E [R5+0xe780], desc[UR40][R42.64], P0 ;  /* 0x0e7800002a057fae */ /* 0x0003e200081a1028 */
[----:B------:R-:W-:-:S02]  /*c8150*/  ISETP.NE.U32.AND P0, PT, RZ, UR10, PT ;  /* 0x0000000aff007c0c */ /* 0x000fc4000bf05070 */
[----:B------:R-:W-:Y:S01]  /*c8160*/  LOP3.LUT R82, R84, 0x20, RZ, 0x3c, !PT ;  /* 0x0000002054527812 */ /* 0x000fe200078e3cff */
[----:B------:R-:W-:Y:S04]  /*c8170*/  STL [R1+0x6598], R40 ;  /* 0x0065982801007387 */ /* 0x000fe80000100800 */
[----:B-1----:R-:W-:Y:S02]  /*c8180*/  VIADD R5, R82, UR14 ;  /* 0x0000000e52057c36 */ /* 0x002fe40008000000 */
[----:B--2---:R-:W-:-:S05]  /*c8190*/  IMAD.X R8, R8, 0x1, R3, P1 ;  /* 0x0000000108087824 */ /* 0x004fca00008e0603 */
[----:B------:R1:W-:Y:S01]  /*c81a0*/  STL [R1+0x6594], R8 ;  /* 0x0065940801007387 */ /* 0x0003e20000100800 */
[----:B---3--:R-:W-:-:S03]  /*c81b0*/  IMAD.X R6, R6, 0x1, R3, P2 ;  /* 0x0000000106067824 */ /* 0x008fc600010e0603 */
[----:B------:R-:W-:Y:S01]  /*c81c0*/  STL [R1+0x65a0], R39 ;  /* 0x0065a02701007387 */ /* 0x000fe20000100800 */
[----:B------:R-:W-:-:S03]  /*c81d0*/  IMAD.MOV.U32 R9, RZ, RZ, R8 ;  /* 0x000000ffff097224 */ /* 0x000fc600078e0008 */
[----:B------:R2:W-:Y:S01]  /*c81e0*/  STL [R1+0x659c], R6 ;  /* 0x00659c0601007387 */ /* 0x0005e20000100800 */
[----:B----4-:R-:W-:Y:S01]  /*c81f0*/  IADD3 R13, P1, PT, R13, R2, RZ ;  /* 0x000000020d0d7210 */ /* 0x010fe20007f3e0ff */
[----:B-1----:R-:W-:Y:S02]  /*c8200*/  IMAD.MOV.U32 R8, RZ, RZ, R40 ;  /* 0x000000ffff087224 */ /* 0x002fe400078e0028 */
[----:B------:R-:W3:Y:S04]  /*c8210*/  LDL.LU R12, [R1+0x65c8] ;  /* 0x0065c800010c7983 */ /* 0x000ee80000300800 */
[----:B------:R-:W4:Y:S01]  /*c8220*/  LDL.LU R21, [R1+0x65d0] ;  /* 0x0065d00001157983 */ /* 0x000f220000300800 */
[----:B------:R-:W-:-:S03]  /*c8230*/  IMAD.X R17, R17, 0x1, R3, P1 ;  /* 0x0000000111117824 */ /* 0x000fc600008e0603 */
[----:B------:R-:W4:Y:S01]  /*c8240*/  LDL.LU R20, [R1+0x65c4] ;  /* 0x0065c40001147983 */ /* 0x000f220000300800 */
[----:B------:R-:W-:-:S03]  /*c8250*/  IADD3 R10, P2, PT, R10, R2, RZ ;  /* 0x000000020a0a7210 */ /* 0x000fc60007f5e0ff */
[----:B------:R1:W-:Y:S04]  /*c8260*/  LDGSTS.E [R5+0x800], desc[UR40][R8.64], P0 ;  /* 0x0080000008057fae */ /* 0x0003e800081a1028 */
[----:B------:R-:W4:Y:S04]  /*c8270*/  LDL.LU R22, [R1+0x65cc] ;  /* 0x0065cc0001167983 */ /* 0x000f280000300800 */
[----:B------:R-:W4:Y:S01]  /*c8280*/  LDL.LU R15, [R1+0x65d8] ;  /* 0x0065d800010f7983 */ /* 0x000f220000300800 */
[----:B-1----:R-:W-:Y:S02]  /*c8290*/  IMAD.MOV.U32 R8, RZ, RZ, R39 ;  /* 0x000000ffff087224 */ /* 0x002fe400078e0027 */
[----:B------:R-:W-:-:S02]  /*c82a0*/  IMAD.MOV.U32 R9, RZ, RZ, R6 ;  /* 0x000000ffff097224 */ /* 0x000fc400078e0006 */
[----:B--2---:R-:W2:Y:S01]  /*c82b0*/  LDL.LU R6, [R1+0x65e0] ;  /* 0x0065e00001067983 */ /* 0x004ea20000300800 */
[----:B------:R-:W-:-:S03]  /*c82c0*/  IMAD.X R14, R14, 0x1, R3, P2 ;  /* 0x000000010e0e7824 */ /* 0x000fc600010e0603 */
[----:B------:R-:W-:Y:S04]  /*c82d0*/  STL [R1+0x65a8], R13 ;  /* 0x0065a80d01007387 */ /* 0x000fe80000100800 */
[----:B------:R1:W-:Y:S04]  /*c82e0*/  LDGSTS.E [R5+0x880], desc[UR40][R8.64], P0 ;  /* 0x0088000008057fae */ /* 0x0003e800081a1028 */
[----:B------:R1:W-:Y:S04]  /*c82f0*/  STL [R1+0x65a4], R17 ;  /* 0x0065a41101007387 */ /* 0x0003e80000100800 */
[----:B------:R-:W-:Y:S01]  /*c8300*/  STL [R1+0x65b0], R10 ;  /* 0x0065b00a01007387 */ /* 0x000fe20000100800 */
[----:B-1----:R-:W-:-:S03]  /*c8310*/  IMAD.MOV.U32 R9, RZ, RZ, R17 ;  /* 0x000000ffff097224 */ /* 0x002fc600078e0011 */
[----:B------:R-:W2:Y:S01]  /*c8320*/  LDL.LU R17, [R1+0x65d4] ;  /* 0x0065d40001117983 */ /* 0x000ea20000300800 */
[----:B------:R-:W-:-:S03]  /*c8330*/  IMAD.MOV.U32 R8, RZ, RZ, R13 ;  /* 0x000000ffff087224 */ /* 0x000fc600078e000d */
[----:B------:R1:W-:Y:S04]  /*c8340*/  STL [R1+0x65ac], R14 ;  /* 0x0065ac0e01007387 */ /* 0x0003e80000100800 */
[----:B------:R-:W2:Y:S01]  /*c8350*/  LDL.LU R13, [R1+0x65dc] ;  /* 0x0065dc00010d7983 */ /* 0x000ea20000300800 */
[----:B------:R-:W-:-:S03]  /*c8360*/  IADD3 R16, P1, PT, R16, R2, RZ ;  /* 0x0000000210107210 */ /* 0x000fc60007f3e0ff */
[----:B------:R1:W-:Y:S01]  /*c8370*/  LDGSTS.E [R5+0x900], desc[UR40][R8.64], P0 ;  /* 0x0090000008057fae */ /* 0x0003e200081a1028 */
[----:B------:R-:W-:Y:S01]  /*c8380*/  IADD3 R11, P2, PT, R11, R2, RZ ;  /* 0x000000020b0b7210 */ /* 0x000fe20007f5e0ff */
[--C-:B------:R-:W-:Y:S02]  /*c8390*/  IMAD.X R19, R19, 0x1, R3.reuse, P1 ;  /* 0x0000000113137824 */ /* 0x100fe400008e0603 */
[----:B-1----:R-:W-:Y:S02]  /*c83a0*/  IMAD.MOV.U32 R8, RZ, RZ, R10 ;  /* 0x000000ffff087224 */ /* 0x002fe400078e000a */
[----:B------:R-:W-:Y:S02]  /*c83b0*/  IMAD.MOV.U32 R9, RZ, RZ, R14 ;  /* 0x000000ffff097224 */ /* 0x000fe400078e000e */
[----:B------:R-:W2:Y:S04]  /*c83c0*/  LDL.LU R14, [R1+0x65e8] ;  /* 0x0065e800010e7983 */ /* 0x000ea80000300800 */
[----:B------:R-:W2:Y:S01]  /*c83d0*/  LDL.LU R10, [R1+0x65f0] ;  /* 0x0065f000010a7983 */ /* 0x000ea20000300800 */
[----:B------:R-:W-:-:S03]  /*c83e0*/  IMAD.X R18, R18, 0x1, R3, P2 ;  /* 0x0000000112127824 */ /* 0x000fc600010e0603 */
[----:B------:R1:W-:Y:S04]  /*c83f0*/  STL [R1+0x65b8], R16 ;  /* 0x0065b81001007387 */ /* 0x0003e80000100800 */
[----:B------:R1:W-:Y:S04]  /*c8400*/  LDGSTS.E [R5+0x980], desc[UR40][R8.64], P0 ;  /* 0x0098000008057fae */ /* 0x0003e800081a1028 */
[----:B------:R1:W-:Y:S04]  /*c8410*/  STL [R1+0x65b4], R19 ;  /* 0x0065b41301007387 */ /* 0x0003e80000100800 */
[----:B------:R-:W-:Y:S01]  /*c8420*/  STL [R1+0x65c0], R11 ;  /* 0x0065c00b01007387 */ /* 0x000fe20000100800 */
[----:B-1----:R-:W-:-:S03]  /*c8430*/  IMAD.MOV.U32 R8, RZ, RZ, R16 ;  /* 0x000000ffff087224 */ /* 0x002fc600078e0010 */
[----:B------:R-:W2:Y:S01]  /*c8440*/  LDL.LU R16, [R1+0x65e4] ;  /* 0x0065e40001107983 */ /* 0x000ea20000300800 */
[----:B------:R-:W-:-:S03]  /*c8450*/  IMAD.MOV.U32 R9, RZ, RZ, R19 ;  /* 0x000000ffff097224 */ /* 0x000fc600078e0013 */
[----:B------:R1:W-:Y:S04]  /*c8460*/  STL [R1+0x65bc], R18 ;  /* 0x0065bc1201007387 */ /* 0x0003e80000100800 */
[----:B------:R-:W2:Y:S04]  /*c8470*/  LDL.LU R19, [R1+0x65ec] ;  /* 0x0065ec0001137983 */ /* 0x000ea80000300800 */
[----:B------:R1:W-:Y:S02]  /*c8480*/  LDGSTS.E [R5+0xa00], desc[UR40][R8.64], P0 ;  /* 0x00a0000008057fae */ /* 0x0003e400081a1028 */
[----:B-1----:R-:W-:-:S02]  /*c8490*/  IMAD.MOV.U32 R8, RZ, RZ, R11 ;  /* 0x000000ffff087224 */ /* 0x002fc400078e000b */
[----:B------:R-:W-:Y:S02]  /*c84a0*/  IMAD.MOV.U32 R9, RZ, RZ, R18 ;  /* 0x000000ffff097224 */ /* 0x000fe400078e0012 */
[----:B------:R-:W2:Y:S04]  /*c84b0*/  LDL.LU R18, [R1+0x65f8] ;  /* 0x0065f80001127983 */ /* 0x000ea80000300800 */
[----:B------:R1:W-:Y:S04]  /*c84c0*/  LDGSTS.E [R5+0xa80], desc[UR40][R8.64], P0 ;  /* 0x00a8000008057fae */ /* 0x0003e800081a1028 */
[----:B------:R-:W2:Y:S01]  /*c84d0*/  LDL.LU R11, [R1+0x6600] ;  /* 0x00660000010b7983 */ /* 0x000ea20000300800 */
[----:B---3--:R-:W-:-:S02]  /*c84e0*/  IADD3 R12, P1, PT, R12, R2, RZ ;  /* 0x000000020c0c7210 */ /* 0x008fc40007f3e0ff */
[----:B----4-:R-:W-:-:S03]  /*c84f0*/  IADD3 R21, P2, PT, R21, R2, RZ ;  /* 0x0000000215157210 */ /* 0x010fc60007f5e0ff */
[--C-:B------:R-:W-:Y:S02]  /*c8500*/  IMAD.X R20, R20, 0x1, R3.reuse, P1 ;  /* 0x0000000114147824 */ /* 0x100fe400008e0603 */
[----:B-1----:R-:W-:Y:S02]  /*c8510*/  IMAD.MOV.U32 R8, RZ, RZ, R12 ;  /* 0x000000ffff087224 */ /* 0x002fe400078e000c */
[----:B------:R-:W-:Y:S01]  /*c8520*/  IMAD.MOV.U32 R9, RZ, RZ, R20 ;  /* 0x000000ffff097224 */ /* 0x000fe200078e0014 */
[----:B------:R-:W-:Y:S01]  /*c8530*/  STL [R1+0x65c8], R12 ;  /* 0x0065c80c01007387 */ /* 0x000fe20000100800 */
[----:B------:R-:W-:-:S03]  /*c8540*/  IMAD.X R22, R22, 0x1, R3, P2 ;  /* 0x0000000116167824 */ /* 0x000fc600010e0603 */
[----:B------:R1:W-:Y:S01]  /*c8550*/  STL [R1+0x65c4], R20 ;  /* 0x0065c41401007387 */ /* 0x0003e20000100800 */
[----:B------:R-:W-:-:S03]  /*c8560*/  IADD3 R15, P1, PT, R15, R2, RZ ;  /* 0x000000020f0f7210 */ /* 0x000fc60007f3e0ff */
[----:B------:R-:W-:Y:S04]  /*c8570*/  STL [R1+0x65d0], R21 ;  /* 0x0065d01501007387 */ /* 0x000fe80000100800 */
[----:B------:R3:W-:Y:S04]  /*c8580*/  LDGSTS.E [R5+0xb00], desc[UR40][R8.64], P0 ;  /* 0x00b0000008057fae */ /* 0x0007e800081a1028 */
[----:B-1----:R-:W4:Y:S01]  /*c8590*/  LDL.LU R20, [R1+0x65f4] ;  /* 0x0065f40001147983 */ /* 0x002f220000300800 */
[----:B--2---:R-:W-:-:S03]  /*c85a0*/  IADD3 R6, P2, PT, R6, R2, RZ ;  /* 0x0000000206067210 */ /* 0x004fc60007f5e0ff */
[----:B------:R-:W-:Y:S01]  /*c85b0*/  STL [R1+0x65cc], R22 ;  /* 0x0065cc1601007387 */ /* 0x000fe20000100800 */
[----:B---3--:R-:W-:-:S03]  /*c85c0*/  IMAD.MOV.U32 R8, RZ, RZ, R21 ;  /* 0x000000ffff087224 */ /* 0x008fc600078e0015 */
[----:B------:R-:W2:Y:S01]  /*c85d0*/  LDL.LU R12, [R1+0x65fc] ;  /* 0x0065fc00010c7983 */ /* 0x000ea20000300800 */
[----:B------:R-:W-:-:S03]  /*c85e0*/  IMAD.MOV.U32 R9, RZ, RZ, R22 ;  /* 0x000000ffff097224 */ /* 0x000fc600078e0016 */
[----:B------:R1:W-:Y:S04]  /*c85f0*/  STL [R1+0x65d8], R15 ;  /* 0x0065d80f01007387 */ /* 0x0003e80000100800 */
[----:B------:R3:W-:Y:S01]  /*c8600*/  LDGSTS.E [R5+0xb80], desc[UR40][R8.64], P0 ;  /* 0x00b8000008057fae */ /* 0x0007e200081a1028 */
[----:B------:R-:W-:-:S05]  /*c8610*/  IMAD.X R17, R17, 0x1, R3, P1 ;  /* 0x0000000111117824 */ /* 0x000fca00008e0603 */
[----:B------:R1:W-:Y:S01]  /*c8620*/  STL [R1+0x65d4], R17 ;  /* 0x0065d41101007387 */ /* 0x0003e20000100800 */
[----:B------:R-:W-:-:S03]  /*c8630*/  IMAD.X R13, R13, 0x1, R3, P2 ;  /* 0x000000010d0d7824 */ /* 0x000fc600010e0603 */
[----:B------:R1:W-:Y:S01]  /*c8640*/  STL [R1+0x65e0], R6 ;  /* 0x0065e00601007387 */ /* 0x0003e20000100800 */
[----:B---3--:R-:W-:-:S03]  /*c8650*/  IMAD.MOV.U32 R8, RZ, RZ, R15 ;  /* 0x000000ffff087224 */ /* 0x008fc600078e000f */
[----:B-1----:R-:W3:Y:S01]  /*c8660*/  LDL.LU R15, [R1+0x6608] ;  /* 0x00660800010f7983 */ /* 0x002ee20000300800 */
        /* <DEDUP_REMOVED lines=11> */
[----:B------:R1:W-:Y:S01]  /*c8720*/  LDGSTS.E [R5+0xc80], desc[UR40][R8.64], P0 ;  /* 0x00c8000008057fae */ /* 0x0003e200081a1028 */
[----:B------:R-:W-:-:S05]  /*c8730*/  IMAD.X R16, R16, 0x1, R3, P1 ;  /* 0x0000000110107824 */ /* 0x000fca00008e0603 */
[----:B------:R1:W-:Y:S01]  /*c8740*/  STL [R1+0x65e4], R16 ;  /* 0x0065e41001007387 */ /* 0x0003e20000100800 */
[----:B------:R-:W-:-:S03]  /*c8750*/  IMAD.X R19, R19, 0x1, R3, P2 ;  /* 0x0000000113137824 */ /* 0x000fc600010e0603 */
[----:B------:R-:W-:Y:S01]  /*c8760*/  STL [R1+0x65f0], R10 ;  /* 0x0065f00a01007387 */ /* 0x000fe20000100800 */
[----:B-1----:R-:W-:-:S03]  /*c8770*/  IMAD.MOV.U32 R8, RZ, RZ, R14 ;  /* 0x000000ffff087224 */ /* 0x002fc600078e000e */
        /* <DEDUP_REMOVED lines=19> */
[----:B------:R4:W-:Y:S04]  /*c88b0*/  LDGSTS.E [R5+0xe00], desc[UR40][R8.64], P0 ;  /* 0x00e0000008057fae */ /* 0x0009e800081a1028 */
[----:B-1----:R-:W3:Y:S04]  /*c88c0*/  LDL.LU R20, [R1+0x679c] ;  /* 0x00679c0001147983 */ /* 0x002ee80000300800 */
[----:B------:R1:W-:Y:S04]  /*c88d0*/  STL [R1+0x65fc], R12 ;  /* 0x0065fc0c01007387 */ /* 0x0003e80000100800 */
[----:B------:R-:W3:Y:S01]  /*c88e0*/  LDL.LU R18, [R1+0x67a4] ;  /* 0x0067a40001127983 */ /* 0x000ee20000300800 */
[----:B----4-:R-:W-:-:S02]  /*c88f0*/  IMAD.MOV.U32 R8, RZ, RZ, R11 ;  /* 0x000000ffff087224 */ /* 0x010fc400078e000b */
[----:B------:R-:W-:Y:S01]  /*c8900*/  IMAD.MOV.U32 R9, RZ, RZ, R12 ;  /* 0x000000ffff097224 */ /* 0x000fe200078e000c */
[----:B--2---:R-:W2:Y:S01]  /*c8910*/  LDL.LU R11, [R1+0x67b0] ;  /* 0x0067b000010b7983 */ /* 0x004ea20000300800 */
[----:B---3--:R-:W-:-:S03]  /*c8920*/  IADD3 R15, P1, PT, R15, R2, RZ ;  /* 0x000000020f0f7210 */ /* 0x008fc60007f3e0ff */
[----:B-1----:R-:W3:Y:S04]  /*c8930*/  LDL.LU R12, [R1+0x67b8] ;  /* 0x0067b800010c7983 */ /* 0x002ee80000300800 */
[----:B------:R1:W-:Y:S01]  /*c8940*/  LDGSTS.E [R5+0xe80], desc[UR40][R8.64], P0 ;  /* 0x00e8000008057fae */ /* 0x0003e200081a1028 */
[----:B------:R-:W-:-:S03]  /*c8950*/  IMAD.X R17, R17, 0x1, R3, P1 ;  /* 0x0000000111117824 */ /* 0x000fc600008e0603 */
[----:B------:R-:W-:Y:S04]  /*c8960*/  STL [R1+0x6608], R15 ;  /* 0x0066080f01007387 */ /* 0x000fe80000100800 */
[----:B------:R4:W-:Y:S01]  /*c8970*/  STL [R1+0x6604], R17 ;  /* 0x0066041101007387 */ /* 0x0009e20000100800 */
[----:B-1----:R-:W-:Y:S02]  /*c8980*/  IMAD.MOV.U32 R9, RZ, RZ, R17 ;  /* 0x000000ffff097224 */ /* 0x002fe400078e0011 */
[----:B------:R-:W-:Y:S01]  /*c8990*/  IMAD.MOV.U32 R8, RZ, RZ, R15 ;  /* 0x000000ffff087224 */ /* 0x000fe200078e000f */
[----:B----4-:R-:W4:Y:S04]  /*c89a0*/  LDL.LU R17, [R1+0x67ac] ;  /* 0x0067ac0001117983 */ /* 0x010f280000300800 */
[----:B------:R-:W4:Y:S01]  /*c89b0*/  LDL.LU R15, [R1+0x67b4] ;  /* 0x0067b400010f7983 */ /* 0x000f220000300800 */
[----:B------:R-:W-:-:S02]  /*c89c0*/  IADD3 R6, P2, PT, R6, R2, RZ ;  /* 0x0000000206067210 */ /* 0x000fc40007f5e0ff */
[----:B------:R-:W-:Y:S01]  /*c89d0*/  IADD3 R13, P3, PT, R13, R2, RZ ;  /* 0x000000020d0d7210 */ /* 0x000fe20007f7e0ff */
[----:B------:R1:W-:Y:S04]  /*c89e0*/  LDGSTS.E [R5+0xf00], desc[UR40][R8.64], P0 ;  /* 0x00f0000008057fae */ /* 0x0003e800081a1028 */
[----:B------:R-:W-:Y:S01]  /*c89f0*/  STL [R1+0x6610], R6 ;  /* 0x0066100601007387 */ /* 0x000fe20000100800 */
[----:B-1----:R-:W-:Y:S02]  /*c8a00*/  IMAD.MOV.U32 R8, RZ, RZ, R6 ;  /* 0x000000ffff087224 */ /* 0x002fe400078e0006 */
[----:B------:R-:W-:-:S04]  /*c8a10*/  IMAD.X R14, R14, 0x1, R3, P2 ;  /* 0x000000010e0e7824 */ /* 0x000fc800010e0603 */
        /* <DEDUP_REMOVED lines=8> */
[----:B------:R-:W-:-:S03]  /*c8aa0*/  IMAD.MOV.U32 R9, RZ, RZ, R16 ;  /* 0x000000ffff097224 */ /* 0x000fc600078e0010 */
        /* <DEDUP_REMOVED lines=26> */
[----:B------:R-:W2:Y:S01]  /*c8c50*/  LDL.LU R10, [R1+0x67d8] ;  /* 0x0067d800010a7983 */ /* 0x000ea20000300800 */
[----:B----4-:R-:W-:-:S02]  /*c8c60*/  IMAD.X R17, R17, 0x1, R3, P0 ;  /* 0x0000000111117824 */ /* 0x010fc400000e0603 */
[----:B------:R-:W-:Y:S01]  /*c8c70*/  IMAD.X R15, R15, 0x1, R3, P2 ;  /* 0x000000010f0f7824 */ /* 0x000fe200010e0603 */
[----:B------:R-:W-:Y:S04]  /*c8c80*/  STL [R1+0x67b0], R11 ;  /* 0x0067b00b01007387 */ /* 0x000fe80000100800 */
[----:B------:R1:W-:Y:S04]  /*c8c90*/  LDGSTS.E [R5+0x2900], desc[UR40][R8.64], P1 ;  /* 0x0290000008057fae */ /* 0x0003e800089a1028 */
[----:B------:R4:W-:Y:S04]  /*c8ca0*/  STL [R1+0x67ac], R17 ;  /* 0x0067ac1101007387 */ /* 0x0009e80000100800 */
[----:B------:R4:W-:Y:S01]  /*c8cb0*/  STL [R1+0x67b8], R12 ;  /* 0x0067b80c01007387 */ /* 0x0009e20000100800 */
[----:B-1----:R-:W-:-:S03]  /*c8cc0*/  IMAD.MOV.U32 R9, RZ, RZ, R17 ;  /* 0x000000ffff097224 */ /* 0x002fc600078e0011 */
[----:B----4-:R-:W4:Y:S01]  /*c8cd0*/  LDL.LU R17, [R1+0x67e0] ;  /* 0x0067e00001117983 */ /* 0x010f220000300800 */
[----:B------:R-:W-:-:S03]  /*c8ce0*/  IMAD.MOV.U32 R8, RZ, RZ, R11 ;  /* 0x000000ffff087224 */ /* 0x000fc600078e000b */
[----:B------:R1:W-:Y:S04]  /*c8cf0*/  STL [R1+0x67b4], R15 ;  /* 0x0067b40f01007387 */ /* 0x0003e80000100800 */
[----:B------:R-:W4:Y:S04]  /*c8d00*/  LDL.LU R11, [R1+0x67e8] ;  /* 0x0067e800010b7983 */ /* 0x000f280000300800 */
[----:B------:R-:W4:Y:S04]  /*c8d10*/  LDL.LU R21, [R1+0x67dc] ;  /* 0x0067dc0001157983 */ /* 0x000f280000300800 */
[----:B------:R1:W-:Y:S01]  /*c8d20*/  LDGSTS.E [R5+0x2980], desc[UR40][R8.64], P1 ;  /* 0x0298000008057fae */ /* 0x0003e200089a1028 */
[----:B------:R-:W-:Y:S01]  /*c8d30*/  IADD3 R14, P0, PT, R14, R2, RZ ;  /* 0x000000020e0e7210 */ /* 0x000fe20007f1e0ff */
[----:B-1----:R-:W-:-:S02]  /*c8d40*/  IMAD.MOV.U32 R8, RZ, RZ, R12 ;  /* 0x000000ffff087224 */ /* 0x002fc400078e000c */
[----:B------:R-:W-:Y:S01]  /*c8d50*/  IMAD.MOV.U32 R9, RZ, RZ, R15 ;  /* 0x000000ffff097224 */ /* 0x000fe200078e000f */
[----:B------:R-:W4:Y:S01]  /*c8d60*/  LDL.LU R12, [R1+0x67e4] ;  /* 0x0067e400010c7983 */ /* 0x000f220000300800 */
[----:B------:R-:W-:-:S03]  /*c8d70*/  IADD3 R6, P2, PT, R6, R2, RZ ;  /* 0x0000000206067210 */ /* 0x000fc60007f5e0ff */
[----:B------:R-:W4:Y:S01]  /*c8d80*/  LDL.LU R15, [R1+0x67f0] ;  /* 0x0067f000010f7983 */ /* 0x000f220000300800 */
[----:B------:R-:W-:-:S03]  /*c8d90*/  IMAD.X R16, R16, 0x1, R3, P0 ;  /* 0x0000000110107824 */ /* 0x000fc600000e0603 */
[----:B------:R-:W4:Y:S01]  /*c8da0*/  LDL.LU R18, [R1+0x67f8] ;  /* 0x0067f80001127983 */ /* 0x000f220000300800 */
[----:B------:R-:W-:-:S03]  /*c8db0*/  IMAD.X R13, R13, 0x1, R3, P2 ;  /* 0x000000010d0d7824 */ /* 0x000fc600010e0603 */
[----:B------:R1:W-:Y:S04]  /*c8dc0*/  LDGSTS.E [R5+0x2a00], desc[UR40][R8.64], P1 ;  /* 0x02a0000008057fae */ /* 0x0003e800089a1028 */
[----:B------:R-:W-:Y:S04]  /*c8dd0*/  STL [R1+0x67c0], R14 ;  /* 0x0067c00e01007387 */ /* 0x000fe80000100800 */
[----:B------:R-:W-:Y:S01]  /*c8de0*/  STL [R1+0x67bc], R16 ;  /* 0x0067bc1001007387 */ /* 0x000fe20000100800 */
[----:B-1----:R-:W-:-:S03]  /*c8df0*/  IMAD.MOV.U32 R8, RZ, RZ, R14 ;  /* 0x000000ffff087224 */ /* 0x002fc600078e000e */
[----:B------:R-:W-:Y:S01]  /*c8e00*/  STL [R1+0x67c8], R6 ;  /* 0x0067c80601007387 */ /* 0x000fe20000100800 */
[----:B------:R-:W-:-:S03]  /*c8e10*/  IMAD.MOV.U32 R9, RZ, RZ, R16 ;  /* 0x000000ffff097224 */ /* 0x000fc600078e0010 */
        /* <DEDUP_REMOVED lines=22> */
[----:B----4-:R-:W-:Y:S01]  /*c8f80*/  IADD3 R17, P0, PT, R17, R2, RZ ;  /* 0x0000000211117210 */ /* 0x010fe20007f1e0ff */
[----:B-1----:R-:W-:-:S02]  /*c8f90*/  IMAD.MOV.U32 R8, RZ, RZ, R10 ;  /* 0x000000ffff087224 */ /* 0x002fc400078e000a */
[----:B------:R-:W-:Y:S01]  /*c8fa0*/  IMAD.MOV.U32 R9, RZ, RZ, R22 ;  /* 0x000000ffff097224 */ /* 0x000fe200078e0016 */
[----:B--2---:R-:W2:Y:S01]  /*c8fb0*/  LDL.LU R10, [R1+0x6810] ;  /* 0x00681000010a7983 */ /* 0x004ea20000300800 */
[----:B------:R-:W-:Y:S01]  /*c8fc0*/  IADD3 R11, P2, PT, R11, R2, RZ ;  /* 0x000000020b0b7210 */ /* 0x000fe20007f5e0ff */
[----:B------:R-:W-:Y:S02]  /*c8fd0*/  IMAD.X R21, R21, 0x1, R3, P0 ;  /* 0x0000000115157824 */ /* 0x000fe400000e0603 */
[----:B------:R1:W-:Y:S04]  /*c8fe0*/  STL [R1+0x67e0], R17 ;  /* 0x0067e01101007387 */ /* 0x0003e80000100800 */
[----:B------:R3:W-:Y:S04]  /*c8ff0*/  LDGSTS.E [R5+0x2c00], desc[UR40][R8.64], P1 ;  /* 0x02c0000008057fae */ /* 0x0007e800089a1028 */
[----:B------:R-:W-:Y:S04]  /*c9000*/  STL [R1+0x67dc], R21 ;  /* 0x0067dc1501007387 */ /* 0x000fe80000100800 */
[----:B------:R-:W-:Y:S01]  /*c9010*/  STL [R1+0x67e8], R11 ;  /* 0x0067e80b01007387 */ /* 0x000fe20000100800 */
[----:B---3--:R-:W-:-:S03]  /*c9020*/  IMAD.MOV.U32 R8, RZ, RZ, R17 ;  /* 0x000000ffff087224 */ /* 0x008fc600078e0011 */
[----:B-1----:R-:W3:Y:S01]  /*c9030*/  LDL.LU R17, [R1+0x680c] ;  /* 0x00680c0001117983 */ /* 0x002ee20000300800 */
[----:B------:R-:W-:Y:S02]  /*c9040*/  IMAD.MOV.U32 R9, RZ, RZ, R21 ;  /* 0x000000ffff097224 */ /* 0x000fe400078e0015 */
[----:B------:R-:W-:Y:S01]  /*c9050*/  IMAD.X R12, R12, 0x1, R3, P2 ;  /* 0x000000010c0c7824 */ /* 0x000fe200010e0603 */
[-C--:B------:R-:W-:Y:S02]  /*c9060*/  IADD3 R15, P0, PT, R15, R2.reuse, RZ ;  /* 0x000000020f0f7210 */ /* 0x080fe40007f1e0ff */
[----:B------:R1:W-:Y:S01]  /*c9070*/  LDGSTS.E [R5+0x2c80], desc[UR40][R8.64], P1 ;  /* 0x02c8000008057fae */ /* 0x0003e200089a1028 */
[----:B------:R-:W-:-:S03]  /*c9080*/  IADD3 R18, P2, PT, R18, R2, RZ ;  /* 0x0000000212127210 */ /* 0x000fc60007f5e0ff */
[----:B------:R4:W-:Y:S01]  /*c9090*/  STL [R1+0x67e4], R12 ;  /* 0x0067e40c01007387 */ /* 0x0009e20000100800 */
[----:B-1----:R-:W-:Y:S02]  /*c90a0*/  IMAD.MOV.U32 R8, RZ, RZ, R11 ;  /* 0x000000ffff087224 */ /* 0x002fe400078e000b */
[----:B------:R-:W-:Y:S02]  /*c90b0*/  IMAD.MOV.U32 R9, RZ, RZ, R12 ;  /* 0x000000ffff097224 */ /* 0x000fe400078e000c */
[----:B----4-:R-:W4:Y:S04]  /*c90c0*/  LDL.LU R12, [R1+0x6998] ;  /* 0x00699800010c7983 */ /* 0x010f280000300800 */
[----:B------:R1:W-:Y:S01]  /*c90d0*/  LDGSTS.E [R5+0x2d00], desc[UR40][R8.64], P1 ;  /* 0x02d0000008057fae */ /* 0x0003e200089a1028 */
[----:B------:R-:W-:-:S03]  /*c90e0*/  IMAD.X R20, R20, 0x1, R3, P0 ;  /* 0x0000000114147824 */ /* 0x000fc600000e0603 */
[----:B------:R-:W4:Y:S04]  /*c90f0*/  LDL.LU R11, [R1+0x69a0] ;  /* 0x0069a000010b7983 */ /* 0x000f280000300800 */
[----:B------:R-:W-:Y:S01]  /*c9100*/  STL [R1+0x67f0], R15 ;  /* 0x0067f00f01007387 */ /* 0x000fe20000100800 */
[----:B-1----:R-:W-:Y:S02]  /*c9110*/  IMAD.MOV.U32 R8, RZ, RZ, R15 ;  /* 0x000000ffff087224 */ /* 0x002fe400078e000f */
        /* <DEDUP_REMOVED lines=8> */
[----:B------:R-:W-:-:S03]  /*c91a0*/  IMAD.MOV.U32 R8, RZ, RZ, R18 ;  /* 0x000000ffff087224 */ /* 0x000fc600078e0012 */
[----:B------:R-:W4:Y:S01]  /*c91b0*/  LDL.LU R15, [R1+0x699c] ;  /* 0x00699c00010f7983 */ /* 0x000f220000300800 */
[----:B------:R-:W-:Y:S01]  /*c91c0*/  IMAD.MOV.U32 R9, RZ, RZ, R19 ;  /* 0x000000ffff097224 */ /* 0x000fe200078e0013 */
[----:B------:R-:W-:Y:S01]  /*c91d0*/  IADD3 R14, P2, PT, R14, R2, RZ ;  /* 0x000000020e0e7210 */ /* 0x000fe20007f5e0ff */
[--C-:B------:R-:W-:Y:S01]  /*c91e0*/  IMAD.X R13, R13, 0x1, R3.reuse, P0 ;  /* 0x000000010d0d7824 */ /* 0x100fe200000e0603 */
[----:B------:R-:W-:Y:S03]  /*c91f0*/  STL [R1+0x6800], R6 ;  /* 0x0068000601007387 */ /* 0x000fe60000100800 */
[----:B------:R-:W-:Y:S01]  /*c9200*/  IMAD.X R16, R16, 0x1, R3, P2 ;  /* 0x0000000110107824 */ /* 0x000fe200010e0603 */
[----:B------:R1:W-:Y:S04]  /*c9210*/  LDGSTS.E [R5+0x2e00], desc[UR40][R8.64], P1 ;  /* 0x02e0000008057fae */ /* 0x0003e800089a1028 */
[----:B------:R1:W-:Y:S04]  /*c9220*/  STL [R1+0x67fc], R13 ;  /* 0x0067fc0d01007387 */ /* 0x0003e80000100800 */
[----:B------:R-:W-:Y:S01]  /*c9230*/  STL [R1+0x6808], R14 ;  /* 0x0068080e01007387 */ /* 0x000fe20000100800 */
[----:B-1----:R-:W-:-:S02]  /*c9240*/  IMAD.MOV.U32 R8, RZ, RZ, R6 ;  /* 0x000000ffff087224 */ /* 0x002fc400078e0006 */
[----:B------:R-:W-:Y:S02]  /*c9250*/  IMAD.MOV.U32 R9, RZ, RZ, R13 ;  /* 0x000000ffff097224 */ /* 0x000fe400078e000d */
        /* <DEDUP_REMOVED lines=23> */
[----:B----4-:R-:W-:-:S02]  /*c93d0*/  IADD3 R12, P1, PT, R12, R2, RZ ;  /* 0x000000020c0c7210 */ /* 0x010fc40007f3e0ff */
[----:B------:R-:W-:Y:S02]  /*c93e0*/  ISETP.NE.U32.AND P0, PT, RZ, UR10, PT ;  /* 0x0000000aff007c0c */ /* 0x000fe4000bf05070 */
[----:B------:R-:W-:Y:S01]  /*c93f0*/  IADD3 R11, P2, PT, R11, R2, RZ ;  /* 0x000000020b0b7210 */ /* 0x000fe20007f5e0ff */
[----:B------:R1:W-:Y:S01]  /*c9400*/  STL [R1+0x6998], R12 ;  /* 0x0069980c01007387 */ /* 0x0003e20000100800 */
[----:B---3--:R-:W-:Y:S02]  /*c9410*/  IMAD.MOV.U32 R8, RZ, RZ, R12 ;  /* 0x000000ffff087224 */ /* 0x008fe400078e000c */
[----:B------:R-:W-:-:S05]  /*c9420*/  IMAD.X R20, R20, 0x1, R3, P1 ;  /* 0x0000000114147824 */ /* 0x000fca00008e0603 */
[----:B------:R3:W-:Y:S01]  /*c9430*/  STL [R1+0x6994], R20 ;  /* 0x0069941401007387 */ /* 0x0007e20000100800 */
[----:B------:R-:W-:-:S03]  /*c9440*/  IMAD.X R15, R15, 0x1, R3, P2 ;  /* 0x000000010f0f7824 */ /* 0x000fc600010e0603 */
[----:B------:R-:W-:Y:S01]  /*c9450*/  STL [R1+0x69a0], R11 ;  /* 0x0069a00b01007387 */ /* 0x000fe20000100800 */
[----:B------:R-:W-:-:S03]  /*c9460*/  IMAD.MOV.U32 R9, RZ, RZ, R20 ;  /* 0x000000ffff097224 */ /* 0x000fc600078e0014 */
[----:B-1----:R-:W4:Y:S04]  /*c9470*/  LDL.LU R12, [R1+0x69c8] ;  /* 0x0069c800010c7983 */ /* 0x002f280000300800 */
[----:B------:R1:W-:Y:S04]  /*c9480*/  STL [R1+0x699c], R15 ;  /* 0x00699c0f01007387 */ /* 0x0003e80000100800 */
[----:B------:R-:W4:Y:S04]  /*c9490*/  LDL.LU R21, [R1+0x69d0] ;  /* 0x0069d00001157983 */ /* 0x000f280000300800 */
[----:B---3--:R-:W3:Y:S04]  /*c94a0*/  LDL.LU R20, [R1+0x69c4] ;  /* 0x0069c40001147983 */ /* 0x008ee80000300800 */
[----:B------:R1:W-:Y:S01]  /*c94b0*/  LDGSTS.E [R5+0x4800], desc[UR40][R8.64], P0 ;  /* 0x0480000008057fae */ /* 0x0003e200081a1028 */
[----:B------:R-:W-:-:S03]  /*c94c0*/  IADD3 R13, P1, PT, R13, R2, RZ ;  /* 0x000000020d0d7210 */ /* 0x000fc60007f3e0ff */
[----:B------:R-:W3:Y:S01]  /*c94d0*/  LDL.LU R22, [R1+0x69cc] ;  /* 0x0069cc0001167983 */ /* 0x000ee20000300800 */
[----:B-1----:R-:W-:Y:S02]  /*c94e0*/  IMAD.MOV.U32 R8, RZ, RZ, R11 ;  /* 0x000000ffff087224 */ /* 0x002fe400078e000b */
[----:B------:R-:W-:Y:S01]  /*c94f0*/  IMAD.MOV.U32 R9, RZ, RZ, R15 ;  /* 0x000000ffff097224 */ /* 0x000fe200078e000f */
[----:B------:R-:W-:Y:S01]  /*c9500*/  IADD3 R6, P2, PT, R6, R2, RZ ;  /* 0x0000000206067210 */ /* 0x000fe20007f5e0ff */
[----:B------:R-:W3:Y:S04]  /*c9510*/  LDL.LU R15, [R1+0x69d8] ;  /* 0x0069d800010f7983 */ /* 0x000ee80000300800 */
[----:B------:R-:W3:Y:S01]  /*c9520*/  LDL.LU R11, [R1+0x69e0] ;  /* 0x0069e000010b7983 */ /* 0x000ee20000300800 */
[----:B------:R-:W-:-:S03]  /*c9530*/  IMAD.X R16, R16, 0x1, R3, P1 ;  /* 0x0000000110107824 */ /* 0x000fc600008e0603 */
[----:B------:R-:W-:Y:S04]  /*c9540*/  STL [R1+0x69a8], R13 ;  /* 0x0069a80d01007387 */ /* 0x000fe80000100800 */
[----:B------:R1:W-:Y:S01]  /*c9550*/  LDGSTS.E [R5+0x4880], desc[UR40][R8.64], P0 ;  /* 0x0488000008057fae */ /* 0x0003e200081a1028 */
[----:B------:R-:W-:-:S03]  /*c9560*/  IMAD.X R14, R14, 0x1, R3, P2 ;  /* 0x000000010e0e7824 */ /* 0x000fc600010e0603 */
        /* <DEDUP_REMOVED lines=11> */
[----:B------:R-:W3:Y:S04]  /*c9620*/  LDL.LU R6, [R1+0x69f0] ;  /* 0x0069f00001067983 */ /* 0x000ee80000300800 */
        /* <DEDUP_REMOVED lines=16> */
[----:B----4-:R-:W4:Y:S01]  /*c9730*/  LDL.LU R18, [R1+0x69f8] ;  /* 0x0069f80001127983 */ /* 0x010f220000300800 */
[----:B------:R-:W-:-:S03]  /*c9740*/  IADD3 R12, P1, PT, R12, R2, RZ ;  /* 0x000000020c0c7210 */ /* 0x000fc60007f3e0ff */
[----:B------:R1:W-:Y:S04]  /*c9750*/  LDGSTS.E [R5+0x4a80], desc[UR40][R8.64], P0 ;  /* 0x04a8000008057fae */ /* 0x0003e800081a1028 */
[----:B------:R-:W4:Y:S01]  /*c9760*/  LDL.LU R10, [R1+0x6a00] ;  /* 0x006a0000010a7983 */ /* 0x000f220000300800 */
[----:B------:R-:W-:Y:S01]  /*c9770*/  IADD3 R21, P2, PT, R21, R2, RZ ;  /* 0x0000000215157210 */ /* 0x000fe20007f5e0ff */
[--C-:B---3--:R-:W-:Y:S02]  /*c9780*/  IMAD.X R20, R20, 0x1, R3.reuse, P1 ;  /* 0x0000000114147824 */ /* 0x108fe400008e0603 */
        /* <DEDUP_REMOVED lines=10> */
[----:B------:R-:W-:Y:S01]  /*c9830*/  IADD3 R11, P2, PT, R11, R2, RZ ;  /* 0x000000020b0b7210 */ /* 0x000fe20007f5e0ff */
[----:B---3--:R-:W-:Y:S02]  /*c9840*/  IMAD.MOV.U32 R8, RZ, RZ, R21 ;  /* 0x000000ffff087224 */ /* 0x008fe400078e0015 */
[----:B------:R-:W3:Y:S01]  /*c9850*/  LDL.LU R12, [R1+0x69fc] ;  /* 0x0069fc00010c7983 */ /* 0x000ee20000300800 */
[----:B------:R-:W-:-:S03]  /*c9860*/  IMAD.MOV.U32 R9, RZ, RZ, R22 ;  /* 0x000000ffff097224 */ /* 0x000fc600078e0016 */
[----:B------:R1:W-:Y:S04]  /*c9870*/  STL [R1+0x69d8], R15 ;  /* 0x0069d80f01007387 */ /* 0x0003e80000100800 */
[----:B------:R1:W-:Y:S01]  /*c9880*/  LDGSTS.E [R5+0x4b80], desc[UR40][R8.64], P0 ;  /* 0x04b8000008057fae */ /* 0x0003e200081a1028 */
[----:B------:R-:W-:Y:S02]  /*c9890*/  IMAD.X R16, R16, 0x1, R3, P1 ;  /* 0x0000000110107824 */ /* 0x000fe400008e0603 */
[----:B-1----:R-:W-:-:S03]  /*c98a0*/  IMAD.MOV.U32 R8, RZ, RZ, R15 ;  /* 0x000000ffff087224 */ /* 0x002fc600078e000f */
[----:B------:R1:W-:Y:S01]  /*c98b0*/  STL [R1+0x69d4], R16 ;  /* 0x0069d41001007387 */ /* 0x0003e20000100800 */
[----:B------:R-:W-:-:S03]  /*c98c0*/  IMAD.X R13, R13, 0x1, R3, P2 ;  /* 0x000000010d0d7824 */ /* 0x000fc600010e0603 */
[----:B------:R1:W-:Y:S04]  /*c98d0*/  STL [R1+0x69e0], R11 ;  /* 0x0069e00b01007387 */ /* 0x0003e80000100800 */
[----:B------:R-:W3:Y:S01]  /*c98e0*/  LDL.LU R15, [R1+0x6a08] ;  /* 0x006a0800010f7983 */ /* 0x000ee20000300800 */
[----:B------:R-:W-:-:S03]  /*c98f0*/  IMAD.MOV.U32 R9, RZ, RZ, R16 ;  /* 0x000000ffff097224 */ /* 0x000fc600078e0010 */
[----:B------:R1:W-:Y:S04]  /*c9900*/  STL [R1+0x69dc], R13 ;  /* 0x0069dc0d01007387 */ /* 0x0003e80000100800 */
[----:B-1----:R-:W3:Y:S04]  /*c9910*/  LDL.LU R16, [R1+0x6a04] ;  /* 0x006a040001107983 */ /* 0x002ee80000300800 */
        /* <DEDUP_REMOVED lines=19> */
[-C--:B----4-:R-:W-:Y:S02]  /*c9a50*/  IADD3 R18, P1, PT, R18, R2.reuse, RZ ;  /* 0x0000000212127210 */ /* 0x090fe40007f3e0ff */
[----:B------:R-:W-:Y:S01]  /*c9a60*/  IADD3 R10, P2, PT, R10, R2, RZ ;  /* 0x000000020a0a7210 */ /* 0x000fe20007f5e0ff */
[----:B-1----:R-:W-:-:S02]  /*c9a70*/  IMAD.MOV.U32 R8, RZ, RZ, R6 ;  /* 0x000000ffff087224 */ /* 0x002fc400078e0006 */
[----:B------:R-:W-:Y:S02]  /*c9a80*/  IMAD.MOV.U32 R9, RZ, RZ, R19 ;  /* 0x000000ffff097224 */ /* 0x000fe400078e0013 */
[----:B------:R-:W4:Y:S04]  /*c9a90*/  LDL.LU R19, [R1+0x6ba0] ;  /* 0x006ba00001137983 */ /* 0x000f280000300800 */
[----:B------:R-:W4:Y:S04]  /*c9aa0*/  LDL.LU R6, [R1+0x6ba8] ;  /* 0x006ba80001067983 */ /* 0x000f280000300800 */
[----:B------:R-:W-:Y:S04]  /*c9ab0*/  STL [R1+0x69f8], R18 ;  /* 0x0069f81201007387 */ /* 0x000fe80000100800 */
[----:B------:R1:W-:Y:S01]  /*c9ac0*/  LDGSTS.E [R5+0x4d80], desc[UR40][R8.64], P0 ;  /* 0x04d8000008057fae */ /* 0x0003e200081a1028 */
[----:B------:R-:W-:-:S05]  /*c9ad0*/  IMAD.X R20, R20, 0x1, R3, P1 ;  /* 0x0000000114147824 */ /* 0x000fca00008e0603 */
[----:B------:R3:W-:Y:S01]  /*c9ae0*/  STL [R1+0x69f4], R20 ;  /* 0x0069f41401007387 */ /* 0x0007e20000100800 */
[----:B-1----:R-:W-:Y:S02]  /*c9af0*/  IMAD.MOV.U32 R8, RZ, RZ, R18 ;  /* 0x000000ffff087224 */ /* 0x002fe400078e0012 */
[----:B---3--:R-:W-:Y:S01]  /*c9b00*/  IMAD.X R12, R12, 0x1, R3, P2 ;  /* 0x000000010c0c7824 */ /* 0x008fe200010e0603 */
[----:B------:R1:W-:Y:S01]  /*c9b10*/  STL [R1+0x6a00], R10 ;  /* 0x006a000a01007387 */ /* 0x0003e20000100800 */
[----:B------:R-:W-:-:S03]  /*c9b20*/  IMAD.MOV.U32 R9, RZ, RZ, R20 ;  /* 0x000000ffff097224 */ /* 0x000fc600078e0014 */
[----:B------:R-:W3:Y:S04]  /*c9b30*/  LDL.LU R20, [R1+0x6b9c] ;  /* 0x006b9c0001147983 */ /* 0x000ee80000300800 */
[----:B------:R1:W-:Y:S04]  /*c9b40*/  STL [R1+0x69fc], R12 ;  /* 0x0069fc0c01007387 */ /* 0x0003e80000100800 */
[----:B------:R-:W3:Y:S04]  /*c9b50*/  LDL.LU R18, [R1+0x6ba4] ;  /* 0x006ba40001127983 */ /* 0x000ee80000300800 */
[----:B------:R1:W-:Y:S02]  /*c9b60*/  LDGSTS.E [R5+0x4e00], desc[UR40][R8.64], P0 ;  /* 0x04e0000008057fae */ /* 0x0003e400081a1028 */
[----:B-1----:R-:W-:Y:S01]  /*c9b70*/  IMAD.MOV.U32 R8, RZ, RZ, R10 ;  /* 0x000000ffff087224 */ /* 0x002fe200078e000a */
[----:B------:R-:W-:Y:S01]  /*c9b80*/  IADD3 R15, P1, PT, R15, R2, RZ ;  /* 0x000000020f0f7210 */ /* 0x000fe20007f3e0ff */
[----:B------:R-:W-:Y:S01]  /*c9b90*/  IMAD.MOV.U32 R9, RZ, RZ, R12 ;  /* 0x000000ffff097224 */ /* 0x000fe200078e000c */
[----:B------:R-:W3:Y:S04]  /*c9ba0*/  LDL.LU R10, [R1+0x6bb0] ;  /* 0x006bb000010a7983 */ /* 0x000ee80000300800 */
[----:B------:R-:W3:Y:S01]  /*c9bb0*/  LDL.LU R12, [R1+0x6bb8] ;  /* 0x006bb800010c7983 */ /* 0x000ee20000300800 */
[----:B------:R-:W-:-:S03]  /*c9bc0*/  IMAD.X R16, R16, 0x1, R3, P1 ;  /* 0x0000000110107824 */ /* 0x000fc600008e0603 */
[----:B------:R1:W-:Y:S04]  /*c9bd0*/  LDGSTS.E [R5+0x4e80], desc[UR40][R8.64], P0 ;  /* 0x04e8000008057fae */ /* 0x0003e800081a1028 */
[----:B------:R1:W-:Y:S04]  /*c9be0*/  STL [R1+0x6a08], R15 ;  /* 0x006a080f01007387 */ /* 0x0003e80000100800 */
[----:B------:R1:W-:Y:S02]  /*c9bf0*/  STL [R1+0x6a04], R16 ;  /* 0x006a041001007387 */ /* 0x0003e40000100800 */
[----:B-1----:R-:W-:-:S02]  /*c9c00*/  IMAD.MOV.U32 R8, RZ, RZ, R15 ;  /* 0x000000ffff087224 */ /* 0x002fc400078e000f */
[----:B------:R-:W3:Y:S01]  /*c9c10*/  LDL.LU R15, [R1+0x6bac] ;  /* 0x006bac00010f7983 */ /* 0x000ee20000300800 */
[----:B------:R-:W-:-:S03]  /*c9c20*/  IMAD.MOV.U32 R9, RZ, RZ, R16 ;  /* 0x000000ffff097224 */ /* 0x000fc600078e0010 */
[----:B------:R-:W3:Y:S01]  /*c9c30*/  LDL.LU R16, [R1+0x6bb4] ;  /* 0x006bb40001107983 */ /* 0x000ee20000300800 */
[-C--:B------:R-:W-:Y:S02]  /*c9c40*/  IADD3 R11, P2, PT, R11, R2.reuse, RZ ;  /* 0x000000020b0b7210 */ /* 0x080fe40007f5e0ff */
[----:B------:R-:W-:Y:S01]  /*c9c50*/  IADD3 R13, P3, PT, R13, R2, RZ ;  /* 0x000000020d0d7210 */ /* 0x000fe20007f7e0ff */
[----:B------:R1:W-:Y:S04]  /*c9c60*/  LDGSTS.E [R5+0x4f00], desc[UR40][R8.64], P0 ;  /* 0x04f0000008057fae */ /* 0x0003e800081a1028 */
        /* <DEDUP_REMOVED lines=15> */
[----:B--2---:R-:W-:-:S03]  /*c9d60*/  IMAD.MOV.U32 R9, RZ, RZ, R17 ;  /* 0x000000ffff097224 */ /* 0x004fc600078e0011 */
[----:B-1----:R-:W2:Y:S01]  /*c9d70*/  LDL.LU R17, [R1+0x6bbc] ;  /* 0x006bbc0001117983 */ /* 0x002ea20000300800 */
[----:B------:R-:W-:-:S03]  /*c9d80*/  IMAD.MOV.U32 R8, RZ, RZ, R13 ;  /* 0x000000ffff087224 */ /* 0x000fc600078e000d */
[----:B------:R-:W2:Y:S01]  /*c9d90*/  LDL.LU R13, [R1+0x6bc4] ;  /* 0x006bc400010d7983 */ /* 0x000ea20000300800 */
[-C--:B----4-:R-:W-:Y:S02]  /*c9da0*/  IADD3 R19, P0, PT, R19, R2.reuse, RZ ;  /* 0x0000000213137210 */ /* 0x090fe40007f1e0ff */
[----:B------:R-:W-:Y:S01]  /*c9db0*/  IADD3 R6, P2, PT, R6, R2, RZ ;  /* 0x0000000206067210 */ /* 0x000fe20007f5e0ff */
[----:B------:R1:W-:Y:S04]  /*c9dc0*/  LDGSTS.E [R5+0x6800], desc[UR40][R8.64], P1 ;  /* 0x0680000008057fae */ /* 0x0003e800089a1028 */
[----:B------:R-:W-:Y:S01]  /*c9dd0*/  STL [R1+0x6ba0], R19 ;  /* 0x006ba01301007387 */ /* 0x000fe20000100800 */
[----:B-1----:R-:W-:Y:S02]  /*c9de0*/  IMAD.MOV.U32 R8, RZ, RZ, R19 ;  /* 0x000000ffff087224 */ /* 0x002fe400078e0013 */
[----:B---3--:R-:W-:-:S04]  /*c9df0*/  IMAD.X R20, R20, 0x1, R3, P0 ;  /* 0x0000000114147824 */ /* 0x008fc800000e0603 */
[----:B------:R-:W-:Y:S01]  /*c9e00*/  IMAD.MOV.U32 R9, RZ, RZ, R20 ;  /* 0x000000ffff097224 */ /* 0x000fe200078e0014 */
[----:B------:R-:W-:Y:S01]  /*c9e10*/  STL [R1+0x6b9c], R20 ;  /* 0x006b9c1401007387 */ /* 0x000fe20000100800 */
[----:B------:R-:W-:-:S03]  /*c9e20*/  IMAD.X R18, R18, 0x1, R3, P2 ;  /* 0x0000000112127824 */ /* 0x000fc600010e0603 */
[----:B------:R1:W-:Y:S04]  /*c9e30*/  STL [R1+0x6ba8], R6 ;  /* 0x006ba80601007387 */ /* 0x0003e80000100800 */
[----:B------:R-:W-:Y:S04]  /*c9e40*/  STL [R1+0x6ba4], R18 ;  /* 0x006ba41201007387 */ /* 0x000fe80000100800 */
[----:B------:R-:W3:Y:S04]  /*c9e50*/  LDL.LU R24, [R1+0x6bcc] ;  /* 0x006bcc0001187983 */ /* 0x000ee80000300800 */
[----:B------:R-:W4:Y:S04]  /*c9e60*/  LDL.LU R23, [R1+0x6bd0] ;  /* 0x006bd00001177983 */ /* 0x000f280000300800 */
[----:B------:R1:W-:Y:S04]  /*c9e70*/  LDGSTS.E [R5+0x6880], desc[UR40][R8.64], P1 ;  /* 0x0688000008057fae */ /* 0x0003e800089a1028 */
[----:B------:R-:W3:Y:S01]  /*c9e80*/  LDL.LU R22, [R1+0x6bd4] ;  /* 0x006bd40001167983 */ /* 0x000ee20000300800 */
[----:B------:R-:W-:-:S02]  /*c9e90*/  IADD3 R10, P0, PT, R10, R2, RZ ;  /* 0x000000020a0a7210 */ /* 0x000fc40007f1e0ff */
[----:B------:R-:W-:Y:S01]  /*c9ea0*/  IADD3 R12, P2, PT, R12, R2, RZ ;  /* 0x000000020c0c7210 */ /* 0x000fe20007f5e0ff */
[----:B-1----:R-:W-:Y:S02]  /*c9eb0*/  IMAD.MOV.U32 R8, RZ, RZ, R6 ;  /* 0x000000ffff087224 */ /* 0x002fe400078e0006 */
[----:B------:R-:W-:Y:S01]  /*c9ec0*/  IMAD.MOV.U32 R9, RZ, RZ, R18 ;  /* 0x000000ffff097224 */ /* 0x000fe200078e0012 */
[----:B------:R-:W3:Y:S04]  /*c9ed0*/  LDL.LU R6, [R1+0x6bd8] ;  /* 0x006bd80001067983 */ /* 0x000ee80000300800 */
[----:B------:R-:W-:Y:S04]  /*c9ee0*/  STL [R1+0x6bb0], R10 ;  /* 0x006bb00a01007387 */ /* 0x000fe80000100800 */
[----:B------:R1:W-:Y:S01]  /*c9ef0*/  LDGSTS.E [R5+0x6900], desc[UR40][R8.64], P1 ;  /* 0x0690000008057fae */ /* 0x0003e200089a1028 */
[----:B------:R-:W-:-:S02]  /*c9f00*/  IMAD.X R15, R15, 0x1, R3, P0 ;  /* 0x000000010f0f7824 */ /* 0x000fc400000e0603 */
[----:B------:R-:W-:-:S03]  /*c9f10*/  IMAD.X R16, R16, 0x1, R3, P2 ;  /* 0x0000000110107824 */ /* 0x000fc600010e0603 */
[----:B------:R1:W-:Y:S02]  /*c9f20*/  STL [R1+0x6bac], R15 ;  /* 0x006bac0f01007387 */ /* 0x0003e40000100800 */
[----:B-1----:R-:W-:Y:S02]  /*c9f30*/  IMAD.MOV.U32 R9, RZ, RZ, R15 ;  /* 0x000000ffff097224 */ /* 0x002fe400078e000f */
[----:B------:R-:W-:Y:S01]  /*c9f40*/  STL [R1+0x6bb8], R12 ;  /* 0x006bb80c01007387 */ /* 0x000fe20000100800 */
[----:B------:R-:W-:-:S03]  /*c9f50*/  IMAD.MOV.U32 R8, RZ, RZ, R10 ;  /* 0x000000ffff087224 */ /* 0x000fc600078e000a */
[----:B------:R-:W3:Y:S04]  /*c9f60*/  LDL.LU R15, [R1+0x6be0] ;  /* 0x006be000010f7983 */ /* 0x000ee80000300800 */
        /* <DEDUP_REMOVED lines=28> */
[----:B------:R-:W2:Y:S01]  /*ca130*/  LDL.LU R14, [R1+0x6c08] ;  /* 0x006c0800010e7983 */ /* 0x000ea20000300800 */
[----:B----4-:R-:W-:-:S03]  /*ca140*/  IADD3 R23, P0, PT, R23, R2, RZ ;  /* 0x0000000217177210 */ /* 0x010fc60007f1e0ff */
[----:B------:R1:W-:Y:S02]  /*ca150*/  LDGSTS.E [R5+0x6b00], desc[UR40][R8.64], P1 ;  /* 0x06b0000008057fae */ /* 0x0003e400089a1028 */
[----:B---3--:R-:W-:Y:S02]  /*ca160*/  IMAD.X R24, R24, 0x1, R3, P0 ;  /* 0x0000000118187824 */ /* 0x008fe400000e0603 */
[----:B------:R-:W-:Y:S01]  /*ca170*/  STL [R1+0x6bd0], R23 ;  /* 0x006bd01701007387 */ /* 0x000fe20000100800 */
[----:B-1----:R-:W-:Y:S02]  /*ca180*/  IMAD.MOV.U32 R8, RZ, RZ, R23 ;  /* 0x000000ffff087224 */ /* 0x002fe400078e0017 */
[----:B------:R-:W-:Y:S01]  /*ca190*/  IMAD.MOV.U32 R9, RZ, RZ, R24 ;  /* 0x000000ffff097224 */ /* 0x000fe200078e0018 */
[----:B------:R-:W-:Y:S01]  /*ca1a0*/  IADD3 R6, P2, PT, R6, R2, RZ ;  /* 0x0000000206067210 */ /* 0x000fe20007f5e0ff */
[----:B------:R-:W-:Y:S04]  /*ca1b0*/  STL [R1+0x6bcc], R24 ;  /* 0x006bcc1801007387 */ /* 0x000fe80000100800 */
[----:B------:R-:W-:Y:S01]  /*ca1c0*/  IMAD.X R22, R22, 0x1, R3, P2 ;  /* 0x0000000116167824 */ /* 0x000fe200010e0603 */
[----:B------:R1:W-:Y:S04]  /*ca1d0*/  LDGSTS.E [R5+0x6b80], desc[UR40][R8.64], P1 ;  /* 0x06b8000008057fae */ /* 0x0003e800089a1028 */
[----:B------:R3:W-:Y:S04]  /*ca1e0*/  STL [R1+0x6bd8], R6 ;  /* 0x006bd80601007387 */ /* 0x0007e80000100800 */
[----:B------:R-:W-:Y:S01]  /*ca1f0*/  STL [R1+0x6bd4], R22 ;  /* 0x006bd41601007387 */ /* 0x000fe20000100800 */
[----:B-1----:R-:W-:-:S02]  /*ca200*/  IMAD.MOV.U32 R8, RZ, RZ, R6 ;  /* 0x000000ffff087224 */ /* 0x002fc400078e0006 */
[----:B------:R-:W-:Y:S01]  /*ca210*/  IMAD.MOV.U32 R9, RZ, RZ, R22 ;  /* 0x000000ffff097224 */ /* 0x000fe200078e0016 */
[----:B---3--:R-:W3:Y:S04]  /*ca220*/  LDL.LU R6, [R1+0x6c10] ;  /* 0x006c100001067983 */ /* 0x008ee80000300800 */
        /* <DEDUP_REMOVED lines=9> */
[----:B------:R-:W-:-:S05]  /*ca2c0*/  IMAD.MOV.U32 R9, RZ, RZ, R21 ;  /* 0x000000ffff097224 */ /* 0x000fca00078e0015 */
[----:B------:R1:W-:Y:S01]  /*ca2d0*/  LDGSTS.E [R5+0x6c80], desc[UR40][R8.64], P1 ;  /* 0x06c8000008057fae */ /* 0x0003e200089a1028 */
[----:B------:R-:W-:Y:S01]  /*ca2e0*/  IMAD.X R16, R16, 0x1, R3, P2 ;  /* 0x0000000110107824 */ /* 0x000fe200010e0603 */
[----:B------:R-:W-:-:S04]  /*ca2f0*/  IADD3 R12, P0, PT, R12, R2, RZ ;  /* 0x000000020c0c7210 */ /* 0x000fc80007f1e0ff */
[----:B------:R1:W-:Y:S01]  /*ca300*/  STL [R1+0x6be4], R16 ;  /* 0x006be41001007387 */ /* 0x0003e20000100800 */
[----:B------:R-:W-:Y:S01]  /*ca310*/  IADD3 R18, P2, PT, R18, R2, RZ ;  /* 0x0000000212127210 */ /* 0x000fe20007f5e0ff */
        /* <DEDUP_REMOVED lines=35> */
[----:B------:R-:W2:Y:S01]  /*ca550*/  LDL.LU R14, [R1+0x6dac] ;  /* 0x006dac00010e7983 */ /* 0x000ea20000300800 */
[----:B---3--:R-:W-:-:S03]  /*ca560*/  IADD3 R6, P0, PT, R6, R2, RZ ;  /* 0x0000000206067210 */ /* 0x008fc60007f1e0ff */
[----:B------:R1:W-:Y:S04]  /*ca570*/  LDGSTS.E [R5+0x6f00], desc[UR40][R8.64], P1 ;  /* 0x06f0000008057fae */ /* 0x0003e800089a1028 */
        /* <DEDUP_REMOVED lines=50> */
[----:B------:R-:W4:Y:S01]  /*ca8a0*/  LDL.LU R11, [R1+0x6df0] ;  /* 0x006df000010b7983 */ /* 0x000f220000300800 */
[----:B---3--:R-:W-:-:S03]  /*ca8b0*/  IADD3 R15, P1, PT, R15, R2, RZ ;  /* 0x000000020f0f7210 */ /* 0x008fc60007f3e0ff */
[----:B------:R1:W-:Y:S02]  /*ca8c0*/  LDGSTS.E [R5+0x8980], desc[UR40][R8.64], P0 ;  /* 0x0898000008057fae */ /* 0x0003e400081a1028 */
[--C-:B------:R-:W-:Y:S01]  /*ca8d0*/  IMAD.X R19, R19, 0x1, R3.reuse, P1 ;  /* 0x0000000113137824 */ /* 0x100fe200008e0603 */
[----:B------:R-:W-:Y:S01]  /*ca8e0*/  IADD3 R6, P2, PT, R6, R2, RZ ;  /* 0x0000000206067210 */ /* 0x000fe20007f5e0ff */
[----:B------:R3:W-:Y:S04]  /*ca8f0*/  STL [R1+0x6db8], R15 ;  /* 0x006db80f01007387 */ /* 0x0007e80000100800 */
[----:B------:R3:W-:Y:S01]  /*ca900*/  STL [R1+0x6db4], R19 ;  /* 0x006db41301007387 */ /* 0x0007e20000100800 */
[----:B------:R-:W-:Y:S02]  /*ca910*/  IMAD.X R18, R18, 0x1, R3, P2 ;  /* 0x0000000112127824 */ /* 0x000fe400010e0603 */
[----:B-1----:R-:W-:Y:S01]  /*ca920*/  IMAD.MOV.U32 R8, RZ, RZ, R15 ;  /* 0x000000ffff087224 */ /* 0x002fe200078e000f */
[----:B------:R-:W-:Y:S04]  /*ca930*/  STL [R1+0x6dc0], R6 ;  /* 0x006dc00601007387 */ /* 0x000fe80000100800 */
[----:B---3--:R-:W3:Y:S01]  /*ca940*/  LDL.LU R15, [R1+0x6de4] ;  /* 0x006de400010f7983 */ /* 0x008ee20000300800 */
        /* <DEDUP_REMOVED lines=46> */
[----:B---3--:R-:W-:-:S05]  /*cac30*/  IMAD.X R15, R15, 0x1, R3, P1 ;  /* 0x000000010f0f7824 */ /* 0x008fca00008e0603 */
[----:B------:R3:W-:Y:S01]  /*cac40*/  STL [R1+0x6de4], R15 ;  /* 0x006de40f01007387 */ /* 0x0007e20000100800 */
[----:B-1----:R-:W-:Y:S02]  /*cac50*/  IMAD.MOV.U32 R8, RZ, RZ, R14 ;  /* 0x000000ffff087224 */ /* 0x002fe400078e000e */
[----:B------:R-:W-:Y:S01]  /*cac60*/  IMAD.X R19, R19, 0x1, R3, P2 ;  /* 0x0000000113137824 */ /* 0x000fe200010e0603 */
[----:B------:R-:W-:Y:S01]  /*cac70*/  STL [R1+0x6df0], R11 ;  /* 0x006df00b01007387 */ /* 0x000fe20000100800 */
[----:B------:R-:W-:-:S03]  /*cac80*/  IMAD.MOV.U32 R9, RZ, RZ, R15 ;  /* 0x000000ffff097224 */ /* 0x000fc600078e000f */
[----:B------:R-:W2:Y:S04]  /*cac90*/  LDL.LU R14, [R1+0x6e0c] ;  /* 0x006e0c00010e7983 */ /* 0x000ea80000300800 */
[----:B------:R1:W-:Y:S04]  /*caca0*/  STL [R1+0x6dec], R19 ;  /* 0x006dec1301007387 */ /* 0x0003e80000100800 */
[----:B---3--:R-:W3:Y:S04]  /*cacb0*/  LDL.LU R15, [R1+0x6f94] ;  /* 0x006f9400010f7983 */ /* 0x008ee80000300800 */
        /* <DEDUP_REMOVED lines=39> */
[----:B------:R1:W-:Y:S01]  /*caf30*/  STL [R1+0x6e0c], R14 ;  /* 0x006e0c0e01007387 */ /* 0x0003e20000100800 */
[----:B---3--:R-:W-:-:S03]  /*caf40*/  IMAD.X R15, R15, 0x1, R3, P3 ;  /* 0x000000010f0f7824 */ /* 0x008fc600018e0603 */
        /* <DEDUP_REMOVED lines=55> */
[--C-:B---3--:R-:W-:Y:S02]  /*cb2c0*/  IMAD.X R15, R15, 0x1, R3.reuse, P0 ;  /* 0x000000010f0f7824 */ /* 0x108fe400000e0603 */
[----:B-1----:R-:W-:Y:S02]  /*cb2d0*/  IMAD.MOV.U32 R8, RZ, RZ, R14 ;  /* 0x000000ffff087224 */ /* 0x002fe400078e000e */
[----:B------:R-:W-:Y:S01]  /*cb2e0*/  IMAD.X R13, R13, 0x1, R3, P2 ;  /* 0x000000010d0d7824 */ /* 0x000fe200010e0603 */
        /* <DEDUP_REMOVED lines=49> */
[----:B------:R-:W-:-:S05]  /*cb600*/  IMAD.X R20, R20, 0x1, R3, P0 ;  /* 0x0000000114147824 */ /* 0x000fca00000e0603 */
[----:B------:R1:W-:Y:S01]  /*cb610*/  STL [R1+0x6fec], R20 ;  /* 0x006fec1401007387 */ /* 0x0003e20000100800 */
[----:B------:R-:W-:-:S03]  /*cb620*/  IMAD.X R17, R17, 0x1, R3, P2 ;  /* 0x0000000111117824 */ /* 0x000fc600010e0603 */
[----:B------:R3:W-:Y:S01]  /*cb630*/  STL [R1+0x6ff8], R16 ;  /* 0x006ff81001007387 */ /* 0x0007e20000100800 */
[----:B-1----:R-:W-:Y:S02]  /*cb640*/  IMAD.MOV.U32 R8, RZ, RZ, R18 ;  /* 0x000000ffff087224 */ /* 0x002fe400078e0012 */
[----:B------:R-:W-:Y:S02]  /*cb650*/  IMAD.MOV.U32 R9, RZ, RZ, R20 ;  /* 0x000000ffff097224 */ /* 0x000fe400078e0014 */
[----:B------:R-:W4:Y:S04]  /*cb660*/  LDL.LU R20, [R1+0x7194] ;  /* 0x0071940001147983 */ /* 0x000f280000300800 */
[----:B------:R-:W-:Y:S04]  /*cb670*/  STL [R1+0x6ff4], R17 ;  /* 0x006ff41101007387 */ /* 0x000fe80000100800 */
[----:B------:R-:W4:Y:S01]  /*cb680*/  LDL.LU R18, [R1+0x719c] ;  /* 0x00719c0001127983 */ /* 0x000f220000300800 */
[----:B---3--:R-:W-:-:S03]  /*cb690*/  IADD3 R10, P0, PT, R10, R2, RZ ;  /* 0x000000020a0a7210 */ /* 0x008fc60007f1e0ff */
[----:B------:R1:W-:Y:S02]  /*cb6a0*/  LDGSTS.E [R5+0xad80], desc[UR40][R8.64], P1 ;  /* 0x0ad8000008057fae */ /* 0x0003e400089a1028 */
[----:B------:R-:W-:Y:S01]  /*cb6b0*/  IMAD.X R15, R15, 0x1, R3, P0 ;  /* 0x000000010f0f7824 */ /* 0x000fe200000e0603 */
[----:B------:R-:W-:Y:S01]  /*cb6c0*/  IADD3 R13, P2, PT, R13, R2, RZ ;  /* 0x000000020d0d7210 */ /* 0x000fe20007f5e0ff */
[----:B------:R3:W-:Y:S01]  /*cb6d0*/  STL [R1+0x7000], R10 ;  /* 0x0070000a01007387 */ /* 0x0007e20000100800 */
[----:B-1----:R-:W-:-:S03]  /*cb6e0*/  IMAD.MOV.U32 R8, RZ, RZ, R16 ;  /* 0x000000ffff087224 */ /* 0x002fc600078e0010 */
[----:B------:R-:W-:Y:S01]  /*cb6f0*/  STL [R1+0x6ffc], R15 ;  /* 0x006ffc0f01007387 */ /* 0x000fe20000100800 */
[----:B------:R-:W-:Y:S02]  /*cb700*/  IMAD.MOV.U32 R9, RZ, RZ, R17 ;  /* 0x000000ffff097224 */ /* 0x000fe400078e0011 */
[----:B------:R-:W-:Y:S01]  /*cb710*/  IMAD.X R14, R14, 0x1, R3, P2 ;  /* 0x000000010e0e7824 */ /* 0x000fe200010e0603 */
[----:B------:R-:W-:Y:S04]  /*cb720*/  STL [R1+0x7008], R13 ;  /* 0x0070080d01007387 */ /* 0x000fe80000100800 */
[----:B------:R-:W4:Y:S04]  /*cb730*/  LDL.LU R16, [R1+0x71a8] ;  /* 0x0071a80001107983 */ /* 0x000f280000300800 */
[----:B------:R1:W-:Y:S04]  /*cb740*/  LDGSTS.E [R5+0xae00], desc[UR40][R8.64], P1 ;  /* 0x0ae0000008057fae */ /* 0x0003e800089a1028 */
[----:B------:R3:W-:Y:S01]  /*cb750*/  STL [R1+0x7004], R14 ;  /* 0x0070040e01007387 */ /* 0x0007e20000100800 */
[----:B-1----:R-:W-:-:S02]  /*cb760*/  IMAD.MOV.U32 R8, RZ, RZ, R10 ;  /* 0x000000ffff087224 */ /* 0x002fc400078e000a */
[----:B------:R-:W-:Y:S01]  /*cb770*/  IMAD.MOV.U32 R9, RZ, RZ, R15 ;  /* 0x000000ffff097224 */ /* 0x000fe200078e000f */
[----:B---3--:R-:W3:Y:S04]  /*cb780*/  LDL.LU R10, [R1+0x71b0] ;  /* 0x0071b000010a7983 */ /* 0x008ee80000300800 */
        /* <DEDUP_REMOVED lines=35> */
[----:B------:R-:W-:-:S03]  /*cb9c0*/  IADD3 R16, P1, PT, R16, R2, RZ ;  /* 0x0000000210107210 */ /* 0x000fc60007f3e0ff */
[----:B------:R-:W4:Y:S01]  /*cb9d0*/  LDL.LU R21, [R1+0x71d0] ;  /* 0x0071d00001157983 */ /* 0x000f220000300800 */
[----:B-1----:R-:W-:Y:S02]  /*cb9e0*/  IMAD.MOV.U32 R8, RZ, RZ, R6 ;  /* 0x000000ffff087224 */ /* 0x002fe400078e0006 */
[----:B------:R-:W-:Y:S01]  /*cb9f0*/  IMAD.MOV.U32 R9, RZ, RZ, R18 ;  /* 0x000000ffff097224 */ /* 0x000fe200078e0012 */
[----:B------:R-:W4:Y:S04]  /*cba00*/  LDL.LU R6, [R1+0x71d8] ;  /* 0x0071d80001067983 */ /* 0x000f280000300800 */
[----:B------:R-:W4:Y:S01]  /*cba10*/  LDL.LU R18, [R1+0x71e0] ;  /* 0x0071e00001127983 */ /* 0x000f220000300800 */
[----:B---3--:R-:W-:Y:S01]  /*cba20*/  IADD3 R10, P2, PT, R10, R2, RZ ;  /* 0x000000020a0a7210 */ /* 0x008fe20007f5e0ff */
        /* <DEDUP_REMOVED lines=40> */
[-C--:B------:R-:W-:Y:S01]  /*cbcb0*/  IADD3 R21, P2, PT, R21, R2.reuse, RZ ;  /* 0x0000000215157210 */ /* 0x080fe20007f5e0ff */
        /* <DEDUP_REMOVED lines=10> */
[----:B-1----:R-:W-:-:S02]  /*cbd60*/  IMAD.MOV.U32 R8, RZ, RZ, R21 ;  /* 0x000000ffff087224 */ /* 0x002fc400078e0015 */
[----:B---3--:R-:W-:Y:S02]  /*cbd70*/  IMAD.X R20, R20, 0x1, R3, P1 ;  /* 0x0000000114147824 */ /* 0x008fe400008e0603 */
[----:B------:R-:W-:-:S03]  /*cbd80*/  IMAD.MOV.U32 R9, RZ, RZ, R22 ;  /* 0x000000ffff097224 */ /* 0x000fc600078e0016 */
[----:B------:R-:W-:Y:S04]  /*cbd90*/  STL [R1+0x71d4], R20 ;  /* 0x0071d41401007387 */ /* 0x000fe80000100800 */
[----:B------:R-:W-:Y:S04]  /*cbda0*/  STL [R1+0x71e0], R18 ;  /* 0x0071e01201007387 */ /* 0x000fe80000100800 */
[----:B------:R-:W3:Y:S01]  /*cbdb0*/  LDL.LU R28, [R1+0x7208] ;  /* 0x00720800011c7983 */ /* 0x000ee20000300800 */
[----:B------:R-:W-:-:S03]  /*cbdc0*/  IMAD.X R19, R19, 0x1, R3, P2 ;  /* 0x0000000113137824 */ /* 0x000fc600010e0603 */
[----:B------:R1:W-:Y:S04]  /*cbdd0*/  LDGSTS.E [R5+0xcb80], desc[UR40][R8.64], P0 ;  /* 0x0cb8000008057fae */ /* 0x0003e800081a1028 */
[----:B------:R-:W-:Y:S01]  /*cbde0*/  STL [R1+0x71dc], R19 ;  /* 0x0071dc1301007387 */ /* 0x000fe20000100800 */
[----:B-1----:R-:W-:-:S03]  /*cbdf0*/  IMAD.MOV.U32 R8, RZ, RZ, R6 ;  /* 0x000000ffff087224 */ /* 0x002fc600078e0006 */
[----:B------:R-:W3:Y:S04]  /*cbe00*/  LDL.LU R6, [R1+0x7210] ;  /* 0x0072100001067983 */ /* 0x000ee80000300800 */
        /* <DEDUP_REMOVED lines=41> */
[----:B------:R-:W4:Y:S01]  /*cc0a0*/  LDL.LU.64 R24, [R1+0x6348] ;  /* 0x0063480001187983 */ /* 0x000f220000300a00 */
[----:B---3--:R-:W-:-:S03]  /*cc0b0*/  IADD3 R28, P1, PT, R28, R2, RZ ;  /* 0x000000021c1c7210 */ /* 0x008fc60007f3e0ff */
[----:B------:R-:W3:Y:S04]  /*cc0c0*/  LDL.LU.64 R26, [R1+0x6340] ;  /* 0x00634000011a7983 */ /* 0x000ee80000300a00 */
[----:B------:R-:W-:Y:S04]  /*cc0d0*/  STL [R1+0x7208], R28 ;  /* 0x0072081c01007387 */ /* 0x000fe80000100800 */
[----:B------:R1:W-:Y:S01]  /*cc0e0*/  LDGSTS.E [R5+0xce80], desc[UR40][R8.64], P0 ;  /* 0x0ce8000008057fae */ /* 0x0003e200081a1028 */
[----:B------:R-:W-:Y:S01]  /*cc0f0*/  IADD3 R6, P2, PT, R6, R2, RZ ;  /* 0x0000000206067210 */ /* 0x000fe20007f5e0ff */
[----:B------:R-:W-:-:S02]  /*cc100*/  IMAD.X R29, R29, 0x1, R3, P1 ;  /* 0x000000011d1d7824 */ /* 0x000fc400008e0603 */
[----:B-1----:R-:W-:Y:S02]  /*cc110*/  IMAD.MOV.U32 R8, RZ, RZ, R28 ;  /* 0x000000ffff087224 */ /* 0x002fe400078e001c */
[----:B------:R-:W-:Y:S01]  /*cc120*/  IMAD.MOV.U32 R9, RZ, RZ, R29 ;  /* 0x000000ffff097224 */ /* 0x000fe200078e001d */
[----:B------:R1:W-:Y:S01]  /*cc130*/  STL [R1+0x7204], R29 ;  /* 0x0072041d01007387 */ /* 0x0003e20000100800 */
[----:B------:R-:W-:-:S03]  /*cc140*/  IMAD.X R32, R32, 0x1, R3, P2 ;  /* 0x0000000120207824 */ /* 0x000fc600010e0603 */
[----:B------:R-:W-:Y:S04]  /*cc150*/  STL [R1+0x7210], R6 ;  /* 0x0072100601007387 */ /* 0x000fe80000100800 */
[----:B------:R1:W-:Y:S04]  /*cc160*/  LDGSTS.E [R5+0xcf00], desc[UR40][R8.64], P0 ;  /* 0x0cf0000008057fae */ /* 0x0003e800081a1028 */
[----:B-1----:R-:W3:Y:S04]  /*cc170*/  LDL.LU.64 R28, [R1+0x6338] ;  /* 0x00633800011c7983 */ /* 0x002ee80000300a00 */
[----:B------:R1:W-:Y:S04]  /*cc180*/  STL [R1+0x720c], R32 ;  /* 0x00720c2001007387 */ /* 0x0003e80000100800 */
[----:B------:R-:W3:Y:S01]  /*cc190*/  LDL.LU.64 R30, [R1+0x6330] ;  /* 0x00633000011e7983 */ /* 0x000ee20000300a00 */
[----:B------:R-:W-:-:S03]  /*cc1a0*/  IMAD.MOV.U32 R9, RZ, RZ, R32 ;  /* 0x000000ffff097224 */ /* 0x000fc600078e0020 */
        /* <DEDUP_REMOVED lines=34> */
[--C-:B------:R-:W-:Y:S01]  /*cc3d0*/  IMAD.X R31, R35, 0x1, R3.reuse, P0 ;  /* 0x00000001231f7824 */ /* 0x100fe200000e0603 */
[-C--:B------:R-:W-:Y:S01]  /*cc3e0*/  IADD3 R34, P0, PT, R36, R2.reuse, RZ ;  /* 0x0000000224227210 */ /* 0x080fe20007f1e0ff */
[----:B------:R-:W-:Y:S02]  /*cc3f0*/  IMAD.MOV.U32 R72, RZ, RZ, R8 ;  /* 0x000000ffff487224 */ /* 0x000fe400078e0008 */
[----:B------:R-:W-:Y:S02]  /*cc400*/  IMAD.MOV.U32 R73, RZ, RZ, R6 ;  /* 0x000000ffff497224 */ /* 0x000fe400078e0006 */
[----:B------:R-:W-:Y:S01]  /*cc410*/  IMAD.X R33, R37, 0x1, R3, P0 ;  /* 0x0000000125217824 */ /* 0x000fe200000e0603 */
[-C--:B------:R-:W-:Y:S02]  /*cc420*/  IADD3 R36, P0, PT, R44, R2.reuse, RZ ;  /* 0x000000022c247210 */ /* 0x080fe40007f1e0ff */
[----:B------:R-:W-:Y:S01]  /*cc430*/  IADD3 R39, P2, PT, R39, R2, RZ ;  /* 0x0000000227277210 */ /* 0x000fe20007f5e0ff */
[----:B------:R-:W-:-:S02]  /*cc440*/  IMAD.MOV.U32 R70, RZ, RZ, R10 ;  /* 0x000000ffff467224 */ /* 0x000fc400078e000a */
[----:B------:R-:W-:Y:S02]  /*cc450*/  IMAD.MOV.U32 R71, RZ, RZ, R9 ;  /* 0x000000ffff477224 */ /* 0x000fe400078e0009 */
[----:B------:R-:W-:Y:S02]  /*cc460*/  IMAD.MOV.U32 R68, RZ, RZ, R12 ;  /* 0x000000ffff447224 */ /* 0x000fe400078e000c */
[----:B------:R-:W-:Y:S01]  /*cc470*/  IMAD.MOV.U32 R69, RZ, RZ, R11 ;  /* 0x000000ffff457224 */ /* 0x000fe200078e000b */
[----:B------:R-:W-:Y:S01]  /*cc480*/  STL [R1+0x6618], R39 ;  /* 0x0066182701007387 */ /* 0x000fe20000100800 */
        /* <DEDUP_REMOVED lines=41> */
[----:B------:R-:W-:Y:S04]  /*cc720*/  STL.64 [R1+0x6320], R48 ;  /* 0x0063203001007387 */ /* 0x000fe80000100a00 */
[----:B------:R-:W-:Y:S04]  /*cc730*/  STL.64 [R1+0x6318], R46 ;  /* 0x0063182e01007387 */ /* 0x000fe80000100a00 */
[----:B------:R-:W-:Y:S04]  /*cc740*/  STL.64 [R1+0x6310], R44 ;  /* 0x0063102c01007387 */ /* 0x000fe80000100a00 */
[----:B------:R-:W-:Y:S04]  /*cc750*/  STL.64 [R1+0x6308], R42 ;  /* 0x0063082a01007387 */ /* 0x000fe80000100a00 */
        /* <DEDUP_REMOVED lines=8> */
[----:B------:R-:W-:-:S03]  /*cc7e0*/  IMAD.X R40, R40, 0x1, R3, P2 ;  /* 0x0000000128287824 */ /* 0x000fc600010e0603 */
[----:B------:R-:W4:Y:S04]  /*cc7f0*/  LDL.LU R13, [R1+0x6640] ;  /* 0x00664000010d7983 */ /* 0x000f280000300800 */
[----:B------:R-:W4:Y:S04]  /*cc800*/  LDL.LU R11, [R1+0x6648] ;  /* 0x00664800010b7983 */ /* 0x000f280000300800 */
[----:B------:R-:W-:Y:S04]  /*cc810*/  STL [R1+0x6614], R40 ;  /* 0x0066142801007387 */ /* 0x000fe80000100800 */
[----:B------:R-:W4:Y:S04]  /*cc820*/  LDL.LU R16, [R1+0x663c] ;  /* 0x00663c0001107983 */ /* 0x000f280000300800 */
[----:B------:R-:W4:Y:S01]  /*cc830*/  LDL.LU R12, [R1+0x6644] ;  /* 0x00664400010c7983 */ /* 0x000f220000300800 */
[----:B------:R-:W-:-:S04]  /*cc840*/  UISETP.GT.AND UP1, UPT, UR13, 0x1d, UPT ;  /* 0x0000001d0d00788c */ /* 0x000fc8000bf24270 */
[----:B------:R-:W-:-:S04]  /*cc850*/  USEL UR10, URZ, 0x4, !UP1 ;  /* 0x00000004ff0a7887 */ /* 0x000fc8000c800000 */
[----:B------:R-:W-:-:S06]  /*cc860*/  USEL UR10, UR10, URZ, !UP0 ;  /* 0x000000ff0a0a7287 */ /* 0x000fcc000c000000 */
[----:B------:R-:W-:Y:S01]  /*cc870*/  ISETP.NE.U32.AND P1, PT, RZ, UR10, PT ;  /* 0x0000000aff007c0c */ /* 0x000fe2000bf25070 */
[----:B------:R-:W-:-:S04]  /*cc880*/  UISETP.GT.AND UP1, UPT, UR13, 0x2, UPT ;  /* 0x000000020d00788c */ /* 0x000fc8000bf24270 */
[----:B------:R-:W-:-:S08]  /*cc890*/  USEL UR10, URZ, 0x4, !UP1 ;  /* 0x00000004ff0a7887 */ /* 0x000fd0000c800000 */
[----:B------:R-:W-:Y:S04]  /*cc8a0*/  LDGSTS.E [R5+0xe800], desc[UR40][R72.64], P1 ;  /* 0x0e80000048057fae */ /* 0x000fe800089a1028 */
[----:B------:R-:W-:Y:S04]  /*cc8b0*/  LDGSTS.E [R5+0xe880], desc[UR40][R70.64], P1 ;  /* 0x0e88000046057fae */ /* 0x000fe800089a1028 */
[----:B------:R-:W-:Y:S04]  /*cc8c0*/  LDGSTS.E [R5+0xe900], desc[UR40][R68.64], P1 ;  /* 0x0e90000044057fae */ /* 0x000fe800089a1028 */
[----:B------:R-:W-:Y:S01]  /*cc8d0*/  LDGSTS.E [R5+0xe980], desc[UR40][R66.64], P1 ;  /* 0x0e98000042057fae */ /* 0x000fe200089a1028 */
[----:B------:R-:W-:-:S03]  /*cc8e0*/  USEL UR10, UR10, URZ, !UP0 ;  /* 0x000000ff0a0a7287 */ /* 0x000fc6000c000000 */
[----:B------:R-:W-:Y:S04]  /*cc8f0*/  LDGSTS.E [R5+0xea00], desc[UR40][R64.64], P1 ;  /* 0x0ea0000040057fae */ /* 0x000fe800089a1028 */
[----:B------:R-:W-:Y:S04]  /*cc900*/  LDGSTS.E [R5+0xea80], desc[UR40][R62.64], P1 ;  /* 0x0ea800003e057fae */ /* 0x000fe800089a1028 */
[----:B------:R-:W-:Y:S04]  /*cc910*/  LDGSTS.E [R5+0xeb00], desc[UR40][R60.64], P1 ;  /* 0x0eb000003c057fae */ /* 0x000fe800089a1028 */
[----:B------:R-:W-:Y:S01]  /*cc920*/  LDGSTS.E [R5+0xeb80], desc[UR40][R58.64], P1 ;  /* 0x0eb800003a057fae */ /* 0x000fe200089a1028 */
[----:B------:R-:W-:-:S03]  /*cc930*/  IMAD.SHL.U32 R81, R85, 0x4, RZ ;  /* 0x0000000455517824 */ /* 0x000fc600078e00ff */
[----:B------:R-:W-:Y:S04]  /*cc940*/  LDGSTS.E [R5+0xec00], desc[UR40][R56.64], P1 ;  /* 0x0ec0000038057fae */ /* 0x000fe800089a1028 */
[----:B------:R-:W-:Y:S01]  /*cc950*/  LDGSTS.E [R5+0xec80], desc[UR40][R54.64], P1 ;  /* 0x0ec8000036057fae */ /* 0x000fe200089a1028 */
[----:B------:R-:W-:-:S03]  /*cc960*/  ISETP.NE.U32.AND P0, PT, RZ, UR10, PT ;  /* 0x0000000aff007c0c */ /* 0x000fc6000bf05070 */
[----:B------:R-:W-:Y:S04]  /*cc970*/  LDGSTS.E [R5+0xed00], desc[UR40][R52.64], P1 ;  /* 0x0ed0000034057fae */ /* 0x000fe800089a1028 */
[----:B------:R-:W-:Y:S04]  /*cc980*/  LDGSTS.E [R5+0xed80], desc[UR40][R50.64], P1 ;  /* 0x0ed8000032057fae */ /* 0x000fe800089a1028 */
[----:B------:R-:W-:Y:S01]  /*cc990*/  LDGSTS.E [R5+0xee00], desc[UR40][R48.64], P1 ;  /* 0x0ee0000030057fae */ /* 0x000fe200089a1028 */
[----:B------:R-:W-:-:S03]  /*cc9a0*/  LOP3.LUT R80, R81, 0x40, RZ, 0x3c, !PT ;  /* 0x0000004051507812 */ /* 0x000fc600078e3cff */
[----:B------:R-:W-:Y:S04]  /*cc9b0*/  LDGSTS.E [R5+0xee80], desc[UR40][R46.64], P1 ;  /* 0x0ee800002e057fae */ /* 0x000fe800089a1028 */
[----:B------:R-:W-:Y:S04]  /*cc9c0*/  LDGSTS.E [R5+0xef00], desc[UR40][R44.64], P1 ;  /* 0x0ef000002c057fae */ /* 0x000fe800089a1028 */
[----:B------:R-:W-:Y:S01]  /*cc9d0*/  LDGSTS.E [R5+0xef80], desc[UR40][R42.64], P1 ;  /* 0x0ef800002a057fae */ /* 0x000fe200089a1028 */
[----:B------:R-:W-:Y:S02]  /*cc9e0*/  VIADD R6, R80, UR14 ;  /* 0x0000000e50067c36 */ /* 0x000fe40008000000 */
[----:B------:R-:W-:-:S02]  /*cc9f0*/  IMAD.MOV.U32 R8, RZ, RZ, R39 ;  /* 0x000000ffff087224 */ /* 0x000fc400078e0027 */
[----:B------:R-:W-:-:S05]  /*cca00*/  IMAD.MOV.U32 R9, RZ, RZ, R40 ;  /* 0x000000ffff097224 */ /* 0x000fca00078e0028 */
[----:B------:R1:W-:Y:S01]  /*cca10*/  LDGSTS.E [R6+0x1000], desc[UR40][R8.64], P0 ;  /* 0x0100000008067fae */ /* 0x0003e200081a1028 */
[-C--:B--2---:R-:W-:Y:S02]  /*cca20*/  IADD3 R20, P1, PT, R20, R2.reuse, RZ ;  /* 0x0000000214147210 */ /* 0x084fe40007f3e0ff */
[----:B---3--:R-:W-:-:S03]  /*cca30*/  IADD3 R18, P2, PT, R18, R2, RZ ;  /* 0x0000000212127210 */ /* 0x008fc60007f5e0ff */
[--C-:B----4-:R-:W-:Y:S01]  /*cca40*/  IMAD.X R21, R21, 0x1, R3.reuse, P1 ;  /* 0x0000000115157824 */ /* 0x110fe200008e0603 */
[----:B------:R-:W-:Y:S01]  /*cca50*/  STL [R1+0x6620], R20 ;  /* 0x0066201401007387 */ /* 0x000fe20000100800 */
[----:B------:R-:W-:-:S03]  /*cca60*/  IMAD.X R19, R19, 0x1, R3, P2 ;  /* 0x0000000113137824 */ /* 0x000fc600010e0603 */
[----:B------:R-:W-:Y:S01]  /*cca70*/  STL [R1+0x661c], R21 ;  /* 0x00661c1501007387 */ /* 0x000fe20000100800 */
[----:B-1----:R-:W-:Y:S02]  /*cca80*/  IMAD.MOV.U32 R8, RZ, RZ, R20 ;  /* 0x000000ffff087224 */ /* 0x002fe400078e0014 */
[----:B------:R-:W-:Y:S01]  /*cca90*/  IMAD.MOV.U32 R9, RZ, RZ, R21 ;  /* 0x000000ffff097224 */ /* 0x000fe200078e0015 */
[----:B------:R-:W-:Y:S01]  /*ccaa0*/  STL [R1+0x6628], R18 ;  /* 0x0066281201007387 */ /* 0x000fe20000100800 */
[----:B------:R-:W-:-:S03]  /*ccab0*/  IADD3 R10, P1, PT, R10, R2, RZ ;  /* 0x000000020a0a7210 */ /* 0x000fc60007f3e0ff */
[----:B------:R-:W-:Y:S04]  /*ccac0*/  STL [R1+0x6624], R19 ;  /* 0x0066241301007387 */ /* 0x000fe80000100800 */
[----:B------:R-:W2:Y:S01]  /*ccad0*/  LDL.LU R24, [R1+0x664c] ;  /* 0x00664c0001187983 */ /* 0x000ea20000300800 */
[----:B------:R-:W-:-:S03]  /*ccae0*/  IADD3 R14, P2, PT, R14, R2, RZ ;  /* 0x000000020e0e7210 */ /* 0x000fc60007f5e0ff */
[----:B------:R-:W3:Y:S01]  /*ccaf0*/  LDL.LU R23, [R1+0x6650] ;  /* 0x0066500001177983 */ /* 0x000ee20000300800 */
[----:B------:R-:W-:-:S03]  /*ccb00*/  IMAD.X R17, R17, 0x1, R3, P1 ;  /* 0x0000000111117824 */ /* 0x000fc600008e0603 */
[----:B------:R1:W-:Y:S01]  /*ccb10*/  LDGSTS.E [R6+0x1080], desc[UR40][R8.64], P0 ;  /* 0x0108000008067fae */ /* 0x0003e200081a1028 */
[----:B------:R-:W-:-:S03]  /*ccb20*/  IMAD.X R15, R15, 0x1, R3, P2 ;  /* 0x000000010f0f7824 */ /* 0x000fc600010e0603 */
[----:B------:R-:W4:Y:S04]  /*ccb30*/  LDL.LU R22, [R1+0x6654] ;  /* 0x0066540001167983 */ /* 0x000f280000300800 */
[----:B------:R-:W4:Y:S01]  /*ccb40*/  LDL.LU R5, [R1+0x6658] ;  /* 0x0066580001057983 */ /* 0x000f220000300800 */
[----:B-1----:R-:W-:Y:S02]  /*ccb50*/  IMAD.MOV.U32 R8, RZ, RZ, R18 ;  /* 0x000000ffff087224 */ /* 0x002fe400078e0012 */
[----:B------:R-:W-:Y:S01]  /*ccb60*/  IMAD.MOV.U32 R9, RZ, RZ, R19 ;  /* 0x000000ffff097224 */ /* 0x000fe200078e0013 */
[----:B------:R-:W-:Y:S04]  /*ccb70*/  STL [R1+0x6630], R10 ;  /* 0x0066300a01007387 */ /* 0x000fe80000100800 */
[----:B------:R1:W-:Y:S04]  /*ccb80*/  LDGSTS.E [R6+0x1100], desc[UR40][R8.64], P0 ;  /* 0x0110000008067fae */ /* 0x0003e800081a1028 */
[----:B------:R1:W-:Y:S04]  /*ccb90*/  STL [R1+0x662c], R17 ;  /* 0x00662c1101007387 */ /* 0x0003e80000100800 */
[----:B------:R-:W-:Y:S01]  /*ccba0*/  STL [R1+0x6638], R14 ;  /* 0x0066380e01007387 */ /* 0x000fe20000100800 */
[----:B-1----:R-:W-:-:S03]  /*ccbb0*/  IMAD.MOV.U32 R9, RZ, RZ, R17 ;  /* 0x000000ffff097224 */ /* 0x002fc600078e0011 */
[----:B------:R-:W4:Y:S01]  /*ccbc0*/  LDL.LU R17, [R1+0x6660] ;  /* 0x0066600001117983 */ /* 0x000f220000300800 */
[----:B------:R-:W-:-:S03]  /*ccbd0*/  IMAD.MOV.U32 R8, RZ, RZ, R10 ;  /* 0x000000ffff087224 */ /* 0x000fc600078e000a */
[----:B------:R1:W-:Y:S04]  /*ccbe0*/  STL [R1+0x6634], R15 ;  /* 0x0066340f01007387 */ /* 0x0003e80000100800 */
[----:B------:R-:W4:Y:S04]  /*ccbf0*/  LDL.LU R10, [R1+0x6668] ;  /* 0x00666800010a7983 */ /* 0x000f280000300800 */
[----:B------:R-:W4:Y:S01]  /*ccc00*/  LDL.LU R21, [R1+0x665c] ;  /* 0x00665c0001157983 */ /* 0x000f220000300800 */
[----:B------:R-:W-:-:S03]  /*ccc10*/  IADD3 R13, P1, PT, R13, R2, RZ ;  /* 0x000000020d0d7210 */ /* 0x000fc60007f3e0ff */
[----:B------:R1:W-:Y:S01]  /*ccc20*/  LDGSTS.E [R6+0x1180], desc[UR40][R8.64], P0 ;  /* 0x0118000008067fae */ /* 0x0003e200081a1028 */
[----:B------:R-:W-:Y:S01]  /*ccc30*/  IADD3 R11, P2, PT, R11, R2, RZ ;  /* 0x000000020b0b7210 */ /* 0x000fe20007f5e0ff */
[----:B------:R-:W-:-:S04]  /*ccc40*/  IMAD.X R16, R16, 0x1, R3, P1 ;  /* 0x0000000110107824 */ /* 0x000fc800008e0603 */
[----:B------:R-:W-:Y:S02]  /*ccc50*/  IMAD.X R12, R12, 0x1, R3, P2 ;  /* 0x000000010c0c7824 */ /* 0x000fe400010e0603 */
[----:B-1----:R-:W-:Y:S02]  /*ccc60*/  IMAD.MOV.U32 R8, RZ, RZ, R14 ;  /* 0x000000ffff087224 */ /* 0x002fe400078e000e */
[----:B------:R-:W-:Y:S02]  /*ccc70*/  IMAD.MOV.U32 R9, RZ, RZ, R15 ;  /* 0x000000ffff097224 */ /* 0x000fe400078e000f */
[----:B------:R-:W4:Y:S04]  /*ccc80*/  LDL.LU R15, [R1+0x6664] ;  /* 0x00666400010f7983 */ /* 0x000f280000300800 */
[----:B------:R-:W4:Y:S04]  /*ccc90*/  LDL.LU R14, [R1+0x6670] ;  /* 0x00667000010e7983 */ /* 0x000f280000300800 */
[----:B------:R-:W4:Y:S04]  /*ccca0*/  LDL.LU R18, [R1+0x6678] ;  /* 0x0066780001127983 */ /* 0x000f280000300800 */
        /* <DEDUP_REMOVED lines=21> */
[-C--:B----4-:R-:W-:Y:S01]  /*cce00*/  IADD3 R5, P2, PT, R5, R2.reuse, RZ ;  /* 0x0000000205057210 */ /* 0x090fe20007f5e0ff */
[----:B------:R-:W-:Y:S04]  /*cce10*/  STL [R1+0x6650], R23 ;  /* 0x0066501701007387 */ /* 0x000fe80000100800 */
[----:B------:R-:W-:Y:S01]  /*cce20*/  IMAD.X R22, R22, 0x1, R3, P2 ;  /* 0x0000000116167824 */ /* 0x000fe200010e0603 */
[----:B------:R-:W-:Y:S04]  /*cce30*/  STL [R1+0x664c], R24 ;  /* 0x00664c1801007387 */ /* 0x000fe80000100800 */
[----:B------:R1:W-:Y:S04]  /*cce40*/  LDGSTS.E [R6+0x1380], desc[UR40][R8.64], P0 ;  /* 0x0138000008067fae */ /* 0x0003e800081a1028 */
[----:B------:R2:W-:Y:S04]  /*cce50*/  STL [R1+0x6658], R5 ;  /* 0x0066580501007387 */ /* 0x0005e80000100800 */
[----:B------:R-:W-:Y:S01]  /*cce60*/  STL [R1+0x6654], R22 ;  /* 0x0066541601007387 */ /* 0x000fe20000100800 */
[----:B------:R-:W-:Y:S01]  /*cce70*/  IADD3 R17, P1, PT, R17, R2, RZ ;  /* 0x0000000211117210 */ /* 0x000fe20007f3e0ff */
        /* <DEDUP_REMOVED lines=127> */
[----:B---3--:R-:W-:Y:S02]  /*cd670*/  IMAD.X R20, R20, 0x1, R3, P1 ;  /* 0x0000000114147824 */ /* 0x008fe400008e0603 */
        /* <DEDUP_REMOVED lines=77> */
[----:B------:R1:W-:Y:S01]  /*cdb50*/  LDGSTS.E [R6+0x3700], desc[UR40][R8.64], P0 ;  /* 0x0370000008067fae */ /* 0x0003e200081a1028 */
[----:B------:R-:W-:-:S03]  /*cdb60*/  UISETP.GT.AND UP1, UPT, UR13, 0xa, UPT ;  /* 0x0000000a0d00788c */ /* 0x000fc6000bf24270 */
[----:B------:R-:W-:Y:S01]  /*cdb70*/  STL [R1+0x6890], R10 ;  /* 0x0068900a01007387 */ /* 0x000fe20000100800 */
[----:B------:R-:W-:Y:S01]  /*cdb80*/  USEL UR10, URZ, 0x4, !UP1 ;  /* 0x00000004ff0a7887 */ /* 0x000fe2000c800000 */
[----:B-1----:R-:W-:-:S03]  /*cdb90*/  IMAD.MOV.U32 R8, RZ, RZ, R10 ;  /* 0x000000ffff087224 */ /* 0x002fc600078e000a */
        /* <DEDUP_REMOVED lines=43> */
[----:B------:R-:W3:Y:S04]  /*cde50*/  LDL.LU R14, [R1+0x6a60] ;  /* 0x006a6000010e7983 */ /* 0x000ee80000300800 */
[----:B------:R1:W-:Y:S04]  /*cde60*/  STL [R1+0x6a34], R16 ;  /* 0x006a341001007387 */ /* 0x0003e80000100800 */
[----:B------:R-:W3:Y:S04]  /*cde70*/  LDL.LU R5, [R1+0x6a68] ;  /* 0x006a680001057983 */ /* 0x000ee80000300800 */
[----:B------:R-:W3:Y:S04]  /*cde80*/  LDL.LU R21, [R1+0x6a5c] ;  /* 0x006a5c0001157983 */ /* 0x000ee80000300800 */
[----:B------:R1:W-:Y:S02]  /*cde90*/  LDGSTS.E [R6+0x5180], desc[UR40][R8.64], P1 ;  /* 0x0518000008067fae */ /* 0x0003e400089a1028 */
[----:B-1----:R-:W-:-:S02]  /*cdea0*/  IMAD.MOV.U32 R8, RZ, RZ, R15 ;  /* 0x000000ffff087224 */ /* 0x002fc400078e000f */
[----:B------:R-:W-:Y:S01]  /*cdeb0*/  IMAD.MOV.U32 R9, RZ, RZ, R16 ;  /* 0x000000ffff097224 */ /* 0x000fe200078e0010 */
[----:B------:R-:W3:Y:S04]  /*cdec0*/  LDL.LU R15, [R1+0x6a64] ;  /* 0x006a6400010f7983 */ /* 0x000ee80000300800 */
[----:B------:R-:W3:Y:S04]  /*cded0*/  LDL.LU R16, [R1+0x6a70] ;  /* 0x006a700001107983 */ /* 0x000ee80000300800 */
[----:B------:R-:W3:Y:S04]  /*cdee0*/  LDL.LU R18, [R1+0x6a78] ;  /* 0x006a780001127983 */ /* 0x000ee80000300800 */
[----:B------:R1:W-:Y:S01]  /*cdef0*/  LDGSTS.E [R6+0x5200], desc[UR40][R8.64], P1 ;  /* 0x0520000008067fae */ /* 0x0003e200089a1028 */
[----:B------:R-:W-:-:S02]  /*cdf00*/  IADD3 R13, P0, PT, R13, R2, RZ ;  /* 0x000000020d0d7210 */ /* 0x000fc40007f1e0ff */
[----:B------:R-:W-:-:S03]  /*cdf10*/  IADD3 R10, P2, PT, R10, R2, RZ ;  /* 0x000000020a0a7210 */ /* 0x000fc60007f5e0ff */
[----:B------:R-:W-:Y:S01]  /*cdf20*/  STL [R1+0x6a40], R13 ;  /* 0x006a400d01007387 */ /* 0x000fe20000100800 */
[----:B--2---:R-:W-:Y:S02]  /*cdf30*/  IMAD.X R17, R17, 0x1, R3, P0 ;  /* 0x0000000111117824 */ /* 0x004fe400000e0603 */
        /* <DEDUP_REMOVED lines=39> */
[----:B------:R-:W-:Y:S02]  /*ce1b0*/  IMAD.MOV.U32 R9, RZ, RZ, R21 ;  /* 0x000000ffff097224 */ /* 0x000fe400078e0015 */
[----:B------:R-:W-:-:S03]  /*ce1c0*/  IMAD.X R15, R15, 0x1, R3, P2 ;  /* 0x000000010f0f7824 */ /* 0x000fc600010e0603 */
[----:B------:R1:W-:Y:S01]  /*ce1d0*/  LDGSTS.E [R6+0x5480], desc[UR40][R8.64], P1 ;  /* 0x0548000008067fae */ /* 0x0003e200089a1028 */
[----:B------:R-:W-:-:S03]  /*ce1e0*/  IADD3 R16, P0, PT, R16, R2, RZ ;  /* 0x0000000210107210 */ /* 0x000fc60007f1e0ff */
        /* <DEDUP_REMOVED lines=97> */
[----:B-1----:R-:W-:Y:S02]  /*ce800*/  IMAD.MOV.U32 R8, RZ, RZ, R14 ;  /* 0x000000ffff087224 */ /* 0x002fe400078e000e */
[----:B------:R-:W-:Y:S01]  /*ce810*/  IMAD.X R18, R18, 0x1, R3, P2 ;  /* 0x0000000112127824 */ /* 0x000fe200010e0603 */
        /* <DEDUP_REMOVED lines=52> */
[----:B------:R-:W-:Y:S04]  /*ceb60*/  STL [R1+0x6c70], R10 ;  /* 0x006c700a01007387 */ /* 0x000fe80000100800 */
[----:B------:R-:W2:Y:S01]  /*ceb70*/  LDL.LU R13, [R1+0x6c8c] ;  /* 0x006c8c00010d7983 */ /* 0x000ea20000300800 */
[----:B------:R-:W-:-:S03]  /*ceb80*/  IMAD.MOV.U32 R9, RZ, RZ, R14 ;  /* 0x000000ffff097224 */ /* 0x000fc600078e000e */
[----:B------:R1:W-:Y:S04]  /*ceb90*/  STL [R1+0x6c6c], R19 ;  /* 0x006c6c1301007387 */ /* 0x0003e80000100800 */
[----:B---3--:R-:W3:Y:S04]  /*ceba0*/  LDL.LU R14, [R1+0x6e14] ;  /* 0x006e1400010e7983 */ /* 0x008ee80000300800 */
        /* <DEDUP_REMOVED lines=26> */
[----:B------:R-:W-:Y:S04]  /*ced50*/  STL [R1+0x6c88], R16 ;  /* 0x006c881001007387 */ /* 0x000fe80000100800 */
[----:B------:R1:W-:Y:S02]  /*ced60*/  STL [R1+0x6c84], R17 ;  /* 0x006c841101007387 */ /* 0x0003e40000100800 */
[----:B-1----:R-:W-:-:S02]  /*ced70*/  IMAD.MOV.U32 R9, RZ, RZ, R17 ;  /* 0x000000ffff097224 */ /* 0x002fc400078e0011 */
[----:B------:R-:W-:Y:S01]  /*ced80*/  IMAD.MOV.U32 R8, RZ, RZ, R16 ;  /* 0x000000ffff087224 */ /* 0x000fe200078e0010 */
[----:B------:R-:W2:Y:S04]  /*ced90*/  LDL.LU R17, [R1+0x6e2c] ;  /* 0x006e2c0001117983 */ /* 0x000ea80000300800 */
[----:B------:R-:W2:Y:S01]  /*ceda0*/  LDL.LU R16, [R1+0x6e34] ;  /* 0x006e340001107983 */ /* 0x000ea20000300800 */
[-C--:B------:R-:W-:Y:S02]  /*cedb0*/  IADD3 R5, P2, PT, R5, R2.reuse, RZ ;  /* 0x0000000205057210 */ /* 0x080fe40007f5e0ff */
[----:B------:R-:W-:Y:S01]  /*cedc0*/  IADD3 R12, P3, PT, R12, R2, RZ ;  /* 0x000000020c0c7210 */ /* 0x000fe20007f7e0ff */
[----:B------:R1:W-:Y:S04]  /*cedd0*/  LDGSTS.E [R6+0x7700], desc[UR40][R8.64], P0 ;  /* 0x0770000008067fae */ /* 0x0003e800081a1028 */
[----:B------:R-:W-:Y:S01]  /*cede0*/  STL [R1+0x6c90], R5 ;  /* 0x006c900501007387 */ /* 0x000fe20000100800 */
[----:B-1----:R-:W-:-:S02]  /*cedf0*/  IMAD.MOV.U32 R8, RZ, RZ, R5 ;  /* 0x000000ffff087224 */ /* 0x002fc400078e0005 */
        /* <DEDUP_REMOVED lines=37> */
[----:B------:R1:W-:Y:S04]  /*cf050*/  STL [R1+0x6e30], R11 ;  /* 0x006e300b01007387 */ /* 0x0003e80000100800 */
[----:B------:R1:W-:Y:S01]  /*cf060*/  LDGSTS.E [R6+0x9100], desc[UR40][R8.64], P1 ;  /* 0x0910000008067fae */ /* 0x0003e200089a1028 */
[----:B------:R-:W-:-:S02]  /*cf070*/  IMAD.X R17, R17, 0x1, R3, P0 ;  /* 0x0000000111117824 */ /* 0x000fc400000e0603 */
[----:B-1----:R-:W-:Y:S02]  /*cf080*/  IMAD.MOV.U32 R8, RZ, RZ, R11 ;  /* 0x000000ffff087224 */ /* 0x002fe400078e000b */
[----:B------:R-:W-:Y:S01]  /*cf090*/  IMAD.X R16, R16, 0x1, R3, P2 ;  /* 0x0000000110107824 */ /* 0x000fe200010e0603 */
[----:B------:R1:W-:Y:S04]  /*cf0a0*/  STL [R1+0x6e2c], R17 ;  /* 0x006e2c1101007387 */ /* 0x0003e80000100800 */
[----:B------:R1:W-:Y:S01]  /*cf0b0*/  STL [R1+0x6e38], R15 ;  /* 0x006e380f01007387 */ /* 0x0003e20000100800 */
[----:B------:R-:W-:-:S03]  /*cf0c0*/  IMAD.MOV.U32 R9, RZ, RZ, R17 ;  /* 0x000000ffff097224 */ /* 0x000fc600078e0011 */
[----:B------:R-:W2:Y:S04]  /*cf0d0*/  LDL.LU R11, [R1+0x6e60] ;  /* 0x006e6000010b7983 */ /* 0x000ea80000300800 */
[----:B------:R3:W-:Y:S04]  /*cf0e0*/  STL [R1+0x6e34], R16 ;  /* 0x006e341001007387 */ /* 0x0007e80000100800 */
[----:B-1----:R-:W2:Y:S04]  /*cf0f0*/  LDL.LU R17, [R1+0x6e68] ;  /* 0x006e680001117983 */ /* 0x002ea80000300800 */
[----:B------:R-:W2:Y:S04]  /*cf100*/  LDL.LU R21, [R1+0x6e5c] ;  /* 0x006e5c0001157983 */ /* 0x000ea80000300800 */
[----:B------:R1:W-:Y:S04]  /*cf110*/  LDGSTS.E [R6+0x9180], desc[UR40][R8.64], P1 ;  /* 0x0918000008067fae */ /* 0x0003e800089a1028 */
[----:B------:R-:W2:Y:S04]  /*cf120*/  LDL.LU R19, [R1+0x6e64] ;  /* 0x006e640001137983 */ /* 0x000ea80000300800 */
[----:B------:R-:W2:Y:S01]  /*cf130*/  LDL.LU R18, [R1+0x6e70] ;  /* 0x006e700001127983 */ /* 0x000ea20000300800 */
[----:B------:R-:W-:Y:S01]  /*cf140*/  IADD3 R13, P0, PT, R13, R2, RZ ;  /* 0x000000020d0d7210 */ /* 0x000fe20007f1e0ff */
[----:B-1----:R-:W-:-:S02]  /*cf150*/  IMAD.MOV.U32 R8, RZ, RZ, R15 ;  /* 0x000000ffff087224 */ /* 0x002fc400078e000f */
[----:B------:R-:W-:Y:S01]  /*cf160*/  IMAD.MOV.U32 R9, RZ, RZ, R16 ;  /* 0x000000ffff097224 */ /* 0x000fe200078e0010 */
[----:B------:R-:W2:Y:S01]  /*cf170*/  LDL.LU R15, [R1+0x6e78] ;  /* 0x006e7800010f7983 */ /* 0x000ea20000300800 */
[----:B------:R-:W-:-:S03]  /*cf180*/  IADD3 R5, P2, PT, R5, R2, RZ ;  /* 0x0000000205057210 */ /* 0x000fc60007f5e0ff */
[----:B------:R-:W-:Y:S04]  /*cf190*/  STL [R1+0x6e40], R13 ;  /* 0x006e400d01007387 */ /* 0x000fe80000100800 */
[----:B------:R1:W-:Y:S01]  /*cf1a0*/  LDGSTS.E [R6+0x9200], desc[UR40][R8.64], P1 ;  /* 0x0920000008067fae */ /* 0x0003e200089a1028 */
[--C-:B---3--:R-:W-:Y:S02]  /*cf1b0*/  IMAD.X R14, R14, 0x1, R3.reuse, P0 ;  /* 0x000000010e0e7824 */ /* 0x108fe400000e0603 */
[----:B------:R-:W-:-:S03]  /*cf1c0*/  IMAD.X R12, R12, 0x1, R3, P2 ;  /* 0x000000010c0c7824 */ /* 0x000fc600010e0603 */
[----:B------:R3:W-:Y:S04]  /*cf1d0*/  STL [R1+0x6e3c], R14 ;  /* 0x006e3c0e01007387 */ /* 0x0007e80000100800 */
[----:B------:R3:W-:Y:S01]  /*cf1e0*/  STL [R1+0x6e48], R5 ;  /* 0x006e480501007387 */ /* 0x0007e20000100800 */
[----:B-1----:R-:W-:Y:S02]  /*cf1f0*/  IMAD.MOV.U32 R8, RZ, RZ, R13 ;  /* 0x000000ffff087224 */ /* 0x002fe400078e000d */
[----:B------:R-:W-:Y:S01]  /*cf200*/  IMAD.MOV.U32 R9, RZ, RZ, R14 ;  /* 0x000000ffff097224 */ /* 0x000fe200078e000e */
[----:B------:R-:W2:Y:S04]  /*cf210*/  LDL.LU R20, [R1+0x6e6c] ;  /* 0x006e6c0001147983 */ /* 0x000ea80000300800 */
[----:B------:R1:W-:Y:S04]  /*cf220*/  STL [R1+0x6e44], R12 ;  /* 0x006e440c01007387 */ /* 0x0003e80000100800 */
[----:B------:R-:W2:Y:S04]  /*cf230*/  LDL.LU R16, [R1+0x6e74] ;  /* 0x006e740001107983 */ /* 0x000ea80000300800 */
[----:B------:R1:W-:Y:S04]  /*cf240*/  LDGSTS.E [R6+0x9280], desc[UR40][R8.64], P1 ;  /* 0x0928000008067fae */ /* 0x0003e800089a1028 */
[----:B---3--:R-:W3:Y:S01]  /*cf250*/  LDL.LU R14, [R1+0x6e7c] ;  /* 0x006e7c00010e7983 */ /* 0x008ee20000300800 */
[----:B-1----:R-:W-:-:S03]  /*cf260*/  IMAD.MOV.U32 R8, RZ, RZ, R5 ;  /* 0x000000ffff087224 */ /* 0x002fc600078e0005 */
        /* <DEDUP_REMOVED lines=45> */
[----:B------:R-:W-:Y:S01]  /*cf540*/  IMAD.MOV.U32 R8, RZ, RZ, R18 ;  /* 0x000000ffff087224 */ /* 0x000fe200078e0012 */
        /* <DEDUP_REMOVED lines=9> */
[----:B------:R1:W-:Y:S01]  /*cf5e0*/  STL [R1+0x6e7c], R14 ;  /* 0x006e7c0e01007387 */ /* 0x0003e20000100800 */
[----:B------:R-:W-:Y:S02]  /*cf5f0*/  IMAD.MOV.U32 R9, RZ, RZ, R16 ;  /* 0x000000ffff097224 */ /* 0x000fe400078e0010 */
[----:B------:R-:W-:Y:S01]  /*cf600*/  IMAD.X R13, R13, 0x1, R3, P2 ;  /* 0x000000010d0d7824 */ /* 0x000fe200010e0603 */
[----:B------:R-:W-:Y:S04]  /*cf610*/  STL [R1+0x6e88], R12 ;  /* 0x006e880c01007387 */ /* 0x000fe80000100800 */
[----:B------:R-:W4:Y:S04]  /*cf620*/  LDL.LU R15, [R1+0x7028] ;  /* 0x00702800010f7983 */ /* 0x000f280000300800 */
[----:B------:R1:W-:Y:S04]  /*cf630*/  LDGSTS.E [R6+0x9600], desc[UR40][R8.64], P1 ;  /* 0x0960000008067fae */ /* 0x0003e800089a1028 */
[----:B------:R2:W-:Y:S01]  /*cf640*/  STL [R1+0x6e84], R13 ;  /* 0x006e840d01007387 */ /* 0x0005e20000100800 */
[----:B-1----:R-:W-:-:S03]  /*cf650*/  IMAD.MOV.U32 R8, RZ, RZ, R5 ;  /* 0x000000ffff087224 */ /* 0x002fc600078e0005 */
[----:B---3--:R-:W3:Y:S04]  /*cf660*/  LDL.LU R5, [R1+0x7030] ;  /* 0x0070300001057983 */ /* 0x008ee80000300800 */
[----:B------:R-:W3:Y:S01]  /*cf670*/  LDL.LU R16, [R1+0x7024] ;  /* 0x0070240001107983 */ /* 0x000ee20000300800 */
[----:B------:R-:W-:-:S03]  /*cf680*/  IMAD.MOV.U32 R9, RZ, RZ, R14 ;  /* 0x000000ffff097224 */ /* 0x000fc600078e000e */
[----:B------:R-:W3:Y:S04]  /*cf690*/  LDL.LU R14, [R1+0x702c] ;  /* 0x00702c00010e7983 */ /* 0x000ee80000300800 */
[----:B------:R1:W-:Y:S01]  /*cf6a0*/  LDGSTS.E [R6+0x9680], desc[UR40][R8.64], P1 ;  /* 0x0968000008067fae */ /* 0x0003e200089a1028 */
[----:B------:R-:W-:Y:S01]  /*cf6b0*/  UISETP.GT.AND UP1, UPT, UR13, 0x16, UPT ;  /* 0x000000160d00788c */ /* 0x000fe2000bf24270 */
[----:B-1----:R-:W-:Y:S02]  /*cf6c0*/  IMAD.MOV.U32 R8, RZ, RZ, R12 ;  /* 0x000000ffff087224 */ /* 0x002fe400078e000c */
[----:B------:R-:W-:-:S05]  /*cf6d0*/  IMAD.MOV.U32 R9, RZ, RZ, R13 ;  /* 0x000000ffff097224 */ /* 0x000fca00078e000d */
[----:B------:R1:W-:Y:S01]  /*cf6e0*/  LDGSTS.E [R6+0x9700], desc[UR40][R8.64], P1 ;  /* 0x0970000008067fae */ /* 0x0003e200089a1028 */
[----:B------:R-:W-:-:S04]  /*cf6f0*/  USEL UR10, URZ, 0x4, !UP1 ;  /* 0x00000004ff0a7887 */ /* 0x000fc8000c800000 */
[----:B------:R-:W-:Y:S01]  /*cf700*/  USEL UR10, UR10, URZ, !UP0 ;  /* 0x000000ff0a0a7287 */ /* 0x000fe2000c000000 */
[----:B--2---:R-:W-:-:S05]  /*cf710*/  IADD3 R10, P0, PT, R10, R2, RZ ;  /* 0x000000020a0a7210 */ /* 0x004fca0007f1e0ff */
[----:B------:R-:W-:Y:S01]  /*cf720*/  STL [R1+0x6e90], R10 ;  /* 0x006e900a01007387 */ /* 0x000fe20000100800 */
[----:B-1----:R-:W-:Y:S02]  /*cf730*/  IMAD.MOV.U32 R8, RZ, RZ, R10 ;  /* 0x000000ffff087224 */ /* 0x002fe400078e000a */
[----:B----4-:R-:W-:-:S05]  /*cf740*/  IMAD.X R11, R11, 0x1, R3, P0 ;  /* 0x000000010b0b7824 */ /* 0x010fca00000e0603 */
[----:B------:R1:W-:Y:S04]  /*cf750*/  STL [R1+0x6e8c], R11 ;  /* 0x006e8c0b01007387 */ /* 0x0003e80000100800 */
[----:B------:R-:W2:Y:S01]  /*cf760*/  LDL.LU R13, [R1+0x7034] ;  /* 0x00703400010d7983 */ /* 0x000ea20000300800 */
[----:B------:R-:W-:-:S03]  /*cf770*/  IMAD.MOV.U32 R9, RZ, RZ, R11 ;  /* 0x000000ffff097224 */ /* 0x000fc600078e000b */
[----:B------:R-:W4:Y:S04]  /*cf780*/  LDL.LU R12, [R1+0x7038] ;  /* 0x00703800010c7983 */ /* 0x000f280000300800 */
[----:B-1----:R-:W2:Y:S04]  /*cf790*/  LDL.LU R11, [R1+0x703c] ;  /* 0x00703c00010b7983 */ /* 0x002ea80000300800 */
[----:B------:R-:W2:Y:S04]  /*cf7a0*/  LDL.LU R10, [R1+0x7040] ;  /* 0x00704000010a7983 */ /* 0x000ea80000300800 */
[----:B------:R1:W-:Y:S01]  /*cf7b0*/  LDGSTS.E [R6+0x9780], desc[UR40][R8.64], P1 ;  /* 0x0978000008067fae */ /* 0x0003e200089a1028 */
[----:B------:R-:W-:-:S02]  /*cf7c0*/  IADD3 R19, P1, PT, R19, R2, RZ ;  /* 0x0000000213137210 */ /* 0x000fc40007f3e0ff */
[----:B------:R-:W-:Y:S02]  /*cf7d0*/  IADD3 R17, P2, PT, R17, R2, RZ ;  /* 0x0000000211117210 */ /* 0x000fe40007f5e0ff */
[----:B------:R-:W-:Y:S01]  /*cf7e0*/  ISETP.NE.U32.AND P0, PT, RZ, UR10, PT ;  /* 0x0000000aff007c0c */ /* 0x000fe2000bf05070 */
[----:B------:R1:W-:Y:S02]  /*cf7f0*/  STL [R1+0x7018], R19 ;  /* 0x0070181301007387 */ /* 0x0003e40000100800 */
[----:B-1----:R-:W-:Y:S02]  /*cf800*/  IMAD.MOV.U32 R8, RZ, RZ, R19 ;  /* 0x000000ffff087224 */ /* 0x002fe400078e0013 */
[----:B------:R-:W-:-:S05]  /*cf810*/  IMAD.X R20, R20, 0x1, R3, P1 ;  /* 0x0000000114147824 */ /* 0x000fca00008e0603 */
[----:B------:R-:W-:Y:S01]  /*cf820*/  STL [R1+0x7014], R20 ;  /* 0x0070141401007387 */ /* 0x000fe20000100800 */
[----:B------:R-:W-:-:S03]  /*cf830*/  IMAD.X R18, R18, 0x1, R3, P2 ;  /* 0x0000000112127824 */ /* 0x000fc600010e0603 */
[----:B------:R1:W-:Y:S04]  /*cf840*/  STL [R1+0x7020], R17 ;  /* 0x0070201101007387 */ /* 0x0003e80000100800 */
[----:B------:R1:W-:Y:S04]  /*cf850*/  STL [R1+0x701c], R18 ;  /* 0x00701c1201007387 */ /* 0x0003e80000100800 */
[----:B------:R-:W2:Y:S04]  /*cf860*/  LDL.LU R24, [R1+0x7044] ;  /* 0x0070440001187983 */ /* 0x000ea80000300800 */
[----:B------:R-:W2:Y:S01]  /*cf870*/  LDL.LU R23, [R1+0x7048] ;  /* 0x0070480001177983 */ /* 0x000ea20000300800 */
[----:B------:R-:W-:-:S03]  /*cf880*/  IMAD.MOV.U32 R9, RZ, RZ, R20 ;  /* 0x000000ffff097224 */ /* 0x000fc600078e0014 */
[----:B------:R-:W2:Y:S04]  /*cf890*/  LDL.LU R22, [R1+0x704c] ;  /* 0x00704c0001167983 */ /* 0x000ea80000300800 */
[----:B------:R-:W2:Y:S01]  /*cf8a0*/  LDL.LU R21, [R1+0x7050] ;  /* 0x0070500001157983 */ /* 0x000ea20000300800 */
[----:B------:R-:W-:-:S03]  /*cf8b0*/  IADD3 R15, P1, PT, R15, R2, RZ ;  /* 0x000000020f0f7210 */ /* 0x000fc60007f3e0ff */
[----:B------:R1:W-:Y:S04]  /*cf8c0*/  LDGSTS.E [R6+0xb000], desc[UR40][R8.64], P0 ;  /* 0x0b00000008067fae */ /* 0x0003e800081a1028 */
[----:B------:R-:W2:Y:S01]  /*cf8d0*/  LDL.LU R19, [R1+0x7058] ;  /* 0x0070580001137983 */ /* 0x000ea20000300800 */
[----:B-1----:R-:W-:-:S03]  /*cf8e0*/  IMAD.MOV.U32 R8, RZ, RZ, R17 ;  /* 0x000000ffff087224 */ /* 0x002fc600078e0011 */
[----:B------:R-:W2:Y:S01]  /*cf8f0*/  LDL.LU R17, [R1+0x7060] ;  /* 0x0070600001117983 */ /* 0x000ea20000300800 */
[----:B---3--:R-:W-:Y:S01]  /*cf900*/  IADD3 R5, P2, PT, R5, R2, RZ ;  /* 0x0000000205057210 */ /* 0x008fe20007f5e0ff */
[----:B------:R-:W-:Y:S02]  /*cf910*/  IMAD.X R16, R16, 0x1, R3, P1 ;  /* 0x0000000110107824 */ /* 0x000fe400008e0603 */
[----:B------:R-:W-:Y:S01]  /*cf920*/  STL [R1+0x7028], R15 ;  /* 0x0070280f01007387 */ /* 0x000fe20000100800 */
[----:B------:R-:W-:-:S03]  /*cf930*/  IMAD.MOV.U32 R9, RZ, RZ, R18 ;  /* 0x000000ffff097224 */ /* 0x000fc600078e0012 */
[----:B------:R1:W-:Y:S01]  /*cf940*/  STL [R1+0x7024], R16 ;  /* 0x0070241001007387 */ /* 0x0003e20000100800 */
[----:B------:R-:W-:-:S03]  /*cf950*/  IMAD.X R14, R14, 0x1, R3, P2 ;  /* 0x000000010e0e7824 */ /* 0x000fc600010e0603 */
[----:B------:R3:W-:Y:S04]  /*cf960*/  STL [R1+0x7030], R5 ;  /* 0x0070300501007387 */ /* 0x0007e80000100800 */
[----:B------:R-:W2:Y:S04]  /*cf970*/  LDL.LU R20, [R1+0x7054] ;  /* 0x0070540001147983 */ /* 0x000ea80000300800 */
[----:B------:R1:W-:Y:S04]  /*cf980*/  STL [R1+0x702c], R14 ;  /* 0x00702c0e01007387 */ /* 0x0003e80000100800 */
[----:B------:R1:W-:Y:S04]  /*cf990*/  LDGSTS.E [R6+0xb080], desc[UR40][R8.64], P0 ;  /* 0x0b08000008067fae */ /* 0x0003e800081a1028 */
[----:B------:R-:W2:Y:S01]  /*cf9a0*/  LDL.LU R18, [R1+0x705c] ;  /* 0x00705c0001127983 */ /* 0x000ea20000300800 */
[----:B-1----:R-:W-:-:S02]  /*cf9b0*/  IMAD.MOV.U32 R8, RZ, RZ, R15 ;  /* 0x000000ffff087224 */ /* 0x002fc400078e000f */
[----:B------:R-:W-:Y:S02]  /*cf9c0*/  IMAD.MOV.U32 R9, RZ, RZ, R16 ;  /* 0x000000ffff097224 */ /* 0x000fe400078e0010 */
[----:B------:R-:W2:Y:S04]  /*cf9d0*/  LDL.LU R16, [R1+0x7064] ;  /* 0x0070640001107983 */ /* 0x000ea80000300800 */
[----:B------:R1:W-:Y:S02]  /*cf9e0*/  LDGSTS.E [R6+0xb100], desc[UR40][R8.64], P0 ;  /* 0x0b10000008067fae */ /* 0x0003e400081a1028 */
[----:B-1----:R-:W-:Y:S02]  /*cf9f0*/  IMAD.MOV.U32 R8, RZ, RZ, R5 ;  /* 0x000000ffff087224 */ /* 0x002fe400078e0005 */
[----:B---3--:R-:W3:Y:S01]  /*cfa00*/  LDL.LU R5, [R1+0x7068] ;  /* 0x0070680001057983 */ /* 0x008ee20000300800 */
[----:B------:R-:W-:-:S03]  /*cfa10*/  IMAD.MOV.U32 R9, RZ, RZ, R14 ;  /* 0x000000ffff097224 */ /* 0x000fc600078e000e */
[----:B------:R-:W3:Y:S04]  /*cfa20*/  LDL.LU R15, [R1+0x706c] ;  /* 0x00706c00010f7983 */ /* 0x000ee80000300800 */
[----:B------:R-:W3:Y:S04]  /*cfa30*/  LDL.LU R14, [R1+0x7070] ;  /* 0x00707000010e7983 */ /* 0x000ee80000300800 */
[----:B------:R1:W-:Y:S01]  /*cfa40*/  LDGSTS.E [R6+0xb180], desc[UR40][R8.64], P0 ;  /* 0x0b18000008067fae */ /* 0x0003e200081a1028 */
[----:B----4-:R-:W-:-:S05]  /*cfa50*/  IADD3 R12, P1, PT, R12, R2, RZ ;  /* 0x000000020c0c7210 */ /* 0x010fca0007f3e0ff */
[----:B--2---:R-:W-:Y:S01]  /*cfa60*/  IMAD.X R13, R13, 0x1, R3, P1 ;  /* 0x000000010d0d7824 */ /* 0x004fe200008e0603 */
[----:B------:R-:W-:Y:S01]  /*cfa70*/  IADD3 R10, P2, PT, R10, R2, RZ ;  /* 0x000000020a0a7210 */ /* 0x000fe20007f5e0ff */
[----:B-1----:R-:W-:Y:S02]  /*cfa80*/  IMAD.MOV.U32 R8, RZ, RZ, R12 ;  /* 0x000000ffff087224 */ /* 0x002fe400078e000c */
[----:B------:R-:W-:Y:S02]  /*cfa90*/  IMAD.MOV.U32 R9, RZ, RZ, R13 ;  /* 0x000000ffff097224 */ /* 0x000fe400078e000d */
[----:B------:R-:W-:Y:S01]  /*cfaa0*/  IMAD.X R11, R11, 0x1, R3, P2 ;  /* 0x000000010b0b7824 */ /* 0x000fe200010e0603 */
[----:B------:R-:W-:Y:S04]  /*cfab0*/  STL [R1+0x7038], R12 ;  /* 0x0070380c01007387 */ /* 0x000fe80000100800 */
[----:B------:R-:W-:Y:S04]  /*cfac0*/  STL [R1+0x7034], R13 ;  /* 0x0070340d01007387 */ /* 0x000fe80000100800 */
[----:B------:R-:W-:Y:S04]  /*cfad0*/  STL [R1+0x7040], R10 ;  /* 0x0070400a01007387 */ /* 0x000fe80000100800 */
[----:B------:R1:W-:Y:S04]  /*cfae0*/  LDGSTS.E [R6+0xb200], desc[UR40][R8.64], P0 ;  /* 0x0b20000008067fae */ /* 0x0003e800081a1028 */
[----:B------:R2:W-:Y:S01]  /*cfaf0*/  STL [R1+0x703c], R11 ;  /* 0x00703c0b01007387 */ /* 0x0005e20000100800 */
[----:B-1----:R-:W-:-:S02]  /*cfb00*/  IMAD.MOV.U32 R9, RZ, RZ, R11 ;  /* 0x000000ffff097224 */ /* 0x002fc400078e000b */
[----:B------:R-:W-:Y:S01]  /*cfb10*/  IMAD.MOV.U32 R8, RZ, RZ, R10 ;  /* 0x000000ffff087224 */ /* 0x000fe200078e000a */
[----:B--2---:R-:W2:Y:S04]  /*cfb20*/  LDL.LU R11, [R1+0x7074] ;  /* 0x00707400010b7983 */ /* 0x004ea80000300800 */
[----:B------:R-:W4:Y:S04]  /*cfb30*/  LDL.LU R10, [R1+0x7078] ;  /* 0x00707800010a7983 */ /* 0x000f280000300800 */
[----:B------:R-:W2:Y:S04]  /*cfb40*/  LDL.LU R13, [R1+0x707c] ;  /* 0x00707c00010d7983 */ /* 0x000ea80000300800 */
[----:B------:R-:W2:Y:S04]  /*cfb50*/  LDL.LU R12, [R1+0x7080] ;  /* 0x00708000010c7983 */ /* 0x000ea80000300800 */
[----:B------:R1:W-:Y:S01]  /*cfb60*/  LDGSTS.E [R6+0xb280], desc[UR40][R8.64], P0 ;  /* 0x0b28000008067fae */ /* 0x0003e200081a1028 */
[----:B------:R-:W-:-:S05]  /*cfb70*/  IADD3 R23, P1, PT, R23, R2, RZ ;  /* 0x0000000217177210 */ /* 0x000fca0007f3e0ff */
[----:B------:R-:W-:Y:S01]  /*cfb80*/  IMAD.X R24, R24, 0x1, R3, P1 ;  /* 0x0000000118187824 */ /* 0x000fe200008e0603 */
[-C--:B------:R-:W-:Y:S01]  /*cfb90*/  IADD3 R21, P2, PT, R21, R2.reuse, RZ ;  /* 0x0000000215157210 */ /* 0x080fe20007f5e0ff */
[----:B-1----:R-:W-:Y:S02]  /*cfba0*/  IMAD.MOV.U32 R8, RZ, RZ, R23 ;  /* 0x000000ffff087224 */ /* 0x002fe400078e0017 */
[----:B------:R-:W-:Y:S02]  /*cfbb0*/  IMAD.MOV.U32 R9, RZ, RZ, R24 ;  /* 0x000000ffff097224 */ /* 0x000fe400078e0018 */
[----:B------:R-:W-:Y:S01]  /*cfbc0*/  IMAD.X R22, R22, 0x1, R3, P2 ;  /* 0x0000000116167824 */ /* 0x000fe200010e0603 */
[-C--:B------:R-:W-:Y:S02]  /*cfbd0*/  IADD3 R19, P1, PT, R19, R2.reuse, RZ ;  /* 0x0000000213137210 */ /* 0x080fe40007f3e0ff */
[----:B------:R1:W-:Y:S04]  /*cfbe0*/  LDGSTS.E [R6+0xb300], desc[UR40][R8.64], P0 ;  /* 0x0b30000008067fae */ /* 0x0003e800081a1028 */
[----:B------:R-:W-:Y:S04]  /*cfbf0*/  STL [R1+0x7048], R23 ;  /* 0x0070481701007387 */ /* 0x000fe80000100800 */
[----:B------:R-:W-:Y:S01]  /*cfc00*/  STL [R1+0x7044], R24 ;  /* 0x0070441801007387 */ /* 0x000fe20000100800 */
[----:B------:R-:W-:Y:S01]  /*cfc10*/  IADD3 R17, P2, PT, R17, R2, RZ ;  /* 0x0000000211117210 */ /* 0x000fe20007f5e0ff */
[----:B-1----:R-:W-:-:S02]  /*cfc20*/  IMAD.MOV.U32 R8, RZ, RZ, R21 ;  /* 0x000000ffff087224 */ /* 0x002fc400078e0015 */
[----:B------:R-:W-:Y:S01]  /*cfc30*/  IMAD.MOV.U32 R9, RZ, RZ, R22 ;  /* 0x000000ffff097224 */ /* 0x000fe200078e0016 */
[----:B------:R-:W-:Y:S04]  /*cfc40*/  STL [R1+0x7050], R21 ;  /* 0x0070501501007387 */ /* 0x000fe80000100800 */
[----:B------:R-:W-:Y:S04]  /*cfc50*/  STL [R1+0x704c], R22 ;  /* 0x00704c1601007387 */ /* 0x000fe80000100800 */
[----:B------:R-:W-:Y:S04]  /*cfc60*/  STL [R1+0x7058], R19 ;  /* 0x0070581301007387 */ /* 0x000fe80000100800 */
[----:B------:R1:W-:Y:S01]  /*cfc70*/  LDGSTS.E [R6+0xb380], desc[UR40][R8.64], P0 ;  /* 0x0b38000008067fae */ /* 0x0003e200081a1028 */
[----:B------:R-:W-:-:S05]  /*cfc80*/  IMAD.X R20, R20, 0x1, R3, P1 ;  /* 0x0000000114147824 */ /* 0x000fca00008e0603 */
[----:B------:R1:W-:Y:S04]  /*cfc90*/  STL [R1+0x7054], R20 ;  /* 0x0070541401007387 */ /* 0x0003e80000100800 */
[----:B------:R-:W-:Y:S01]  /*cfca0*/  STL [R1+0x7060], R17 ;  /* 0x0070601101007387 */ /* 0x000fe20000100800 */
[----:B-1----:R-:W-:Y:S02]  /*cfcb0*/  IMAD.MOV.U32 R9, RZ, RZ, R20 ;  /* 0x000000ffff097224 */ /* 0x002fe400078e0014 */
[----:B------:R-:W-:Y:S01]  /*cfcc0*/  IMAD.X R18, R18, 0x1, R3, P2 ;  /* 0x0000000112127824 */ /* 0x000fe200010e0603 */
[----:B------:R-:W2:Y:S04]  /*cfcd0*/  LDL.LU R20, [R1+0x7088] ;  /* 0x0070880001147983 */ /* 0x000ea80000300800 */
[----:B------:R-:W-:Y:S04]  /*cfce0*/  STL [R1+0x705c], R18 ;  /* 0x00705c1201007387 */ /* 0x000fe80000100800 */
[----:B------:R-:W2:Y:S01]  /*cfcf0*/  LDL.LU R21, [R1+0x7084] ;  /* 0x0070840001157983 */ /* 0x000ea20000300800 */
[----:B------:R-:W-:-:S05]  /*cfd00*/  IMAD.MOV.U32 R8, RZ, RZ, R19 ;  /* 0x000000ffff087224 */ /* 0x000fca00078e0013 */
[----:B------:R1:W-:Y:S01]  /*cfd10*/  LDGSTS.E [R6+0xb400], desc[UR40][R8.64], P0 ;  /* 0x0b40000008067fae */ /* 0x0003e200081a1028 */
[----:B---3--:R-:W-:Y:S01]  /*cfd20*/  IADD3 R5, P1, PT, R5, R2, RZ ;  /* 0x0000000205057210 */ /* 0x008fe20007f3e0ff */
[----:B-1----:R-:W-:-:S04]  /*cfd30*/  IMAD.MOV.U32 R8, RZ, RZ, R17 ;  /* 0x000000ffff087224 */ /* 0x002fc800078e0011 */
[--C-:B------:R-:W-:Y:S01]  /*cfd40*/  IMAD.X R16, R16, 0x1, R3.reuse, P1 ;  /* 0x0000000110107824 */ /* 0x100fe200008e0603 */
        /* <DEDUP_REMOVED lines=8> */
[----:B------:R-:W-:Y:S01]  /*cfdd0*/  STL [R1+0x706c], R15 ;  /* 0x00706c0f01007387 */ /* 0x000fe20000100800 */
[----:B-1----:R-:W-:-:S03]  /*cfde0*/  IMAD.MOV.U32 R8, RZ, RZ, R5 ;  /* 0x000000ffff087224 */ /* 0x002fc600078e0005 */
[----:B------:R-:W3:Y:S04]  /*cfdf0*/  LDL.LU R5, [R1+0x7218] ;  /* 0x0072180001057983 */ /* 0x000ee80000300800 */
[----:B------:R-:W3:Y:S04]  /*cfe00*/  LDL.LU R30, [R1+0x708c] ;  /* 0x00708c00011e7983 */ /* 0x000ee80000300800 */
[----:B------:R-:W3:Y:S01]  /*cfe10*/  LDL.LU R28, [R1+0x7214] ;  /* 0x00721400011c7983 */ /* 0x000ee20000300800 */
[----:B------:R-:W-:-:S05]  /*cfe20*/  IMAD.MOV.U32 R9, RZ, RZ, R16 ;  /* 0x000000ffff097224 */ /* 0x000fca00078e0010 */
[----:B------:R1:W-:Y:S02]  /*cfe30*/  LDGSTS.E [R6+0xb500], desc[UR40][R8.64], P0 ;  /* 0x0b50000008067fae */ /* 0x0003e400081a1028 */
[----:B-1----:R-:W-:Y:S02]  /*cfe40*/  IMAD.MOV.U32 R8, RZ, RZ, R14 ;  /* 0x000000ffff087224 */ /* 0x002fe400078e000e */
[----:B------:R-:W-:-:S05]  /*cfe50*/  IMAD.MOV.U32 R9, RZ, RZ, R15 ;  /* 0x000000ffff097224 */ /* 0x000fca00078e000f */
[----:B------:R1:W-:Y:S01]  /*cfe60*/  LDGSTS.E [R6+0xb580], desc[UR40][R8.64], P0 ;  /* 0x0b58000008067fae */ /* 0x0003e200081a1028 */
[----:B----4-:R-:W-:-:S05]  /*cfe70*/  IADD3 R10, P1, PT, R10, R2, RZ ;  /* 0x000000020a0a7210 */ /* 0x010fca0007f3e0ff */
[----:B--2---:R-:W-:Y:S01]  /*cfe80*/  IMAD.X R11, R11, 0x1, R3, P1 ;  /* 0x000000010b0b7824 */ /* 0x004fe200008e0603 */
        /* <DEDUP_REMOVED lines=8> */
[----:B-1----:R-:W4:Y:S04]  /*cff10*/  LDL.LU.64 R10, [R1+0x64f8] ;  /* 0x0064f800010a7983 */ /* 0x002f280000300a00 */
[----:B------:R1:W-:Y:S01]  /*cff20*/  STL [R1+0x707c], R13 ;  /* 0x00707c0d01007387 */ /* 0x0003e20000100800 */
[----:B--2---:R-:W-:-:S02]  /*cff30*/  IMAD.MOV.U32 R8, RZ, RZ, R12 ;  /* 0x000000ffff087224 */ /* 0x004fc400078e000c */
[----:B------:R-:W-:Y:S02]  /*cff40*/  IMAD.MOV.U32 R9, RZ, RZ, R13 ;  /* 0x000000ffff097224 */ /* 0x000fe400078e000d */
[----:B-1----:R-:W2:Y:S04]  /*cff50*/  LDL.LU.64 R12, [R1+0x64f0] ;  /* 0x0064f000010c7983 */ /* 0x002ea80000300a00 */
[----:B------:R-:W2:Y:S04]  /*cff60*/  LDL.LU.64 R14, [R1+0x64e8] ;  /* 0x0064e800010e7983 */ /* 0x000ea80000300a00 */
[----:B------:R-:W2:Y:S04]  /*cff70*/  LDL.LU.64 R16, [R1+0x64e0] ;  /* 0x0064e00001107983 */ /* 0x000ea80000300a00 */
[----:B------:R-:W2:Y:S04]  /*cff80*/  LDL.LU.64 R18, [R1+0x64d8] ;  /* 0x0064d80001127983 */ /* 0x000ea80000300a00 */
[----:B------:R1:W-:Y:S01]  /*cff90*/  LDGSTS.E [R6+0xb680], desc[UR40][R8.64], P0 ;  /* 0x0b68000008067fae */ /* 0x0003e200081a1028 */
[----:B------:R-:W-:-:S05]  /*cffa0*/  IADD3 R20, P1, PT, R20, R2, RZ ;  /* 0x0000000214147210 */ /* 0x000fca0007f3e0ff */
[----:B------:R-:W-:Y:S01]  /*cffb0*/  IMAD.X R21, R21, 0x1, R3, P1 ;  /* 0x0000000115157824 */ /* 0x000fe200008e0603 */
[----:B------:R-:W-:Y:S01]  /*cffc0*/  STL [R1+0x7088], R20 ;  /* 0x0070881401007387 */ /* 0x000fe20000100800 */
[----:B-1----:R-:W-:Y:S02]  /*cffd0*/  IMAD.MOV.U32 R8, RZ, RZ, R20 ;  /* 0x000000ffff087224 */ /* 0x002fe400078e0014 */
[----:B------:R-:W-:Y:S01]  /*cffe0*/  IMAD.MOV.U32 R9, RZ, RZ, R21 ;  /* 0x000000ffff097224 */ /* 0x000fe200078e0015 */
[----:B------:R1:W-:Y:S04]  /*cfff0*/  STL [R1+0x7084], R21 ;  /* 0x0070841501007387 */ /* 0x0003e80000100800 */
[----:B------:R3:W-:Y:S04]  /*d0000*/  LDGSTS.E [R6+0xb700], desc[UR40][R8.64], P0 ;  /* 0x0b70000008067fae */ /* 0x0007e800081a1028 */
[----:B-1----:R-:W2:Y:S04]  /*d0010*/  LDL.LU.64 R20, [R1+0x64d0] ;  /* 0x0064d00001147983 */ /* 0x002ea80000300a00 */
[----:B------:R-:W2:Y:S04]  /*d0020*/  LDL.LU.64 R22, [R1+0x64c8] ;  /* 0x0064c80001167983 */ /* 0x000ea80000300a00 */
[----:B------:R-:W2:Y:S04]  /*d0030*/  LDL.LU.64 R24, [R1+0x64c0] ;  /* 0x0064c00001187983 */ /* 0x000ea80000300a00 */
[----:B------:R-:W2:Y:S01]  /*d0040*/  LDL.LU.64 R26, [R1+0x64b8] ;  /* 0x0064b800011a7983 */ /* 0x000ea20000300a00 */
[----:B---3--:R-:W-:-:S05]  /*d0050*/  IADD3 R29, P2, PT, R29, R2, RZ ;  /* 0x000000021d1d7210 */ /* 0x008fca0007f5e0ff */
[----:B------:R-:W-:Y:S01]  /*d0060*/  IMAD.MOV.U32 R8, RZ, RZ, R29 ;  /* 0x000000ffff087224 */ /* 0x000fe200078e001d */
[----:B------:R-:W-:Y:S01]  /*d0070*/  STL [R1+0x7090], R29 ;  /* 0x0070901d01007387 */ /* 0x000fe20000100800 */
[----:B------:R-:W-:Y:S01]  /*d0080*/  IADD3 R5, P3, PT, R5, R2, RZ ;  /* 0x0000000205057210 */ /* 0x000fe20007f7e0ff */
[----:B------:R-:W-:-:S04]  /*d0090*/  IMAD.X R30, R30, 0x1, R3, P2 ;  /* 0x000000011e1e7824 */ /* 0x000fc800010e0603 */
[----:B------:R-:W-:Y:S02]  /*d00a0*/  IMAD.MOV.U32 R9, RZ, RZ, R30 ;  /* 0x000000ffff097224 */ /* 0x000fe400078e001e */
[----:B------:R-:W-:Y:S01]  /*d00b0*/  IMAD.X R28, R28, 0x1, R3, P3 ;  /* 0x000000011c1c7824 */ /* 0x000fe200018e0603 */
[----:B------:R-:W-:Y:S04]  /*d00c0*/  STL [R1+0x708c], R30 ;  /* 0x00708c1e01007387 */ /* 0x000fe80000100800 */
[----:B------:R-:W-:Y:S04]  /*d00d0*/  STL [R1+0x7218], R5 ;  /* 0x0072180501007387 */ /* 0x000fe80000100800 */
[----:B------:R1:W-:Y:S04]  /*d00e0*/  LDGSTS.E [R6+0xb780], desc[UR40][R8.64], P0 ;  /* 0x0b78000008067fae */ /* 0x0003e800081a1028 */
[----:B------:R3:W-:Y:S01]  /*d00f0*/  STL [R1+0x7214], R28 ;  /* 0x0072141c01007387 */ /* 0x0007e20000100800 */
[----:B-1----:R-:W-:-:S03]  /*d0100*/  IMAD.MOV.U32 R9, RZ, RZ, R28 ;  /* 0x000000ffff097224 */ /* 0x002fc600078e001c */
[----:B---3--:R-:W3:Y:S04]  /*d0110*/  LDL.LU.64 R28, [R1+0x64b0] ;  /* 0x0064b000011c7983 */ /* 0x008ee80000300a00 */
[----:B------:R-:W3:Y:S04]  /*d0120*/  LDL.LU.64 R30, [R1+0x64a8] ;  /* 0x0064a800011e7983 */ /* 0x000ee80000300a00 */
[----:B------:R-:W3:Y:S04]  /*d0130*/  LDL.LU R69, [R1+0x6698] ;  /* 0x0066980001457983 */ /* 0x000ee80000300800 */
        /* <DEDUP_REMOVED lines=20> */
[----:B------:R-:W-:-:S04]  /*d0280*/  UISETP.GT.AND UP1, UPT, UR13, 0x1a, UPT ;  /* 0x0000001a0d00788c */ /* 0x000fc8000bf24270 */
[----:B------:R-:W-:-:S04]  /*d0290*/  USEL UR10, URZ, 0x4, !UP1 ;  /* 0x00000004ff0a7887 */ /* 0x000fc8000c800000 */
[----:B------:R-:W-:-:S06]  /*d02a0*/  USEL UR10, UR10, URZ, !UP0 ;  /* 0x000000ff0a0a7287 */ /* 0x000fcc000c000000 */
[----:B------:R-:W-:Y:S01]  /*d02b0*/  ISETP.NE.U32.AND P1, PT, RZ, UR10, PT ;  /* 0x0000000aff007c0c */ /* 0x000fe2000bf25070 */
[----:B------:R-:W-:-:S12]  /*d02c0*/  IMAD.MOV.U32 R8, RZ, RZ, R5 ;  /* 0x000000ffff087224 */ /* 0x000fd800078e0005 */
[----:B------:R4:W-:Y:S02]  /*d02d0*/  LDGSTS.E [R6+0xd000], desc[UR40][R8.64], P1 ;  /* 0x0d00000008067fae */ /* 0x0009e400089a1028 */
[----:B----4-:R-:W-:-:S05]  /*d02e0*/  IADD3 R8, P0, PT, R10, R2, RZ ;  /* 0x000000020a087210 */ /* 0x010fca0007f1e0ff */
[----:B------:R-:W-:Y:S01]  /*d02f0*/  IMAD.X R5, R11, 0x1, R3, P0 ;  /* 0x000000010b057824 */ /* 0x000fe200000e0603 */
[----:B--2---:R-:W-:-:S05]  /*d0300*/  IADD3 R10, P0, PT, R12, R2, RZ ;  /* 0x000000020c0a7210 */ /* 0x004fca0007f1e0ff */
        /* <DEDUP_REMOVED lines=47> */
[-C--:B------:R-:W-:Y:S01]  /*d0600*/  IADD3 R58, P0, PT, R60, R2.reuse, RZ ;  /* 0x000000023c3a7210 */ /* 0x080fe20007f1e0ff */
[----:B------:R-:W-:Y:S01]  /*d0610*/  IMAD.MOV.U32 R162, RZ, RZ, R8 ;  /* 0x000000ffffa27224 */ /* 0x000fe200078e0008 */
[----:B------:R-:W-:-:S03]  /*d0620*/  IADD3 R69, P3, PT, R69, R2, RZ ;  /* 0x0000000245457210 */ /* 0x000fc60007f7e0ff */
[----:B------:R-:W-:Y:S01]  /*d0630*/  IMAD.X R57, R61, 0x1, R3, P0 ;  /* 0x000000013d397824 */ /* 0x000fe200000e0603 */
[-C--:B------:R-:W-:Y:S01]  /*d0640*/  IADD3 R60, P0, PT, R62, R2.reuse, RZ ;  /* 0x000000023e3c7210 */ /* 0x080fe20007f1e0ff */
[----:B------:R-:W-:Y:S02]  /*d0650*/  IMAD.MOV.U32 R163, RZ, RZ, R5 ;  /* 0x000000ffffa37224 */ /* 0x000fe400078e0005 */
[----:B------:R-:W-:Y:S02]  /*d0660*/  IMAD.MOV.U32 R160, RZ, RZ, R10 ;  /* 0x000000ffffa07224 */ /* 0x000fe400078e000a */
[----:B------:R-:W-:Y:S02]  /*d0670*/  IMAD.MOV.U32 R161, RZ, RZ, R9 ;  /* 0x000000ffffa17224 */ /* 0x000fe400078e0009 */
[----:B------:R-:W-:Y:S02]  /*d0680*/  IMAD.MOV.U32 R134, RZ, RZ, R12 ;  /* 0x000000ffff867224 */ /* 0x000fe400078e000c */
[----:B------:R-:W-:Y:S01]  /*d0690*/  IMAD.MOV.U32 R135, RZ, RZ, R11 ;  /* 0x000000ffff877224 */ /* 0x000fe200078e000b */
[----:B------:R-:W-:Y:S01]  /*d06a0*/  STL [R1+0x6698], R69 ;  /* 0x0066984501007387 */ /* 0x000fe20000100800 */
[----:B------:R-:W-:Y:S01]  /*d06b0*/  IMAD.X R59, R63, 0x1, R3, P0 ;  /* 0x000000013f3b7824 */ /* 0x000fe200000e0603 */
[----:B------:R-:W-:Y:S01]  /*d06c0*/  IADD3 R62, P0, PT, R64, R2, RZ ;  /* 0x00000002403e7210 */ /* 0x000fe20007f1e0ff */
        /* <DEDUP_REMOVED lines=15> */
[----:B------:R-:W-:Y:S01]  /*d07c0*/  IMAD.X R61, R65, 0x1, R3, P0 ;  /* 0x00000001413d7824 */ /* 0x000fe200000e0603 */
[----:B------:R-:W-:Y:S01]  /*d07d0*/  IADD3 R64, P0, PT, R66, R2, RZ ;  /* 0x0000000242407210 */ /* 0x000fe20007f1e0ff */
        /* <DEDUP_REMOVED lines=58> */
[----:B------:R-:W-:Y:S02]  /*d0b80*/  IMAD.X R67, R71, 0x1, R3, P0 ;  /* 0x0000000147437824 */ /* 0x000fe400000e0603 */
[----:B------:R-:W-:Y:S01]  /*d0b90*/  IMAD.MOV.U32 R86, RZ, RZ, R60 ;  /* 0x000000ffff567224 */ /* 0x000fe200078e003c */
[----:B------:R-:W-:Y:S01]  /*d0ba0*/  UISETP.GT.AND UP1, UPT, UR13, 0x1e, UPT ;  /* 0x0000001e0d00788c */ /* 0x000fe2000bf24270 */
        /* <DEDUP_REMOVED lines=25> */
[----:B------:R-:W4:Y:S01]  /*d0d40*/  LDL.LU R13, [R1+0x66b4] ;  /* 0x0066b400010d7983 */ /* 0x000f220000300800 */
[----:B------:R-:W-:-:S03]  /*d0d50*/  USEL UR10, URZ, 0x4, !UP1 ;  /* 0x00000004ff0a7887 */ /* 0x000fc6000c800000 */
[----:B------:R-:W-:Y:S01]  /*d0d60*/  LDGSTS.E [R6+0xd080], desc[UR40][R162.64], P1 ;  /* 0x0d080000a2067fae */ /* 0x000fe200089a1028 */
[----:B------:R-:W-:-:S03]  /*d0d70*/  USEL UR10, UR10, URZ, !UP0 ;  /* 0x000000ff0a0a7287 */ /* 0x000fc6000c000000 */
[----:B------:R-:W-:Y:S03]  /*d0d80*/  LDGSTS.E [R6+0xd100], desc[UR40][R160.64], P1 ;  /* 0x0d100000a0067fae */ /* 0x000fe600089a1028 */
[----:B------:R-:W-:Y:S01]  /*d0d90*/  ISETP.NE.U32.AND P2, PT, RZ, UR10, PT ;  /* 0x0000000aff007c0c */ /* 0x000fe2000bf45070 */
[----:B------:R-:W-:Y:S04]  /*d0da0*/  LDGSTS.E [R6+0xd180], desc[UR40][R134.64], P1 ;  /* 0x0d18000086067fae */ /* 0x000fe800089a1028 */
[----:B------:R-:W-:Y:S04]  /*d0db0*/  LDGSTS.E [R6+0xd200], desc[UR40][R132.64], P1 ;  /* 0x0d20000084067fae */ /* 0x000fe800089a1028 */
[----:B------:R-:W-:Y:S04]  /*d0dc0*/  LDGSTS.E [R6+0xd280], desc[UR40][R130.64], P1 ;  /* 0x0d28000082067fae */ /* 0x000fe800089a1028 */
[----:B------:R-:W-:Y:S04]  /*d0dd0*/  LDGSTS.E [R6+0xd300], desc[UR40][R128.64], P1 ;  /* 0x0d30000080067fae */ /* 0x000fe800089a1028 */
[----:B------:R-:W-:Y:S04]  /*d0de0*/  LDGSTS.E [R6+0xd380], desc[UR40][R126.64], P1 ;  /* 0x0d3800007e067fae */ /* 0x000fe800089a1028 */
[----:B------:R-:W-:Y:S04]  /*d0df0*/  LDGSTS.E [R6+0xd400], desc[UR40][R124.64], P1 ;  /* 0x0d4000007c067fae */ /* 0x000fe800089a1028 */
[----:B------:R-:W-:Y:S01]  /*d0e00*/  LDGSTS.E [R6+0xd480], desc[UR40][R122.64], P1 ;  /* 0x0d4800007a067fae */ /* 0x000fe200089a1028 */
[----:B------:R-:W-:-:S03]  /*d0e10*/  UISETP.GT.AND UP2, UPT, UR13, 0x3, UPT ;  /* 0x000000030d00788c */ /* 0x000fc6000bf44270 */
[----:B------:R-:W-:Y:S04]  /*d0e20*/  LDGSTS.E [R6+0xd500], desc[UR40][R120.64], P1 ;  /* 0x0d50000078067fae */ /* 0x000fe800089a1028 */
[----:B------:R-:W-:Y:S04]  /*d0e30*/  LDGSTS.E [R6+0xd580], desc[UR40][R118.64], P1 ;  /* 0x0d58000076067fae */ /* 0x000fe800089a1028 */
[----:B------:R-:W-:Y:S04]  /*d0e40*/  LDGSTS.E [R6+0xd600], desc[UR40][R116.64], P1 ;  /* 0x0d60000074067fae */ /* 0x000fe800089a1028 */
[----:B------:R-:W-:Y:S01]  /*d0e50*/  LDGSTS.E [R6+0xd680], desc[UR40][R114.64], P1 ;  /* 0x0d68000072067fae */ /* 0x000fe200089a1028 */
[----:B------:R-:W-:-:S03]  /*d0e60*/  USEL UR11, URZ, 0x4, !UP2 ;  /* 0x00000004ff0b7887 */ /* 0x000fc6000d000000 */
        /* <DEDUP_REMOVED lines=14> */
[----:B------:R-:W4:Y:S04]  /*d0f50*/  LDL.LU R15, [R1+0x66c0] ;  /* 0x0066c000010f7983 */ /* 0x000f280000300800 */
[----:B------:R-:W-:Y:S04]  /*d0f60*/  LDGSTS.E [R6+0xf480], desc[UR40][R90.64], P2 ;  /* 0x0f4800005a067fae */ /* 0x000fe800091a1028 */
[----:B------:R-:W-:Y:S01]  /*d0f70*/  LDGSTS.E [R6+0xf500], desc[UR40][R88.64], P2 ;  /* 0x0f50000058067fae */ /* 0x000fe200091a1028 */
[----:B------:R-:W-:-:S03]  /*d0f80*/  LOP3.LUT R79, R85, 0x60, RZ, 0x3c, !PT ;  /* 0x00000060554f7812 */ /* 0x000fc600078e3cff */
[----:B------:R-:W-:Y:S04]  /*d0f90*/  LDGSTS.E [R6+0xf580], desc[UR40][R86.64], P2 ;  /* 0x0f58000056067fae */ /* 0x000fe800091a1028 */
[----:B------:R-:W4:Y:S04]  /*d0fa0*/  LDL.LU R14, [R1+0x66c8] ;  /* 0x0066c800010e7983 */ /* 0x000f280000300800 */
[----:B------:R-:W-:Y:S04]  /*d0fb0*/  LDGSTS.E [R6+0xf600], desc[UR40][R76.64], P2 ;  /* 0x0f6000004c067fae */ /* 0x000fe800091a1028 */
[----:B------:R-:W-:Y:S04]  /*d0fc0*/  LDGSTS.E [R6+0xf680], desc[UR40][R74.64], P2 ;  /* 0x0f6800004a067fae */ /* 0x000fe800091a1028 */
[----:B------:R-:W-:Y:S04]  /*d0fd0*/  LDGSTS.E [R6+0xf700], desc[UR40][R72.64], P2 ;  /* 0x0f70000048067fae */ /* 0x000fe800091a1028 */
[----:B------:R-:W-:Y:S01]  /*d0fe0*/  LDGSTS.E [R6+0xf780], desc[UR40][R70.64], P2 ;  /* 0x0f78000046067fae */ /* 0x000fe200091a1028 */
[----:B------:R-:W-:-:S02]  /*d0ff0*/  VIADD R5, R79, UR14 ;  /* 0x0000000e4f057c36 */ /* 0x000fc40008000000 */
[----:B--2---:R-:W-:-:S05]  /*d1000*/  IMAD.X R8, R8, 0x1, R3, P3 ;  /* 0x0000000108087824 */ /* 0x004fca00018e0603 */
[----:B------:R1:W-:Y:S01]  /*d1010*/  STL [R1+0x6694], R8 ;  /* 0x0066940801007387 */ /* 0x0003e20000100800 */
[----:B---3--:R-:W-:-:S03]  /*d1020*/  IADD3 R19, P1, PT, R19, R2, RZ ;  /* 0x0000000213137210 */ /* 0x008fc60007f3e0ff */
[----:B------:R-:W2:Y:S01]  /*d1030*/  LDL.LU R16, [R1+0x66bc] ;  /* 0x0066bc0001107983 */ /* 0x000ea20000300800 */
[-C--:B----4-:R-:W-:Y:S01]  /*d1040*/  IADD3 R10, P2, PT, R10, R2.reuse, RZ ;  /* 0x000000020a0a7210 */ /* 0x090fe20007f5e0ff */
[----:B------:R-:W-:Y:S02]  /*d1050*/  IMAD.MOV.U32 R9, RZ, RZ, R8 ;  /* 0x000000ffff097224 */ /* 0x000fe400078e0008 */
[----:B------:R-:W3:Y:S01]  /*d1060*/  LDL.LU R6, [R1+0x66c4] ;  /* 0x0066c40001067983 */ /* 0x000ee20000300800 */
[----:B------:R-:W-:Y:S02]  /*d1070*/  IMAD.X R20, R20, 0x1, R3, P1 ;  /* 0x0000000114147824 */ /* 0x000fe400008e0603 */
[----:B-1----:R-:W-:Y:S02]  /*d1080*/  IMAD.MOV.U32 R8, RZ, RZ, R69 ;  /* 0x000000ffff087224 */ /* 0x002fe400078e0045 */
[----:B------:R-:W-:Y:S01]  /*d1090*/  IMAD.X R18, R18, 0x1, R3, P2 ;  /* 0x0000000112127824 */ /* 0x000fe200010e0603 */
[----:B------:R-:W-:Y:S01]  /*d10a0*/  STL [R1+0x66a0], R19 ;  /* 0x0066a01301007387 */ /* 0x000fe20000100800 */
[----:B------:R-:W-:-:S03]  /*d10b0*/  IADD3 R11, P1, PT, R11, R2, RZ ;  /* 0x000000020b0b7210 */ /* 0x000fc60007f3e0ff */
[----:B------:R1:W-:Y:S04]  /*d10c0*/  LDGSTS.E [R5+0x1800], desc[UR40][R8.64], P0 ;  /* 0x0180000008057fae */ /* 0x0003e800081a1028 */
[----:B------:R-:W-:Y:S04]  /*d10d0*/  STL [R1+0x669c], R20 ;  /* 0x00669c1401007387 */ /* 0x000fe80000100800 */
[----:B------:R4:W-:Y:S01]  /*d10e0*/  STL [R1+0x66a8], R10 ;  /* 0x0066a80a01007387 */ /* 0x0009e20000100800 */
[----:B-1----:R-:W-:-:S03]  /*d10f0*/  IMAD.MOV.U32 R8, RZ, RZ, R19 ;  /* 0x000000ffff087224 */ /* 0x002fc600078e0013 */
[----:B------:R-:W-:Y:S01]  /*d1100*/  STL [R1+0x66a4], R18 ;  /* 0x0066a41201007387 */ /* 0x000fe20000100800 */
[----:B------:R-:W-:-:S03]  /*d1110*/  IMAD.MOV.U32 R9, RZ, RZ, R20 ;  /* 0x000000ffff097224 */ /* 0x000fc600078e0014 */
[----:B------:R-:W3:Y:S01]  /*d1120*/  LDL.LU R24, [R1+0x66cc] ;  /* 0x0066cc0001187983 */ /* 0x000ee20000300800 */
[----:B------:R-:W-:-:S03]  /*d1130*/  IADD3 R12, P2, PT, R12, R2, RZ ;  /* 0x000000020c0c7210 */ /* 0x000fc60007f5e0ff */
[----:B------:R-:W3:Y:S01]  /*d1140*/  LDL.LU R23, [R1+0x66d0] ;  /* 0x0066d00001177983 */ /* 0x000ee20000300800 */
[----:B------:R-:W-:-:S03]  /*d1150*/  IMAD.X R17, R17, 0x1, R3, P1 ;  /* 0x0000000111117824 */ /* 0x000fc600008e0603 */
[----:B------:R1:W-:Y:S01]  /*d1160*/  LDGSTS.E [R5+0x1880], desc[UR40][R8.64], P0 ;  /* 0x0188000008057fae */ /* 0x0003e200081a1028 */
[----:B------:R-:W-:-:S03]  /*d1170*/  IMAD.X R13, R13, 0x1, R3, P2 ;  /* 0x000000010d0d7824 */ /* 0x000fc600010e0603 */
[----:B------:R-:W3:Y:S01]  /*d1180*/  LDL.LU R22, [R1+0x66d4] ;  /* 0x0066d40001167983 */ /* 0x000ee20000300800 */
[----:B-1----:R-:W-:Y:S02]  /*d1190*/  IMAD.MOV.U32 R8, RZ, RZ, R10 ;  /* 0x000000ffff087224 */ /* 0x002fe400078e000a */
[----:B------:R-:W-:Y:S01]  /*d11a0*/  IMAD.MOV.U32 R9, RZ, RZ, R18 ;  /* 0x000000ffff097224 */ /* 0x000fe200078e0012 */
[----:B----4-:R-:W4:Y:S04]  /*d11b0*/  LDL.LU R10, [R1+0x66d8] ;  /* 0x0066d800010a7983 */ /* 0x010f280000300800 */
[----:B------:R-:W-:Y:S04]  /*d11c0*/  STL [R1+0x66b0], R11 ;  /* 0x0066b00b01007387 */ /* 0x000fe80000100800 */
[----:B------:R1:W-:Y:S04]  /*d11d0*/  LDGSTS.E [R5+0x1900], desc[UR40][R8.64], P0 ;  /* 0x0190000008057fae */ /* 0x0003e800081a1028 */
[----:B------:R1:W-:Y:S04]  /*d11e0*/  STL [R1+0x66ac], R17 ;  /* 0x0066ac1101007387 */ /* 0x0003e80000100800 */
[----:B------:R1:W-:Y:S02]  /*d11f0*/  STL [R1+0x66b8], R12 ;  /* 0x0066b80c01007387 */ /* 0x0003e40000100800 */
[----:B-1----:R-:W-:-:S02]  /*d1200*/  IMAD.MOV.U32 R9, RZ, RZ, R17 ;  /* 0x000000ffff097224 */ /* 0x002fc400078e0011 */
[----:B------:R-:W4:Y:S01]  /*d1210*/  LDL.LU R17, [R1+0x66e0] ;  /* 0x0066e00001117983 */ /* 0x000f220000300800 */
[----:B------:R-:W-:-:S03]  /*d1220*/  IMAD.MOV.U32 R8, RZ, RZ, R11 ;  /* 0x000000ffff087224 */ /* 0x000fc600078e000b */
[----:B------:R1:W-:Y:S04]  /*d1230*/  STL [R1+0x66b4], R13 ;  /* 0x0066b40d01007387 */ /* 0x0003e80000100800 */
[----:B------:R-:W4:Y:S04]  /*d1240*/  LDL.LU R11, [R1+0x66e8] ;  /* 0x0066e800010b7983 */ /* 0x000f280000300800 */
[----:B------:R-:W4:Y:S04]  /*d1250*/  LDL.LU R21, [R1+0x66dc] ;  /* 0x0066dc0001157983 */ /* 0x000f280000300800 */
[----:B------:R1:W-:Y:S02]  /*d1260*/  LDGSTS.E [R5+0x1980], desc[UR40][R8.64], P0 ;  /* 0x0198000008057fae */ /* 0x0003e400081a1028 */
[----:B-1----:R-:W-:-:S02]  /*d1270*/  IMAD.MOV.U32 R8, RZ, RZ, R12 ;  /* 0x000000ffff087224 */ /* 0x002fc400078e000c */
[----:B------:R-:W-:Y:S01]  /*d1280*/  IMAD.MOV.U32 R9, RZ, RZ, R13 ;  /* 0x000000ffff097224 */ /* 0x000fe200078e000d */
[----:B------:R-:W4:Y:S04]  /*d1290*/  LDL.LU R12, [R1+0x66e4] ;  /* 0x0066e400010c7983 */ /* 0x000f280000300800 */
[----:B------:R-:W4:Y:S04]  /*d12a0*/  LDL.LU R13, [R1+0x66f0] ;  /* 0x0066f000010d7983 */ /* 0x000f280000300800 */
[----:B------:R-:W4:Y:S04]  /*d12b0*/  LDL.LU R18, [R1+0x66f8] ;  /* 0x0066f80001127983 */ /* 0x000f280000300800 */
[----:B------:R1:W-:Y:S01]  /*d12c0*/  LDGSTS.E [R5+0x1a00], desc[UR40][R8.64], P0 ;  /* 0x01a0000008057fae */ /* 0x0003e200081a1028 */
[----:B------:R-:W-:-:S05]  /*d12d0*/  IADD3 R15, P1, PT, R15, R2, RZ ;  /* 0x000000020f0f7210 */ /* 0x000fca0007f3e0ff */
[----:B------:R-:W-:Y:S01]  /*d12e0*/  STL [R1+0x66c0], R15 ;  /* 0x0066c00f01007387 */ /* 0x000fe20000100800 */
[----:B-1----:R-:W-:Y:S01]  /*d12f0*/  IMAD.MOV.U32 R8, RZ, RZ, R15 ;  /* 0x000000ffff087224 */ /* 0x002fe200078e000f */
[----:B------:R-:W-:Y:S01]  /*d1300*/  IADD3 R14, P2, PT, R14, R2, RZ ;  /* 0x000000020e0e7210 */ /* 0x000fe20007f5e0ff */
[----:B--2---:R-:W-:-:S04]  /*d1310*/  IMAD.X R16, R16, 0x1, R3, P1 ;  /* 0x0000000110107824 */ /* 0x004fc800008e0603 */
[----:B---3--:R-:W-:Y:S01]  /*d1320*/  IMAD.X R6, R6, 0x1, R3, P2 ;  /* 0x0000000106067824 */ /* 0x008fe200010e0603 */
[----:B------:R-:W-:Y:S01]  /*d1330*/  STL [R1+0x66bc], R16 ;  /* 0x0066bc1001007387 */ /* 0x000fe20000100800 */
[----:B------:R-:W-:-:S03]  /*d1340*/  IMAD.MOV.U32 R9, RZ, RZ, R16 ;  /* 0x000000ffff097224 */ /* 0x000fc600078e0010 */
[----:B------:R1:W-:Y:S04]  /*d1350*/  STL [R1+0x66c8], R14 ;  /* 0x0066c80e01007387 */ /* 0x0003e80000100800 */
[----:B------:R-:W2:Y:S04]  /*d1360*/  LDL.LU R20, [R1+0x66ec] ;  /* 0x0066ec0001147983 */ /* 0x000ea80000300800 */
[----:B------:R3:W-:Y:S04]  /*d1370*/  STL [R1+0x66c4], R6 ;  /* 0x0066c40601007387 */ /* 0x0007e80000100800 */
[----:B------:R1:W-:Y:S04]  /*d1380*/  LDGSTS.E [R5+0x1a80], desc[UR40][R8.64], P0 ;  /* 0x01a8000008057fae */ /* 0x0003e800081a1028 */
[----:B------:R-:W2:Y:S01]  /*d1390*/  LDL.LU R19, [R1+0x66f4] ;  /* 0x0066f40001137983 */ /* 0x000ea20000300800 */
[----:B-1----:R-:W-:-:S02]  /*d13a0*/  IMAD.MOV.U32 R8, RZ, RZ, R14 ;  /* 0x000000ffff087224 */ /* 0x002fc400078e000e */
[----:B------:R-:W-:Y:S01]  /*d13b0*/  IMAD.MOV.U32 R9, RZ, RZ, R6 ;  /* 0x000000ffff097224 */ /* 0x000fe200078e0006 */
[----:B------:R-:W2:Y:S01]  /*d13c0*/  LDL.LU R14, [R1+0x66fc] ;  /* 0x0066fc00010e7983 */ /* 0x000ea20000300800 */
[----:B------:R-:W-:-:S03]  /*d13d0*/  IADD3 R23, P1, PT, R23, R2, RZ ;  /* 0x0000000217177210 */ /* 0x000fc60007f3e0ff */
[----:B---3--:R-:W3:Y:S04]  /*d13e0*/  LDL.LU R6, [R1+0x6700] ;  /* 0x0067000001067983 */ /* 0x008ee80000300800 */
[----:B------:R-:W3:Y:S01]  /*d13f0*/  LDL.LU R16, [R1+0x6704] ;  /* 0x0067040001107983 */ /* 0x000ee20000300800 */
[----:B------:R-:W-:-:S03]  /*d1400*/  IMAD.X R24, R24, 0x1, R3, P1 ;  /* 0x0000000118187824 */ /* 0x000fc600008e0603 */
[----:B------:R-:W3:Y:S04]  /*d1410*/  LDL.LU R15, [R1+0x6708] ;  /* 0x00670800010f7983 */ /* 0x000ee80000300800 */
[----:B------:R1:W-:Y:S01]  /*d1420*/  LDGSTS.E [R5+0x1b00], desc[UR40][R8.64], P0 ;  /* 0x01b0000008057fae */ /* 0x0003e200081a1028 */
[----:B----4-:R-:W-:-:S03]  /*d1430*/  IADD3 R10, P2, PT, R10, R2, RZ ;  /* 0x000000020a0a7210 */ /* 0x010fc60007f5e0ff */
[----:B------:R-:W-:Y:S02]  /*d1440*/  STL [R1+0x66d0], R23 ;  /* 0x0066d01701007387 */ /* 0x000fe40000100800 */
[----:B------:R-:W-:Y:S02]  /*d1450*/  IMAD.X R22, R22, 0x1, R3, P2 ;  /* 0x0000000116167824 */ /* 0x000fe400010e0603 */
[----:B-1----:R-:W-:Y:S02]  /*d1460*/  IMAD.MOV.U32 R8, RZ, RZ, R23 ;  /* 0x000000ffff087224 */ /* 0x002fe400078e0017 */
[----:B------:R-:W-:Y:S01]  /*d1470*/  IMAD.MOV.U32 R9, RZ, RZ, R24 ;  /* 0x000000ffff097224 */ /* 0x000fe200078e0018 */
[----:B------:R-:W-:Y:S04]  /*d1480*/  STL [R1+0x66cc], R24 ;  /* 0x0066cc1801007387 */ /* 0x000fe80000100800 */
[----:B------:R1:W-:Y:S01]  /*d1490*/  LDGSTS.E [R5+0x1b80], desc[UR40][R8.64], P0 ;  /* 0x01b8000008057fae */ /* 0x0003e200081a1028 */
[----:B------:R-:W-:-:S03]  /*d14a0*/  IADD3 R17, P1, PT, R17, R2, RZ ;  /* 0x0000000211117210 */ /* 0x000fc60007f3e0ff */
[----:B------:R4:W-:Y:S04]  /*d14b0*/  STL [R1+0x66d8], R10 ;  /* 0x0066d80a01007387 */ /* 0x0009e80000100800 */
[----:B------:R-:W-:Y:S01]  /*d14c0*/  STL [R1+0x66d4], R22 ;  /* 0x0066d41601007387 */ /* 0x000fe20000100800 */
[----:B-1----:R-:W-:Y:S01]  /*d14d0*/  IMAD.MOV.U32 R8, RZ, RZ, R10 ;  /* 0x000000ffff087224 */ /* 0x002fe200078e000a */
[----:B------:R-:W-:Y:S01]  /*d14e0*/  IADD3 R11, P2, PT, R11, R2, RZ ;  /* 0x000000020b0b7210 */ /* 0x000fe20007f5e0ff */
[----:B------:R-:W-:Y:S01]  /*d14f0*/  IMAD.MOV.U32 R9, RZ, RZ, R22 ;  /* 0x000000ffff097224 */ /* 0x000fe200078e0016 */
[----:B----4-:R-:W4:Y:S01]  /*d1500*/  LDL.LU R10, [R1+0x6710] ;  /* 0x00671000010a7983 */ /* 0x010f220000300800 */
[----:B------:R-:W-:-:S03]  /*d1510*/  IMAD.X R21, R21, 0x1, R3, P1 ;  /* 0x0000000115157824 */ /* 0x000fc600008e0603 */
[----:B------:R1:W-:Y:S04]  /*d1520*/  STL [R1+0x66e0], R17 ;  /* 0x0066e01101007387 */ /* 0x0003e80000100800 */
[----:B------:R1:W-:Y:S04]  /*d1530*/  LDGSTS.E [R5+0x1c00], desc[UR40][R8.64], P0 ;  /* 0x01c0000008057fae */ /* 0x0003e800081a1028 */
[----:B------:R-:W-:Y:S04]  /*d1540*/  STL [R1+0x66dc], R21 ;  /* 0x0066dc1501007387 */ /* 0x000fe80000100800 */
[----:B------:R-:W-:Y:S01]  /*d1550*/  STL [R1+0x66e8], R11 ;  /* 0x0066e80b01007387 */ /* 0x000fe20000100800 */
[----:B-1----:R-:W-:-:S03]  /*d1560*/  IMAD.MOV.U32 R8, RZ, RZ, R17 ;  /* 0x000000ffff087224 */ /* 0x002fc600078e0011 */
[----:B------:R-:W4:Y:S01]  /*d1570*/  LDL.LU R17, [R1+0x670c] ;  /* 0x00670c0001117983 */ /* 0x000f220000300800 */
        /* <DEDUP_REMOVED lines=21> */
[----:B---3--:R-:W-:Y:S01]  /*d16d0*/  IADD3 R6, P1, PT, R6, R2, RZ ;  /* 0x0000000206067210 */ /* 0x008fe20007f3e0ff */
        /* <DEDUP_REMOVED lines=8> */
[----:B------:R3:W-:Y:S01]  /*d1760*/  STL [R1+0x66fc], R14 ;  /* 0x0066fc0e01007387 */ /* 0x0007e20000100800 */
[----:B-1----:R-:W-:-:S03]  /*d1770*/  IMAD.MOV.U32 R8, RZ, RZ, R6 ;  /* 0x000000ffff087224 */ /* 0x002fc600078e0006 */
[----:B------:R1:W-:Y:S01]  /*d1780*/  STL [R1+0x6708], R15 ;  /* 0x0067080f01007387 */ /* 0x0003e20000100800 */
[----:B------:R-:W-:-:S03]  /*d1790*/  IMAD.MOV.U32 R9, RZ, RZ, R14 ;  /* 0x000000ffff097224 */ /* 0x000fc600078e000e */
[----:B---3--:R-:W3:Y:S04]  /*d17a0*/  LDL.LU R14, [R1+0x68a8] ;  /* 0x0068a800010e7983 */ /* 0x008ee80000300800 */
[----:B------:R1:W-:Y:S04]  /*d17b0*/  STL [R1+0x6704], R16 ;  /* 0x0067041001007387 */ /* 0x0003e80000100800 */
[----:B------:R1:W-:Y:S04]  /*d17c0*/  LDGSTS.E [R5+0x1e80], desc[UR40][R8.64], P0 ;  /* 0x01e8000008057fae */ /* 0x0003e800081a1028 */
[----:B------:R-:W3:Y:S01]  /*d17d0*/  LDL.LU R6, [R1+0x68b0] ;  /* 0x0068b00001067983 */ /* 0x000ee20000300800 */
[----:B-1----:R-:W-:-:S03]  /*d17e0*/  IMAD.MOV.U32 R8, RZ, RZ, R15 ;  /* 0x000000ffff087224 */ /* 0x002fc600078e000f */
[----:B------:R-:W3:Y:S01]  /*d17f0*/  LDL.LU R15, [R1+0x68a4] ;  /* 0x0068a400010f7983 */ /* 0x000ee20000300800 */
[----:B----4-:R-:W-:Y:S01]  /*d1800*/  IADD3 R10, P1, PT, R10, R2, RZ ;  /* 0x000000020a0a7210 */ /* 0x010fe20007f3e0ff */
[----:B------:R-:W-:Y:S02]  /*d1810*/  IMAD.MOV.U32 R9, RZ, RZ, R16 ;  /* 0x000000ffff097224 */ /* 0x000fe400078e0010 */
[----:B------:R-:W4:Y:S04]  /*d1820*/  LDL.LU R16, [R1+0x68ac] ;  /* 0x0068ac0001107983 */ /* 0x000f280000300800 */
[----:B------:R-:W-:Y:S04]  /*d1830*/  STL [R1+0x6710], R10 ;  /* 0x0067100a01007387 */ /* 0x000fe80000100800 */
[----:B------:R1:W-:Y:S01]  /*d1840*/  LDGSTS.E [R5+0x1f00], desc[UR40][R8.64], P0 ;  /* 0x01f0000008057fae */ /* 0x0003e200081a1028 */
[----:B------:R-:W-:-:S04]  /*d1850*/  IMAD.X R17, R17, 0x1, R3, P1 ;  /* 0x0000000111117824 */ /* 0x000fc800008e0603 */
[----:B-1----:R-:W-:Y:S01]  /*d1860*/  IMAD.MOV.U32 R9, RZ, RZ, R17 ;  /* 0x000000ffff097224 */ /* 0x002fe200078e0011 */
[----:B------:R1:W-:Y:S04]  /*d1870*/  STL [R1+0x670c], R17 ;  /* 0x00670c1101007387 */ /* 0x0003e80000100800 */
[----:B------:R-:W4:Y:S01]  /*d1880*/  LDL.LU R19, [R1+0x68b4] ;  /* 0x0068b40001137983 */ /* 0x000f220000300800 */
[----:B------:R-:W-:-:S03]  /*d1890*/  IMAD.MOV.U32 R8, RZ, RZ, R10 ;  /* 0x000000ffff087224 */ /* 0x000fc600078e000a */
[----:B-1----:R-:W4:Y:S04]  /*d18a0*/  LDL.LU R17, [R1+0x68b8] ;  /* 0x0068b80001117983 */ /* 0x002f280000300800 */
[----:B------:R-:W4:Y:S04]  /*d18b0*/  LDL.LU R18, [R1+0x68bc] ;  /* 0x0068bc0001127983 */ /* 0x000f280000300800 */
[----:B------:R-:W4:Y:S01]  /*d18c0*/  LDL.LU R10, [R1+0x68c0] ;  /* 0x0068c000010a7983 */ /* 0x000f220000300800 */
[----:B------:R-:W-:Y:S01]  /*d18d0*/  UISETP.GT.AND UP1, UPT, UR13, 0x7, UPT ;  /* 0x000000070d00788c */ /* 0x000fe2000bf24270 */
[----:B------:R-:W-:-:S02]  /*d18e0*/  IADD3 R12, P1, PT, R12, R2, RZ ;  /* 0x000000020c0c7210 */ /* 0x000fc40007f3e0ff */
[----:B------:R1:W-:Y:S01]  /*d18f0*/  LDGSTS.E [R5+0x1f80], desc[UR40][R8.64], P0 ;  /* 0x01f8000008057fae */ /* 0x0003e200081a1028 */
[----:B------:R-:W-:-:S04]  /*d1900*/  USEL UR10, URZ, 0x4, !UP1 ;  /* 0x00000004ff0a7887 */ /* 0x000fc8000c800000 */
[----:B------:R-:W-:Y:S01]  /*d1910*/  USEL UR10, UR10, URZ, !UP0 ;  /* 0x000000ff0a0a7287 */ /* 0x000fe2000c000000 */
[----:B------:R-:W-:Y:S01]  /*d1920*/  IADD3 R11, P2, PT, R11, R2, RZ ;  /* 0x000000020b0b7210 */ /* 0x000fe20007f5e0ff */
[----:B------:R2:W-:Y:S04]  /*d1930*/  STL [R1+0x6898], R12 ;  /* 0x0068980c01007387 */ /* 0x0005e80000100800 */
[----:B------:R-:W-:Y:S01]  /*d1940*/  ISETP.NE.U32.AND P0, PT, RZ, UR10, PT ;  /* 0x0000000aff007c0c */ /* 0x000fe2000bf05070 */
[----:B-1----:R-:W-:Y:S02]  /*d1950*/  IMAD.MOV.U32 R8, RZ, RZ, R12 ;  /* 0x000000ffff087224 */ /* 0x002fe400078e000c */
[----:B------:R-:W-:-:S05]  /*d1960*/  IMAD.X R20, R20, 0x1, R3, P1 ;  /* 0x0000000114147824 */ /* 0x000fca00008e0603 */
[----:B------:R1:W-:Y:S01]  /*d1970*/  STL [R1+0x6894], R20 ;  /* 0x0068941401007387 */ /* 0x0003e20000100800 */
[----:B------:R-:W-:-:S03]  /*d1980*/  IMAD.MOV.U32 R9, RZ, RZ, R20 ;  /* 0x000000ffff097224 */ /* 0x000fc600078e0014 */
[----:B------:R-:W-:Y:S01]  /*d1990*/  STL [R1+0x68a0], R11 ;  /* 0x0068a00b01007387 */ /* 0x000fe20000100800 */
[----:B--2---:R-:W-:-:S03]  /*d19a0*/  IMAD.X R13, R13, 0x1, R3, P2 ;  /* 0x000000010d0d7824 */ /* 0x004fc600010e0603 */
[----:B------:R-:W2:Y:S04]  /*d19b0*/  LDL.LU R12, [R1+0x68c8] ;  /* 0x0068c800010c7983 */ /* 0x000ea80000300800 */
[----:B------:R3:W-:Y:S04]  /*d19c0*/  STL [R1+0x689c], R13 ;  /* 0x00689c0d01007387 */ /* 0x0007e80000100800 */
[----:B------:R-:W2:Y:S04]  /*d19d0*/  LDL.LU R21, [R1+0x68d0] ;  /* 0x0068d00001157983 */ /* 0x000ea80000300800 */
[----:B-1----:R-:W2:Y:S04]  /*d19e0*/  LDL.LU R20, [R1+0x68c4] ;  /* 0x0068c40001147983 */ /* 0x002ea80000300800 */
[----:B------:R1:W-:Y:S04]  /*d19f0*/  LDGSTS.E [R5+0x3800], desc[UR40][R8.64], P0 ;  /* 0x0380000008057fae */ /* 0x0003e800081a1028 */
[----:B------:R-:W2:Y:S01]  /*d1a00*/  LDL.LU R22, [R1+0x68cc] ;  /* 0x0068cc0001167983 */ /* 0x000ea20000300800 */
[----:B---3--:R-:W-:Y:S01]  /*d1a10*/  IADD3 R14, P1, PT, R14, R2, RZ ;  /* 0x000000020e0e7210 */ /* 0x008fe20007f3e0ff */
[----:B-1----:R-:W-:-:S02]  /*d1a20*/  IMAD.MOV.U32 R8, RZ, RZ, R11 ;  /* 0x000000ffff087224 */ /* 0x002fc400078e000b */
[----:B------:R-:W-:Y:S02]  /*d1a30*/  IMAD.MOV.U32 R9, RZ, RZ, R13 ;  /* 0x000000ffff097224 */ /* 0x000fe400078e000d */
[----:B------:R-:W3:Y:S01]  /*d1a40*/  LDL.LU R13, [R1+0x68d8] ;  /* 0x0068d800010d7983 */ /* 0x000ee20000300800 */
[----:B------:R-:W-:-:S03]  /*d1a50*/  IADD3 R6, P2, PT, R6, R2, RZ ;  /* 0x0000000206067210 */ /* 0x000fc60007f5e0ff */
[----:B------:R-:W3:Y:S04]  /*d1a60*/  LDL.LU R11, [R1+0x68e0] ;  /* 0x0068e000010b7983 */ /* 0x000ee80000300800 */
[----:B------:R-:W-:Y:S04]  /*d1a70*/  STL [R1+0x68a8], R14 ;  /* 0x0068a80e01007387 */ /* 0x000fe80000100800 */
[----:B------:R1:W-:Y:S01]  /*d1a80*/  LDGSTS.E [R5+0x3880], desc[UR40][R8.64], P0 ;  /* 0x0388000008057fae */ /* 0x0003e200081a1028 */
[----:B------:R-:W-:-:S05]  /*d1a90*/  IMAD.X R15, R15, 0x1, R3, P1 ;  /* 0x000000010f0f7824 */ /* 0x000fca00008e0603 */
[----:B------:R4:W-:Y:S02]  /*d1aa0*/  STL [R1+0x68a4], R15 ;  /* 0x0068a40f01007387 */ /* 0x0009e40000100800 */
[----:B----4-:R-:W-:Y:S02]  /*d1ab0*/  IMAD.X R16, R16, 0x1, R3, P2 ;  /* 0x0000000110107824 */ /* 0x010fe400010e0603 */
[----:B------:R-:W-:Y:S01]  /*d1ac0*/  STL [R1+0x68b0], R6 ;  /* 0x0068b00601007387 */ /* 0x000fe20000100800 */
[----:B-1----:R-:W-:-:S03]  /*d1ad0*/  IMAD.MOV.U32 R9, RZ, RZ, R15 ;  /* 0x000000ffff097224 */ /* 0x002fc600078e000f */
[----:B------:R-:W4:Y:S01]  /*d1ae0*/  LDL.LU R15, [R1+0x68d4] ;  /* 0x0068d400010f7983 */ /* 0x000f220000300800 */
[----:B------:R-:W-:-:S03]  /*d1af0*/  IMAD.MOV.U32 R8, RZ, RZ, R14 ;  /* 0x000000ffff087224 */ /* 0x000fc600078e000e */
[----:B------:R1:W-:Y:S04]  /*d1b00*/  STL [R1+0x68ac], R16 ;  /* 0x0068ac1001007387 */ /* 0x0003e80000100800 */
[----:B------:R-:W4:Y:S04]  /*d1b10*/  LDL.LU R14, [R1+0x68dc] ;  /* 0x0068dc00010e7983 */ /* 0x000f280000300800 */
[----:B------:R1:W-:Y:S01]  /*d1b20*/  LDGSTS.E [R5+0x3900], desc[UR40][R8.64], P0 ;  /* 0x0390000008057fae */ /* 0x0003e200081a1028 */
[----:B------:R-:W-:Y:S01]  /*d1b30*/  IADD3 R17, P1, PT, R17, R2, RZ ;  /* 0x0000000211117210 */ /* 0x000fe20007f3e0ff */
[----:B-1----:R-:W-:-:S02]  /*d1b40*/  IMAD.MOV.U32 R8, RZ, RZ, R6 ;  /* 0x000000ffff087224 */ /* 0x002fc400078e0006 */
[----:B------:R-:W-:Y:S02]  /*d1b50*/  IMAD.MOV.U32 R9, RZ, RZ, R16 ;  /* 0x000000ffff097224 */ /* 0x000fe400078e0010 */
[--C-:B------:R-:W-:Y:S01]  /*d1b60*/  IMAD.X R19, R19, 0x1, R3.reuse, P1 ;  /* 0x0000000113137824 */ /* 0x100fe200008e0603 */
[----:B------:R-:W-:Y:S01]  /*d1b70*/  IADD3 R10, P2, PT, R10, R2, RZ ;  /* 0x000000020a0a7210 */ /* 0x000fe20007f5e0ff */
[----:B------:R-:W4:Y:S04]  /*d1b80*/  LDL.LU R16, [R1+0x68e8] ;  /* 0x0068e80001107983 */ /* 0x000f280000300800 */
[----:B------:R-:W4:Y:S01]  /*d1b90*/  LDL.LU R6, [R1+0x68f0] ;  /* 0x0068f00001067983 */ /* 0x000f220000300800 */
[----:B------:R-:W-:-:S03]  /*d1ba0*/  IMAD.X R18, R18, 0x1, R3, P2 ;  /* 0x0000000112127824 */ /* 0x000fc600010e0603 */
[----:B------:R1:W-:Y:S04]  /*d1bb0*/  STL [R1+0x68b8], R17 ;  /* 0x0068b81101007387 */ /* 0x0003e80000100800 */
        /* <DEDUP_REMOVED lines=12> */
[----:B------:R1:W-:Y:S04]  /*d1c80*/  LDGSTS.E [R5+0x3a80], desc[UR40][R8.64], P0 ;  /* 0x03a8000008057fae */ /* 0x0003e800081a1028 */
[----:B------:R-:W4:Y:S01]  /*d1c90*/  LDL.LU R10, [R1+0x6900] ;  /* 0x00690000010a7983 */ /* 0x000f220000300800 */
[----:B--2---:R-:W-:-:S05]  /*d1ca0*/  IADD3 R12, P1, PT, R12, R2, RZ ;  /* 0x000000020c0c7210 */ /* 0x004fca0007f3e0ff */
[----:B-1----:R-:W-:Y:S01]  /*d1cb0*/  IMAD.MOV.U32 R8, RZ, RZ, R12 ;  /* 0x000000ffff087224 */ /* 0x002fe200078e000c */
[----:B------:R-:W-:Y:S01]  /*d1cc0*/  IADD3 R21, P2, PT, R21, R2, RZ ;  /* 0x0000000215157210 */ /* 0x000fe20007f5e0ff */
[--C-:B------:R-:W-:Y:S01]  /*d1cd0*/  IMAD.X R20, R20, 0x1, R3.reuse, P1 ;  /* 0x0000000114147824 */ /* 0x100fe200008e0603 */
[----:B------:R-:W-:Y:S03]  /*d1ce0*/  STL [R1+0x68c8], R12 ;  /* 0x0068c80c01007387 */ /* 0x000fe60000100800 */
[----:B------:R-:W-:Y:S01]  /*d1cf0*/  IMAD.MOV.U32 R9, RZ, RZ, R20 ;  /* 0x000000ffff097224 */ /* 0x000fe200078e0014 */
[----:B------:R1:W-:Y:S01]  /*d1d00*/  STL [R1+0x68c4], R20 ;  /* 0x0068c41401007387 */ /* 0x0003e20000100800 */
[----:B------:R-:W-:-:S03]  /*d1d10*/  IMAD.X R22, R22, 0x1, R3, P2 ;  /* 0x0000000116167824 */ /* 0x000fc600010e0603 */
[----:B------:R-:W-:Y:S04]  /*d1d20*/  STL [R1+0x68d0], R21 ;  /* 0x0068d01501007387 */ /* 0x000fe80000100800 */
[----:B------:R2:W-:Y:S04]  /*d1d30*/  LDGSTS.E [R5+0x3b00], desc[UR40][R8.64], P0 ;  /* 0x03b0000008057fae */ /* 0x0005e800081a1028 */
[----:B-1----:R-:W4:Y:S01]  /*d1d40*/  LDL.LU R20, [R1+0x68f4] ;  /* 0x0068f40001147983 */ /* 0x002f220000300800 */
[----:B---3--:R-:W-:-:S03]  /*d1d50*/  IADD3 R13, P1, PT, R13, R2, RZ ;  /* 0x000000020d0d7210 */ /* 0x008fc60007f3e0ff */
[----:B------:R-:W-:Y:S01]  /*d1d60*/  STL [R1+0x68cc], R22 ;  /* 0x0068cc1601007387 */ /* 0x000fe20000100800 */
[----:B--2---:R-:W-:Y:S01]  /*d1d70*/  IMAD.MOV.U32 R8, RZ, RZ, R21 ;  /* 0x000000ffff087224 */ /* 0x004fe200078e0015 */
[----:B------:R-:W-:Y:S01]  /*d1d80*/  IADD3 R11, P2, PT, R11, R2, RZ ;  /* 0x000000020b0b7210 */ /* 0x000fe20007f5e0ff */
[----:B------:R-:W-:Y:S01]  /*d1d90*/  IMAD.MOV.U32 R9, RZ, RZ, R22 ;  /* 0x000000ffff097224 */ /* 0x000fe200078e0016 */
[----:B------:R-:W2:Y:S04]  /*d1da0*/  LDL.LU R12, [R1+0x68fc] ;  /* 0x0068fc00010c7983 */ /* 0x000ea80000300800 */
[----:B------:R1:W-:Y:S04]  /*d1db0*/  STL [R1+0x68d8], R13 ;  /* 0x0068d80d01007387 */ /* 0x0003e80000100800 */
[----:B------:R3:W-:Y:S01]  /*d1dc0*/  LDGSTS.E [R5+0x3b80], desc[UR40][R8.64], P0 ;  /* 0x03b8000008057fae */ /* 0x0007e200081a1028 */
[----:B----4-:R-:W-:-:S02]  /*d1dd0*/  IMAD.X R15, R15, 0x1, R3, P1 ;  /* 0x000000010f0f7824 */ /* 0x010fc400008e0603 */
[----:B---3--:R-:W-:-:S03]  /*d1de0*/  IMAD.MOV.U32 R8, RZ, RZ, R13 ;  /* 0x000000ffff087224 */ /* 0x008fc600078e000d */
[----:B------:R3:W-:Y:S01]  /*d1df0*/  STL [R1+0x68d4], R15 ;  /* 0x0068d40f01007387 */ /* 0x0007e20000100800 */
[----:B------:R-:W-:-:S03]  /*d1e00*/  IMAD.X R14, R14, 0x1, R3, P2 ;  /* 0x000000010e0e7824 */ /* 0x000fc600010e0603 */
[----:B------:R4:W-:Y:S04]  /*d1e10*/  STL [R1+0x68e0], R11 ;  /* 0x0068e00b01007387 */ /* 0x0009e80000100800 */
[----:B-1----:R-:W2:Y:S01]  /*d1e20*/  LDL.LU R13, [R1+0x6908] ;  /* 0x00690800010d7983 */ /* 0x002ea20000300800 */
[----:B------:R-:W-:-:S03]  /*d1e30*/  IMAD.MOV.U32 R9, RZ, RZ, R15 ;  /* 0x000000ffff097224 */ /* 0x000fc600078e000f */
[----:B------:R1:W-:Y:S04]  /*d1e40*/  STL [R1+0x68dc], R14 ;  /* 0x0068dc0e01007387 */ /* 0x0003e80000100800 */
[----:B---3--:R-:W3:Y:S04]  /*d1e50*/  LDL.LU R15, [R1+0x6904] ;  /* 0x00690400010f7983 */ /* 0x008ee80000300800 */
[----:B------:R1:W-:Y:S01]  /*d1e60*/  LDGSTS.E [R5+0x3c00], desc[UR40][R8.64], P0 ;  /* 0x03c0000008057fae */ /* 0x0003e200081a1028 */
[-C--:B------:R-:W-:Y:S02]  /*d1e70*/  IADD3 R16, P1, PT, R16, R2.reuse, RZ ;  /* 0x0000000210107210 */ /* 0x080fe40007f3e0ff */
[----:B------:R-:W-:Y:S01]  /*d1e80*/  IADD3 R6, P2, PT, R6, R2, RZ ;  /* 0x0000000206067210 */ /* 0x000fe20007f5e0ff */
[----:B-1----:R-:W-:-:S02]  /*d1e90*/  IMAD.MOV.U32 R8, RZ, RZ, R11 ;  /* 0x000000ffff087224 */ /* 0x002fc400078e000b */
[----:B------:R-:W-:Y:S01]  /*d1ea0*/  IMAD.MOV.U32 R9, RZ, RZ, R14 ;  /* 0x000000ffff097224 */ /* 0x000fe200078e000e */
[----:B----4-:R-:W4:Y:S04]  /*d1eb0*/  LDL.LU R11, [R1+0x6910] ;  /* 0x00691000010b7983 */ /* 0x010f280000300800 */
        /* <DEDUP_REMOVED lines=22> */
[----:B------:R-:W-:-:S04]  /*d2020*/  IMAD.X R20, R20, 0x1, R3, P1 ;  /* 0x0000000114147824 */ /* 0x000fc800008e0603 */
        /* <DEDUP_REMOVED lines=13> */
[----:B---3--:R-:W-:-:S03]  /*d2100*/  IMAD.X R15, R15, 0x1, R3, P1 ;  /* 0x000000010f0f7824 */ /* 0x008fc600008e0603 */
[----:B------:R1:W-:Y:S04]  /*d2110*/  LDGSTS.E [R5+0x3e80], desc[UR40][R8.64], P0 ;  /* 0x03e8000008057fae */ /* 0x0003e800081a1028 */
[----:B------:R-:W-:Y:S04]  /*d2120*/  STL [R1+0x6908], R13 ;  /* 0x0069080d01007387 */ /* 0x000fe80000100800 */
[----:B------:R3:W-:Y:S01]  /*d2130*/  STL [R1+0x6904], R15 ;  /* 0x0069040f01007387 */ /* 0x0007e20000100800 */
[----:B-1----:R-:W-:Y:S02]  /*d2140*/  IMAD.MOV.U32 R9, RZ, RZ, R15 ;  /* 0x000000ffff097224 */ /* 0x002fe400078e000f */
[----:B------:R-:W-:Y:S01]  /*d2150*/  IMAD.MOV.U32 R8, RZ, RZ, R13 ;  /* 0x000000ffff087224 */ /* 0x000fe200078e000d */
[----:B---3--:R-:W3:Y:S01]  /*d2160*/  LDL.LU R15, [R1+0x6aac] ;  /* 0x006aac00010f7983 */ /* 0x008ee20000300800 */
[----:B----4-:R-:W-:-:S03]  /*d2170*/  IADD3 R11, P2, PT, R11, R2, RZ ;  /* 0x000000020b0b7210 */ /* 0x010fc60007f5e0ff */
[----:B------:R-:W4:Y:S01]  /*d2180*/  LDL.LU R13, [R1+0x6ab4] ;  /* 0x006ab400010d7983 */ /* 0x000f220000300800 */
[----:B------:R-:W-:-:S03]  /*d2190*/  IADD3 R14, P3, PT, R14, R2, RZ ;  /* 0x000000020e0e7210 */ /* 0x000fc60007f7e0ff */
        /* <DEDUP_REMOVED lines=42> */
[----:B---3--:R-:W-:-:S02]  /*d2440*/  IMAD.X R15, R15, 0x1, R3, P0 ;  /* 0x000000010f0f7824 */ /* 0x008fc400000e0603 */
[----:B----4-:R-:W-:-:S03]  /*d2450*/  IMAD.X R13, R13, 0x1, R3, P2 ;  /* 0x000000010d0d7824 */ /* 0x010fc600010e0603 */
[----:B------:R3:W-:Y:S01]  /*d2460*/  STL [R1+0x6aac], R15 ;  /* 0x006aac0f01007387 */ /* 0x0007e20000100800 */
[----:B-1----:R-:W-:-:S03]  /*d2470*/  IMAD.MOV.U32 R9, RZ, RZ, R15 ;  /* 0x000000ffff097224 */ /* 0x002fc600078e000f */
[----:B------:R1:W-:Y:S01]  /*d2480*/  STL [R1+0x6ab8], R12 ;  /* 0x006ab80c01007387 */ /* 0x0003e20000100800 */
[----:B------:R-:W-:-:S03]  /*d2490*/  IMAD.MOV.U32 R8, RZ, RZ, R10 ;  /* 0x000000ffff087224 */ /* 0x000fc600078e000a */
[----:B---3--:R-:W3:Y:S04]  /*d24a0*/  LDL.LU R15, [R1+0x6ae0] ;  /* 0x006ae000010f7983 */ /* 0x008ee80000300800 */
[----:B------:R4:W-:Y:S04]  /*d24b0*/  STL [R1+0x6ab4], R13 ;  /* 0x006ab40d01007387 */ /* 0x0009e80000100800 */
[----:B------:R-:W3:Y:S04]  /*d24c0*/  LDL.LU R10, [R1+0x6ae8] ;  /* 0x006ae800010a7983 */ /* 0x000ee80000300800 */
[----:B------:R-:W3:Y:S04]  /*d24d0*/  LDL.LU R21, [R1+0x6adc] ;  /* 0x006adc0001157983 */ /* 0x000ee80000300800 */
[----:B------:R1:W-:Y:S01]  /*d24e0*/  LDGSTS.E [R5+0x5980], desc[UR40][R8.64], P1 ;  /* 0x0598000008057fae */ /* 0x0003e200089a1028 */
[----:B------:R-:W-:Y:S01]  /*d24f0*/  IADD3 R16, P0, PT, R16, R2, RZ ;  /* 0x0000000210107210 */ /* 0x000fe20007f1e0ff */
[----:B-1----:R-:W-:-:S02]  /*d2500*/  IMAD.MOV.U32 R8, RZ, RZ, R12 ;  /* 0x000000ffff087224 */ /* 0x002fc400078e000c */
[----:B------:R-:W-:Y:S01]  /*d2510*/  IMAD.MOV.U32 R9, RZ, RZ, R13 ;  /* 0x000000ffff097224 */ /* 0x000fe200078e000d */
[----:B------:R-:W3:Y:S01]  /*d2520*/  LDL.LU R12, [R1+0x6ae4] ;  /* 0x006ae400010c7983 */ /* 0x000ee20000300800 */
[----:B------:R-:W-:-:S03]  /*d2530*/  IADD3 R11, P2, PT, R11, R2, RZ ;  /* 0x000000020b0b7210 */ /* 0x000fc60007f5e0ff */
[----:B----4-:R-:W4:Y:S04]  /*d2540*/  LDL.LU R13, [R1+0x6af0] ;  /* 0x006af000010d7983 */ /* 0x010f280000300800 */
[----:B------:R-:W4:Y:S01]  /*d2550*/  LDL.LU R18, [R1+0x6af8] ;  /* 0x006af80001127983 */ /* 0x000f220000300800 */
[----:B------:R-:W-:-:S03]  /*d2560*/  IMAD.X R17, R17, 0x1, R3, P0 ;  /* 0x0000000111117824 */ /* 0x000fc600000e0603 */
[----:B------:R-:W-:Y:S01]  /*d2570*/  STL [R1+0x6ac0], R16 ;  /* 0x006ac01001007387 */ /* 0x000fe20000100800 */
[----:B------:R-:W-:-:S03]  /*d2580*/  IMAD.X R14, R14, 0x1, R3, P2 ;  /* 0x000000010e0e7824 */ /* 0x000fc600010e0603 */
[----:B------:R-:W-:Y:S04]  /*d2590*/  STL [R1+0x6abc], R17 ;  /* 0x006abc1101007387 */ /* 0x000fe80000100800 */
[----:B------:R-:W-:Y:S04]  /*d25a0*/  STL [R1+0x6ac8], R11 ;  /* 0x006ac80b01007387 */ /* 0x000fe80000100800 */
[----:B------:R-:W4:Y:S04]  /*d25b0*/  LDL.LU R19, [R1+0x6aec] ;  /* 0x006aec0001137983 */ /* 0x000f280000300800 */
[----:B------:R1:W-:Y:S04]  /*d25c0*/  STL [R1+0x6ac4], R14 ;  /* 0x006ac40e01007387 */ /* 0x0003e80000100800 */
[----:B------:R-:W4:Y:S04]  /*d25d0*/  LDL.LU R20, [R1+0x6af4] ;  /* 0x006af40001147983 */ /* 0x000f280000300800 */
[----:B------:R1:W-:Y:S02]  /*d25e0*/  LDGSTS.E [R5+0x5a00], desc[UR40][R8.64], P1 ;  /* 0x05a0000008057fae */ /* 0x0003e400089a1028 */
[----:B-1----:R-:W-:-:S02]  /*d25f0*/  IMAD.MOV.U32 R8, RZ, RZ, R16 ;  /* 0x000000ffff087224 */ /* 0x002fc400078e0010 */
[----:B------:R-:W-:-:S05]  /*d2600*/  IMAD.MOV.U32 R9, RZ, RZ, R17 ;  /* 0x000000ffff097224 */ /* 0x000fca00078e0011 */
[----:B------:R1:W-:Y:S02]  /*d2610*/  LDGSTS.E [R5+0x5a80], desc[UR40][R8.64], P1 ;  /* 0x05a8000008057fae */ /* 0x0003e400089a1028 */
[----:B-1----:R-:W-:Y:S02]  /*d2620*/  IMAD.MOV.U32 R9, RZ, RZ, R14 ;  /* 0x000000ffff097224 */ /* 0x002fe400078e000e */
[----:B------:R-:W-:Y:S01]  /*d2630*/  IMAD.MOV.U32 R8, RZ, RZ, R11 ;  /* 0x000000ffff087224 */ /* 0x000fe200078e000b */
[----:B------:R-:W4:Y:S04]  /*d2640*/  LDL.LU R14, [R1+0x6afc] ;  /* 0x006afc00010e7983 */ /* 0x000f280000300800 */
[----:B------:R-:W4:Y:S04]  /*d2650*/  LDL.LU R11, [R1+0x6b00] ;  /* 0x006b0000010b7983 */ /* 0x000f280000300800 */
[----:B------:R-:W4:Y:S04]  /*d2660*/  LDL.LU R17, [R1+0x6b04] ;  /* 0x006b040001117983 */ /* 0x000f280000300800 */
[----:B------:R-:W4:Y:S04]  /*d2670*/  LDL.LU R16, [R1+0x6b08] ;  /* 0x006b080001107983 */ /* 0x000f280000300800 */
[----:B------:R1:W-:Y:S01]  /*d2680*/  LDGSTS.E [R5+0x5b00], desc[UR40][R8.64], P1 ;  /* 0x05b0000008057fae */ /* 0x0003e200089a1028 */
[----:B------:R-:W-:-:S05]  /*d2690*/  IADD3 R23, P0, PT, R23, R2, RZ ;  /* 0x0000000217177210 */ /* 0x000fca0007f1e0ff */
        /* <DEDUP_REMOVED lines=14> */
[----:B---3--:R-:W-:-:S05]  /*d2780*/  IADD3 R15, P0, PT, R15, R2, RZ ;  /* 0x000000020f0f7210 */ /* 0x008fca0007f1e0ff */
[----:B------:R3:W-:Y:S01]  /*d2790*/  STL [R1+0x6ae0], R15 ;  /* 0x006ae00f01007387 */ /* 0x0007e20000100800 */
[----:B------:R-:W-:Y:S01]  /*d27a0*/  IADD3 R10, P2, PT, R10, R2, RZ ;  /* 0x000000020a0a7210 */ /* 0x000fe20007f5e0ff */
[----:B------:R-:W-:Y:S02]  /*d27b0*/  IMAD.X R21, R21, 0x1, R3, P0 ;  /* 0x0000000115157824 */ /* 0x000fe400000e0603 */
[----:B-1----:R-:W-:-:S03]  /*d27c0*/  IMAD.MOV.U32 R8, RZ, RZ, R15 ;  /* 0x000000ffff087224 */ /* 0x002fc600078e000f */
[----:B------:R-:W-:Y:S01]  /*d27d0*/  STL [R1+0x6adc], R21 ;  /* 0x006adc1501007387 */ /* 0x000fe20000100800 */
[----:B------:R-:W-:-:S03]  /*d27e0*/  IMAD.MOV.U32 R9, RZ, RZ, R21 ;  /* 0x000000ffff097224 */ /* 0x000fc600078e0015 */
[----:B------:R1:W-:Y:S04]  /*d27f0*/  STL [R1+0x6ae8], R10 ;  /* 0x006ae80a01007387 */ /* 0x0003e80000100800 */
[----:B---3--:R-:W3:Y:S04]  /*d2800*/  LDL.LU R15, [R1+0x6b0c] ;  /* 0x006b0c00010f7983 */ /* 0x008ee80000300800 */
[----:B------:R1:W-:Y:S01]  /*d2810*/  LDGSTS.E [R5+0x5c80], desc[UR40][R8.64], P1 ;  /* 0x05c8000008057fae */ /* 0x0003e200089a1028 */
[----:B------:R-:W-:Y:S01]  /*d2820*/  IMAD.X R12, R12, 0x1, R3, P2 ;  /* 0x000000010c0c7824 */ /* 0x000fe200010e0603 */
[----:B----4-:R-:W-:-:S04]  /*d2830*/  IADD3 R13, P0, PT, R13, R2, RZ ;  /* 0x000000020d0d7210 */ /* 0x010fc80007f1e0ff */
[----:B------:R4:W-:Y:S01]  /*d2840*/  STL [R1+0x6ae4], R12 ;  /* 0x006ae40c01007387 */ /* 0x0009e20000100800 */
[----:B-1----:R-:W-:Y:S02]  /*d2850*/  IMAD.MOV.U32 R8, RZ, RZ, R10 ;  /* 0x000000ffff087224 */ /* 0x002fe400078e000a */
[----:B------:R-:W-:Y:S01]  /*d2860*/  IMAD.MOV.U32 R9, RZ, RZ, R12 ;  /* 0x000000ffff097224 */ /* 0x000fe200078e000c */
[----:B------:R-:W-:Y:S01]  /*d2870*/  IADD3 R18, P2, PT, R18, R2, RZ ;  /* 0x0000000212127210 */ /* 0x000fe20007f5e0ff */
[----:B------:R-:W3:Y:S04]  /*d2880*/  LDL.LU R10, [R1+0x6c98] ;  /* 0x006c9800010a7983 */ /* 0x000ee80000300800 */
[----:B------:R1:W-:Y:S04]  /*d2890*/  LDGSTS.E [R5+0x5d00], desc[UR40][R8.64], P1 ;  /* 0x05d0000008057fae */ /* 0x0003e800089a1028 */
[----:B----4-:R-:W4:Y:S01]  /*d28a0*/  LDL.LU R12, [R1+0x6ca0] ;  /* 0x006ca000010c7983 */ /* 0x010f220000300800 */
[----:B------:R-:W-:-:S03]  /*d28b0*/  IMAD.X R19, R19, 0x1, R3, P0 ;  /* 0x0000000113137824 */ /* 0x000fc600000e0603 */
[----:B------:R-:W-:Y:S01]  /*d28c0*/  STL [R1+0x6af0], R13 ;  /* 0x006af00d01007387 */ /* 0x000fe20000100800 */
[----:B-1----:R-:W-:-:S03]  /*d28d0*/  IMAD.MOV.U32 R9, RZ, RZ, R19 ;  /* 0x000000ffff097224 */ /* 0x002fc600078e0013 */
[----:B------:R1:W-:Y:S01]  /*d28e0*/  STL [R1+0x6aec], R19 ;  /* 0x006aec1301007387 */ /* 0x0003e20000100800 */
[----:B------:R-:W-:-:S03]  /*d28f0*/  IMAD.X R20, R20, 0x1, R3, P2 ;  /* 0x0000000114147824 */ /* 0x000fc600010e0603 */
[----:B------:R-:W-:Y:S01]  /*d2900*/  STL [R1+0x6af8], R18 ;  /* 0x006af81201007387 */ /* 0x000fe20000100800 */
[----:B------:R-:W-:-:S03]  /*d2910*/  IMAD.MOV.U32 R8, RZ, RZ, R13 ;  /* 0x000000ffff087224 */ /* 0x000fc600078e000d */
[----:B-1----:R-:W4:Y:S04]  /*d2920*/  LDL.LU R19, [R1+0x6c94] ;  /* 0x006c940001137983 */ /* 0x002f280000300800 */
[----:B------:R-:W-:Y:S04]  /*d2930*/  STL [R1+0x6af4], R20 ;  /* 0x006af41401007387 */ /* 0x000fe80000100800 */
[----:B------:R-:W4:Y:S04]  /*d2940*/  LDL.LU R13, [R1+0x6c9c] ;  /* 0x006c9c00010d7983 */ /* 0x000f280000300800 */
[----:B------:R1:W-:Y:S02]  /*d2950*/  LDGSTS.E [R5+0x5d80], desc[UR40][R8.64], P1 ;  /* 0x05d8000008057fae */ /* 0x0003e400089a1028 */
[----:B-1----:R-:W-:-:S02]  /*d2960*/  IMAD.MOV.U32 R8, RZ, RZ, R18 ;  /* 0x000000ffff087224 */ /* 0x002fc400078e0012 */
[----:B------:R-:W-:-:S05]  /*d2970*/  IMAD.MOV.U32 R9, RZ, RZ, R20 ;  /* 0x000000ffff097224 */ /* 0x000fca00078e0014 */
[----:B------:R1:W-:Y:S01]  /*d2980*/  LDGSTS.E [R5+0x5e00], desc[UR40][R8.64], P1 ;  /* 0x05e0000008057fae */ /* 0x0003e200089a1028 */
[----:B------:R-:W-:-:S05]  /*d2990*/  IADD3 R11, P0, PT, R11, R2, RZ ;  /* 0x000000020b0b7210 */ /* 0x000fca0007f1e0ff */
[--C-:B------:R-:W-:Y:S01]  /*d29a0*/  IMAD.X R14, R14, 0x1, R3.reuse, P0 ;  /* 0x000000010e0e7824 */ /* 0x100fe200000e0603 */
[----:B------:R-:W-:Y:S01]  /*d29b0*/  IADD3 R16, P2, PT, R16, R2, RZ ;  /* 0x0000000210107210 */ /* 0x000fe20007f5e0ff */
[----:B------:R-:W-:Y:S02]  /*d29c0*/  STL [R1+0x6b00], R11 ;  /* 0x006b000b01007387 */ /* 0x000fe40000100800 */
[----:B-1----:R-:W-:Y:S02]  /*d29d0*/  IMAD.MOV.U32 R9, RZ, RZ, R14 ;  /* 0x000000ffff097224 */ /* 0x002fe400078e000e */
[----:B------:R-:W-:Y:S01]  /*d29e0*/  IMAD.X R17, R17, 0x1, R3, P2 ;  /* 0x0000000111117824 */ /* 0x000fe200010e0603 */
[----:B------:R1:W-:Y:S04]  /*d29f0*/  STL [R1+0x6afc], R14 ;  /* 0x006afc0e01007387 */ /* 0x0003e80000100800 */
[----:B------:R1:W-:Y:S01]  /*d2a00*/  STL [R1+0x6b08], R16 ;  /* 0x006b081001007387 */ /* 0x0003e20000100800 */
[----:B------:R-:W-:-:S03]  /*d2a10*/  IMAD.MOV.U32 R8, RZ, RZ, R11 ;  /* 0x000000ffff087224 */ /* 0x000fc600078e000b */
[----:B-1----:R-:W4:Y:S04]  /*d2a20*/  LDL.LU R14, [R1+0x6ca8] ;  /* 0x006ca800010e7983 */ /* 0x002f280000300800 */
[----:B------:R1:W-:Y:S04]  /*d2a30*/  STL [R1+0x6b04], R17 ;  /* 0x006b041101007387 */ /* 0x0003e80000100800 */
[----:B------:R-:W4:Y:S04]  /*d2a40*/  LDL.LU R11, [R1+0x6cb0] ;  /* 0x006cb000010b7983 */ /* 0x000f280000300800 */
[----:B------:R-:W4:Y:S04]  /*d2a50*/  LDL.LU R18, [R1+0x6ca4] ;  /* 0x006ca40001127983 */ /* 0x000f280000300800 */
[----:B------:R1:W-:Y:S02]  /*d2a60*/  LDGSTS.E [R5+0x5e80], desc[UR40][R8.64], P1 ;  /* 0x05e8000008057fae */ /* 0x0003e400089a1028 */
[----:B-1----:R-:W-:-:S02]  /*d2a70*/  IMAD.MOV.U32 R8, RZ, RZ, R16 ;  /* 0x000000ffff087224 */ /* 0x002fc400078e0010 */
[----:B------:R-:W4:Y:S01]  /*d2a80*/  LDL.LU R16, [R1+0x6cac] ;  /* 0x006cac0001107983 */ /* 0x000f220000300800 */
[----:B------:R-:W-:-:S05]  /*d2a90*/  IMAD.MOV.U32 R9, RZ, RZ, R17 ;  /* 0x000000ffff097224 */ /* 0x000fca00078e0011 */
[----:B------:R1:W-:Y:S01]  /*d2aa0*/  LDGSTS.E [R5+0x5f00], desc[UR40][R8.64], P1 ;  /* 0x05f0000008057fae */ /* 0x0003e200089a1028 */
[----:B--2---:R-:W-:-:S05]  /*d2ab0*/  IADD3 R6, P0, PT, R6, R2, RZ ;  /* 0x0000000206067210 */ /* 0x004fca0007f1e0ff */
[----:B------:R-:W-:Y:S01]  /*d2ac0*/  STL [R1+0x6b10], R6 ;  /* 0x006b100601007387 */ /* 0x000fe20000100800 */
[----:B-1----:R-:W-:Y:S02]  /*d2ad0*/  IMAD.MOV.U32 R8, RZ, RZ, R6 ;  /* 0x000000ffff087224 */ /* 0x002fe400078e0006 */
[----:B---3--:R-:W-:-:S04]  /*d2ae0*/  IMAD.X R15, R15, 0x1, R3, P0 ;  /* 0x000000010f0f7824 */ /* 0x008fc800000e0603 */
[----:B------:R-:W-:Y:S01]  /*d2af0*/  IMAD.MOV.U32 R9, RZ, RZ, R15 ;  /* 0x000000ffff097224 */ /* 0x000fe200078e000f */
[----:B------:R1:W-:Y:S04]  /*d2b00*/  STL [R1+0x6b0c], R15 ;  /* 0x006b0c0f01007387 */ /* 0x0003e80000100800 */
[----:B------:R-:W2:Y:S04]  /*d2b10*/  LDL.LU R20, [R1+0x6cb4] ;  /* 0x006cb40001147983 */ /* 0x000ea80000300800 */
[----:B------:R-:W3:Y:S04]  /*d2b20*/  LDL.LU R17, [R1+0x6cb8] ;  /* 0x006cb80001117983 */ /* 0x000ee80000300800 */
[----:B------:R1:W-:Y:S01]  /*d2b30*/  LDGSTS.E [R5+0x5f80], desc[UR40][R8.64], P1 ;  /* 0x05f8000008057fae */ /* 0x0003e200089a1028 */
[----:B------:R-:W-:-:S03]  /*d2b40*/  IADD3 R10, P1, PT, R10, R2, RZ ;  /* 0x000000020a0a7210 */ /* 0x000fc60007f3e0ff */
[----:B-1----:R-:W2:Y:S04]  /*d2b50*/  LDL.LU R15, [R1+0x6cbc] ;  /* 0x006cbc00010f7983 */ /* 0x002ea80000300800 */
[----:B------:R-:W2:Y:S01]  /*d2b60*/  LDL.LU R6, [R1+0x6cc0] ;  /* 0x006cc00001067983 */ /* 0x000ea20000300800 */
[----:B----4-:R-:W-:-:S03]  /*d2b70*/  IADD3 R12, P2, PT, R12, R2, RZ ;  /* 0x000000020c0c7210 */ /* 0x010fc60007f5e0ff */
[----:B------:R1:W-:Y:S01]  /*d2b80*/  STL [R1+0x6c98], R10 ;  /* 0x006c980a01007387 */ /* 0x0003e20000100800 */
[----:B------:R-:W-:Y:S02]  /*d2b90*/  IMAD.MOV.U32 R8, RZ, RZ, R10 ;  /* 0x000000ffff087224 */ /* 0x000fe400078e000a */
[----:B------:R-:W-:-:S05]  /*d2ba0*/  IMAD.X R19, R19, 0x1, R3, P1 ;  /* 0x0000000113137824 */ /* 0x000fca00008e0603 */
[----:B------:R4:W-:Y:S01]  /*d2bb0*/  STL [R1+0x6c94], R19 ;  /* 0x006c941301007387 */ /* 0x0009e20000100800 */
[----:B------:R-:W-:-:S03]  /*d2bc0*/  IMAD.X R13, R13, 0x1, R3, P2 ;  /* 0x000000010d0d7824 */ /* 0x000fc600010e0603 */
[----:B------:R-:W-:Y:S04]  /*d2bd0*/  STL [R1+0x6ca0], R12 ;  /* 0x006ca00c01007387 */ /* 0x000fe80000100800 */
[----:B-1----:R-:W2:Y:S01]  /*d2be0*/  LDL.LU R10, [R1+0x6cc8] ;  /* 0x006cc800010a7983 */ /* 0x002ea20000300800 */
[----:B------:R-:W-:-:S03]  /*d2bf0*/  IMAD.MOV.U32 R9, RZ, RZ, R19 ;  /* 0x000000ffff097224 */ /* 0x000fc600078e0013 */
[----:B------:R1:W-:Y:S04]  /*d2c00*/  STL [R1+0x6c9c], R13 ;  /* 0x006c9c0d01007387 */ /* 0x0003e80000100800 */
[----:B------:R-:W2:Y:S04]  /*d2c10*/  LDL.LU R21, [R1+0x6cd0] ;  /* 0x006cd00001157983 */ /* 0x000ea80000300800 */
[----:B----4-:R-:W4:Y:S04]  /*d2c20*/  LDL.LU R19, [R1+0x6cc4] ;  /* 0x006cc40001137983 */ /* 0x010f280000300800 */
[----:B------:R-:W4:Y:S01]  /*d2c30*/  LDL.LU R22, [R1+0x6ccc] ;  /* 0x006ccc0001167983 */ /* 0x000f220000300800 */
[----:B------:R-:W-:-:S04]  /*d2c40*/  UISETP.GT.AND UP1, UPT, UR13, 0xf, UPT ;  /* 0x0000000f0d00788c */ /* 0x000fc8000bf24270 */
[----:B------:R-:W-:-:S04]  /*d2c50*/  USEL UR10, URZ, 0x4, !UP1 ;  /* 0x00000004ff0a7887 */ /* 0x000fc8000c800000 */
[----:B------:R-:W-:-:S06]  /*d2c60*/  USEL UR10, UR10, URZ, !UP0 ;  /* 0x000000ff0a0a7287 */ /* 0x000fcc000c000000 */
[----:B------:R-:W-:-:S13]  /*d2c70*/  ISETP.NE.U32.AND P0, PT, RZ, UR10, PT ;  /* 0x0000000aff007c0c */ /* 0x000fda000bf05070 */
[----:B------:R1:W-:Y:S01]  /*d2c80*/  LDGSTS.E [R5+0x7800], desc[UR40][R8.64], P0 ;  /* 0x0780000008057fae */ /* 0x0003e200081a1028 */
[-C--:B------:R-:W-:Y:S02]  /*d2c90*/  IADD3 R14, P1, PT, R14, R2.reuse, RZ ;  /* 0x000000020e0e7210 */ /* 0x080fe40007f3e0ff */
[----:B------:R-:W-:Y:S01]  /*d2ca0*/  IADD3 R11, P2, PT, R11, R2, RZ ;  /* 0x000000020b0b7210 */ /* 0x000fe20007f5e0ff */
[----:B-1----:R-:W-:Y:S02]  /*d2cb0*/  IMAD.MOV.U32 R8, RZ, RZ, R12 ;  /* 0x000000ffff087224 */ /* 0x002fe400078e000c */
[----:B------:R-:W-:Y:S02]  /*d2cc0*/  IMAD.MOV.U32 R9, RZ, RZ, R13 ;  /* 0x000000ffff097224 */ /* 0x000fe400078e000d */
[--C-:B------:R-:W-:Y:S01]  /*d2cd0*/  IMAD.X R18, R18, 0x1, R3.reuse, P1 ;  /* 0x0000000112127824 */ /* 0x100fe200008e0603 */
[----:B------:R-:W4:Y:S04]  /*d2ce0*/  LDL.LU R13, [R1+0x6cd8] ;  /* 0x006cd800010d7983 */ /* 0x000f280000300800 */
[----:B------:R-:W4:Y:S04]  /*d2cf0*/  LDL.LU R12, [R1+0x6ce0] ;  /* 0x006ce000010c7983 */ /* 0x000f280000300800 */
[----:B------:R-:W-:Y:S04]  /*d2d00*/  STL [R1+0x6ca8], R14 ;  /* 0x006ca80e01007387 */ /* 0x000fe80000100800 */
[----:B------:R1:W-:Y:S04]  /*d2d10*/  LDGSTS.E [R5+0x7880], desc[UR40][R8.64], P0 ;  /* 0x0788000008057fae */ /* 0x0003e800081a1028 */
        /* <DEDUP_REMOVED lines=15> */
[----:B--2---:R-:W-:Y:S01]  /*d2e10*/  IMAD.X R20, R20, 0x1, R3, P1 ;  /* 0x0000000114147824 */ /* 0x004fe200008e0603 */
[----:B------:R-:W-:Y:S01]  /*d2e20*/  STL [R1+0x6cb8], R17 ;  /* 0x006cb81101007387 */ /* 0x000fe20000100800 */
[----:B------:R-:W-:-:S03]  /*d2e30*/  IADD3 R6, P2, PT, R6, R2, RZ ;  /* 0x0000000206067210 */ /* 0x000fc60007f5e0ff */
[----:B------:R2:W-:Y:S01]  /*d2e40*/  STL [R1+0x6cb4], R20 ;  /* 0x006cb41401007387 */ /* 0x0005e20000100800 */
[----:B-1----:R-:W-:-:S03]  /*d2e50*/  IMAD.MOV.U32 R9, RZ, RZ, R20 ;  /* 0x000000ffff097224 */ /* 0x002fc600078e0014 */
[----:B------:R-:W-:Y:S01]  /*d2e60*/  STL [R1+0x6cc0], R6 ;  /* 0x006cc00601007387 */ /* 0x000fe20000100800 */
[----:B------:R-:W-:Y:S02]  /*d2e70*/  IMAD.MOV.U32 R8, RZ, RZ, R17 ;  /* 0x000000ffff087224 */ /* 0x000fe400078e0011 */
[----:B------:R-:W-:Y:S01]  /*d2e80*/  IMAD.X R15, R15, 0x1, R3, P2 ;  /* 0x000000010f0f7824 */ /* 0x000fe200010e0603 */
[----:B--2---:R-:W2:Y:S04]  /*d2e90*/  LDL.LU R20, [R1+0x6ce4] ;  /* 0x006ce40001147983 */ /* 0x004ea80000300800 */
[----:B------:R1:W-:Y:S04]  /*d2ea0*/  LDGSTS.E [R5+0x7a00], desc[UR40][R8.64], P0 ;  /* 0x07a0000008057fae */ /* 0x0003e800081a1028 */
[----:B------:R3:W-:Y:S04]  /*d2eb0*/  STL [R1+0x6cbc], R15 ;  /* 0x006cbc0f01007387 */ /* 0x0007e80000100800 */
[----:B------:R-:W2:Y:S01]  /*d2ec0*/  LDL.LU R17, [R1+0x6cec] ;  /* 0x006cec0001117983 */ /* 0x000ea20000300800 */
[----:B-1----:R-:W-:-:S02]  /*d2ed0*/  IMAD.MOV.U32 R8, RZ, RZ, R6 ;  /* 0x000000ffff087224 */ /* 0x002fc400078e0006 */
[----:B------:R-:W-:Y:S02]  /*d2ee0*/  IMAD.MOV.U32 R9, RZ, RZ, R15 ;  /* 0x000000ffff097224 */ /* 0x000fe400078e000f */
[----:B---3--:R-:W3:Y:S04]  /*d2ef0*/  LDL.LU R15, [R1+0x6cf8] ;  /* 0x006cf800010f7983 */ /* 0x008ee80000300800 */
[----:B------:R-:W3:Y:S01]  /*d2f00*/  LDL.LU R6, [R1+0x6d00] ;  /* 0x006d000001067983 */ /* 0x000ee20000300800 */
[----:B------:R-:W-:-:S03]  /*d2f10*/  IADD3 R10, P1, PT, R10, R2, RZ ;  /* 0x000000020a0a7210 */ /* 0x000fc60007f3e0ff */
[----:B------:R1:W-:Y:S01]  /*d2f20*/  LDGSTS.E [R5+0x7a80], desc[UR40][R8.64], P0 ;  /* 0x07a8000008057fae */ /* 0x0003e200081a1028 */
[----:B------:R-:W-:Y:S01]  /*d2f30*/  IADD3 R21, P2, PT, R21, R2, RZ ;  /* 0x0000000215157210 */ /* 0x000fe20007f5e0ff */
[----:B----4-:R-:W-:Y:S02]  /*d2f40*/  IMAD.X R19, R19, 0x1, R3, P1 ;  /* 0x0000000113137824 */ /* 0x010fe400008e0603 */
[----:B------:R-:W-:Y:S02]  /*d2f50*/  STL [R1+0x6cc8], R10 ;  /* 0x006cc80a01007387 */ /* 0x000fe40000100800 */
[----:B-1----:R-:W-:Y:S02]  /*d2f60*/  IMAD.MOV.U32 R9, RZ, RZ, R19 ;  /* 0x000000ffff097224 */ /* 0x002fe400078e0013 */
        /* <DEDUP_REMOVED lines=11> */
[-C--:B------:R-:W-:Y:S02]  /*d3020*/  IADD3 R13, P1, PT, R13, R2.reuse, RZ ;  /* 0x000000020d0d7210 */ /* 0x080fe40007f3e0ff */
[----:B------:R-:W-:-:S03]  /*d3030*/  IADD3 R12, P2, PT, R12, R2, RZ ;  /* 0x000000020c0c7210 */ /* 0x000fc60007f5e0ff */
[----:B------:R1:W-:Y:S02]  /*d3040*/  STL [R1+0x6cd8], R13 ;  /* 0x006cd80d01007387 */ /* 0x0003e40000100800 */
[----:B-1----:R-:W-:Y:S02]  /*d3050*/  IMAD.MOV.U32 R8, RZ, RZ, R13 ;  /* 0x000000ffff087224 */ /* 0x002fe400078e000d */
[----:B------:R-:W-:-:S05]  /*d3060*/  IMAD.X R18, R18, 0x1, R3, P1 ;  /* 0x0000000112127824 */ /* 0x000fca00008e0603 */
[----:B------:R1:W-:Y:S01]  /*d3070*/  STL [R1+0x6cd4], R18 ;  /* 0x006cd41201007387 */ /* 0x0003e20000100800 */
[----:B------:R-:W-:-:S03]  /*d3080*/  IMAD.X R14, R14, 0x1, R3, P2 ;  /* 0x000000010e0e7824 */ /* 0x000fc600010e0603 */
[----:B------:R1:W-:Y:S04]  /*d3090*/  STL [R1+0x6ce0], R12 ;  /* 0x006ce00c01007387 */ /* 0x0003e80000100800 */
[----:B------:R-:W4:Y:S01]  /*d30a0*/  LDL.LU R13, [R1+0x6d08] ;  /* 0x006d0800010d7983 */ /* 0x000f220000300800 */
[----:B------:R-:W-:-:S03]  /*d30b0*/  IMAD.MOV.U32 R9, RZ, RZ, R18 ;  /* 0x000000ffff097224 */ /* 0x000fc600078e0012 */
[----:B------:R1:W-:Y:S04]  /*d30c0*/  STL [R1+0x6cdc], R14 ;  /* 0x006cdc0e01007387 */ /* 0x0003e80000100800 */
[----:B-1----:R-:W4:Y:S04]  /*d30d0*/  LDL.LU R18, [R1+0x6d04] ;  /* 0x006d040001127983 */ /* 0x002f280000300800 */
        /* <DEDUP_REMOVED lines=8> */
[----:B------:R1:W-:Y:S02]  /*d3160*/  LDGSTS.E [R5+0x7c80], desc[UR40][R8.64], P0 ;  /* 0x07c8000008057fae */ /* 0x0003e400081a1028 */
[----:B-1----:R-:W-:-:S02]  /*d3170*/  IMAD.MOV.U32 R8, RZ, RZ, R16 ;  /* 0x000000ffff087224 */ /* 0x002fc400078e0010 */
[----:B--2---:R-:W-:-:S05]  /*d3180*/  IMAD.X R20, R20, 0x1, R3, P1 ;  /* 0x0000000114147824 */ /* 0x004fca00008e0603 */
[----:B------:R1:W-:Y:S01]  /*d3190*/  STL [R1+0x6ce4], R20 ;  /* 0x006ce41401007387 */ /* 0x0003e20000100800 */
[----:B------:R-:W-:-:S03]  /*d31a0*/  IMAD.MOV.U32 R9, RZ, RZ, R20 ;  /* 0x000000ffff097224 */ /* 0x000fc600078e0014 */
[----:B------:R2:W-:Y:S04]  /*d31b0*/  STL [R1+0x6cf0], R11 ;  /* 0x006cf00b01007387 */ /* 0x0005e80000100800 */
[----:B------:R-:W4:Y:S01]  /*d31c0*/  LDL.LU R16, [R1+0x6d0c] ;  /* 0x006d0c0001107983 */ /* 0x000f220000300800 */
[----:B------:R-:W-:-:S03]  /*d31d0*/  IMAD.X R17, R17, 0x1, R3, P2 ;  /* 0x0000000111117824 */ /* 0x000fc600010e0603 */
[----:B------:R2:W-:Y:S01]  /*d31e0*/  LDGSTS.E [R5+0x7d00], desc[UR40][R8.64], P0 ;  /* 0x07d0000008057fae */ /* 0x0005e200081a1028 */
[----:B---3--:R-:W-:-:S03]  /*d31f0*/  IADD3 R15, P1, PT, R15, R2, RZ ;  /* 0x000000020f0f7210 */ /* 0x008fc60007f3e0ff */
[----:B------:R3:W-:Y:S01]  /*d3200*/  STL [R1+0x6cec], R17 ;  /* 0x006cec1101007387 */ /* 0x0007e20000100800 */
[----:B------:R-:W-:-:S03]  /*d3210*/  IADD3 R6, P2, PT, R6, R2, RZ ;  /* 0x0000000206067210 */ /* 0x000fc60007f5e0ff */
[----:B-1----:R-:W4:Y:S01]  /*d3220*/  LDL.LU R20, [R1+0x6e94] ;  /* 0x006e940001147983 */ /* 0x002f220000300800 */
[----:B--2---:R-:W-:Y:S02]  /*d3230*/  IMAD.MOV.U32 R8, RZ, RZ, R11 ;  /* 0x000000ffff087224 */ /* 0x004fe400078e000b */
[----:B------:R-:W-:Y:S01]  /*d3240*/  IMAD.MOV.U32 R9, RZ, RZ, R17 ;  /* 0x000000ffff097224 */ /* 0x000fe200078e0011 */
[----:B------:R-:W2:Y:S04]  /*d3250*/  LDL.LU R11, [R1+0x6ea0] ;  /* 0x006ea000010b7983 */ /* 0x000ea80000300800 */
[----:B---3--:R-:W3:Y:S04]  /*d3260*/  LDL.LU R17, [R1+0x6ea8] ;  /* 0x006ea80001117983 */ /* 0x008ee80000300800 */
[----:B------:R1:W-:Y:S04]  /*d3270*/  STL [R1+0x6cf8], R15 ;  /* 0x006cf80f01007387 */ /* 0x0003e80000100800 */
[----:B------:R1:W-:Y:S01]  /*d3280*/  LDGSTS.E [R5+0x7d80], desc[UR40][R8.64], P0 ;  /* 0x07d8000008057fae */ /* 0x0003e200081a1028 */
[----:B----4-:R-:W-:-:S02]  /*d3290*/  IMAD.X R19, R19, 0x1, R3, P1 ;  /* 0x0000000113137824 */ /* 0x010fc400008e0603 */
        /* <DEDUP_REMOVED lines=8> */
[----:B------:R1:W-:Y:S02]  /*d3320*/  LDGSTS.E [R5+0x7e00], desc[UR40][R8.64], P0 ;  /* 0x07e0000008057fae */ /* 0x0003e400081a1028 */
[----:B-1----:R-:W-:-:S02]  /*d3330*/  IMAD.MOV.U32 R8, RZ, RZ, R6 ;  /* 0x000000ffff087224 */ /* 0x002fc400078e0006 */
[----:B------:R-:W-:Y:S01]  /*d3340*/  IMAD.MOV.U32 R9, RZ, RZ, R10 ;  /* 0x000000ffff097224 */ /* 0x000fe200078e000a */
[----:B----4-:R-:W4:Y:S04]  /*d3350*/  LDL.LU R6, [R1+0x6eb0] ;  /* 0x006eb00001067983 */ /* 0x010f280000300800 */
[----:B------:R-:W4:Y:S04]  /*d3360*/  LDL.LU R10, [R1+0x6eb8] ;  /* 0x006eb800010a7983 */ /* 0x000f280000300800 */
[----:B------:R1:W-:Y:S01]  /*d3370*/  LDGSTS.E [R5+0x7e80], desc[UR40][R8.64], P0 ;  /* 0x07e8000008057fae */ /* 0x0003e200081a1028 */
[----:B------:R-:W-:-:S05]  /*d3380*/  IADD3 R13, P1, PT, R13, R2, RZ ;  /* 0x000000020d0d7210 */ /* 0x000fca0007f3e0ff */
[----:B------:R-:W-:Y:S01]  /*d3390*/  IMAD.X R18, R18, 0x1, R3, P1 ;  /* 0x0000000112127824 */ /* 0x000fe200008e0603 */
[----:B------:R1:W-:Y:S02]  /*d33a0*/  STL [R1+0x6d08], R13 ;  /* 0x006d080d01007387 */ /* 0x0003e40000100800 */
[----:B-1----:R-:W-:Y:S02]  /*d33b0*/  IMAD.MOV.U32 R8, RZ, RZ, R13 ;  /* 0x000000ffff087224 */ /* 0x002fe400078e000d */
[----:B------:R1:W-:Y:S01]  /*d33c0*/  STL [R1+0x6d04], R18 ;  /* 0x006d041201007387 */ /* 0x0003e20000100800 */
[----:B------:R-:W-:-:S03]  /*d33d0*/  IMAD.MOV.U32 R9, RZ, RZ, R18 ;  /* 0x000000ffff097224 */ /* 0x000fc600078e0012 */
[----:B------:R-:W4:Y:S04]  /*d33e0*/  LDL.LU R13, [R1+0x6eac] ;  /* 0x006eac00010d7983 */ /* 0x000f280000300800 */
[----:B-1----:R-:W4:Y:S01]  /*d33f0*/  LDL.LU R18, [R1+0x6eb4] ;  /* 0x006eb40001127983 */ /* 0x002f220000300800 */
[----:B------:R-:W-:Y:S01]  /*d3400*/  UISETP.GT.AND UP1, UPT, UR13, 0x13, UPT ;  /* 0x000000130d00788c */ /* 0x000fe2000bf24270 */
[----:B------:R-:W-:-:S03]  /*d3410*/  IADD3 R12, P2, PT, R12, R2, RZ ;  /* 0x000000020c0c7210 */ /* 0x000fc60007f5e0ff */
[----:B------:R-:W-:Y:S01]  /*d3420*/  USEL UR10, URZ, 0x4, !UP1 ;  /* 0x00000004ff0a7887 */ /* 0x000fe2000c800000 */
[----:B------:R1:W-:Y:S03]  /*d3430*/  LDGSTS.E [R5+0x7f00], desc[UR40][R8.64], P0 ;  /* 0x07f0000008057fae */ /* 0x0003e600081a1028 */
[----:B------:R-:W-:Y:S01]  /*d3440*/  USEL UR10, UR10, URZ, !UP0 ;  /* 0x000000ff0a0a7287 */ /* 0x000fe2000c000000 */
[----:B------:R-:W-:Y:S01]  /*d3450*/  IADD3 R14, P3, PT, R14, R2, RZ ;  /* 0x000000020e0e7210 */ /* 0x000fe20007f7e0ff */
[----:B------:R-:W-:Y:S04]  /*d3460*/  STL [R1+0x6d10], R12 ;  /* 0x006d100c01007387 */ /* 0x000fe80000100800 */
[----:B------:R-:W-:Y:S01]  /*d3470*/  ISETP.NE.U32.AND P1, PT, RZ, UR10, PT ;  /* 0x0000000aff007c0c */ /* 0x000fe2000bf25070 */
[----:B-1----:R-:W-:-:S02]  /*d3480*/  IMAD.MOV.U32 R8, RZ, RZ, R12 ;  /* 0x000000ffff087224 */ /* 0x002fc400078e000c */
[----:B------:R-:W-:-:S04]  /*d3490*/  IMAD.X R16, R16, 0x1, R3, P2 ;  /* 0x0000000110107824 */ /* 0x000fc800010e0603 */
[----:B------:R-:W-:Y:S01]  /*d34a0*/  IMAD.MOV.U32 R9, RZ, RZ, R16 ;  /* 0x000000ffff097224 */ /* 0x000fe200078e0010 */
[----:B------:R1:W-:Y:S04]  /*d34b0*/  STL [R1+0x6d0c], R16 ;  /* 0x006d0c1001007387 */ /* 0x0003e80000100800 */
[----:B------:R1:W-:Y:S01]  /*d34c0*/  LDGSTS.E [R5+0x7f80], desc[UR40][R8.64], P0 ;  /* 0x07f8000008057fae */ /* 0x0003e200081a1028 */
[----:B------:R-:W-:-:S03]  /*d34d0*/  IMAD.X R20, R20, 0x1, R3, P3 ;  /* 0x0000000114147824 */ /* 0x000fc600018e0603 */
[----:B------:R-:W-:Y:S04]  /*d34e0*/  STL [R1+0x6e98], R14 ;  /* 0x006e980e01007387 */ /* 0x000fe80000100800 */
[----:B-1----:R-:W4:Y:S01]  /*d34f0*/  LDL.LU R16, [R1+0x6ec0] ;  /* 0x006ec00001107983 */ /* 0x002f220000300800 */
[----:B--2---:R-:W-:-:S03]  /*d3500*/  IADD3 R11, P0, PT, R11, R2, RZ ;  /* 0x000000020b0b7210 */ /* 0x004fc60007f1e0ff */
[----:B------:R1:W-:Y:S01]  /*d3510*/  STL [R1+0x6e94], R20 ;  /* 0x006e941401007387 */ /* 0x0003e20000100800 */
[----:B------:R-:W-:Y:S01]  /*d3520*/  IMAD.MOV.U32 R8, RZ, RZ, R14 ;  /* 0x000000ffff087224 */ /* 0x000fe200078e000e */
[----:B---3--:R-:W-:Y:S01]  /*d3530*/  IADD3 R17, P2, PT, R17, R2, RZ ;  /* 0x0000000211117210 */ /* 0x008fe20007f5e0ff */
[----:B------:R-:W-:Y:S01]  /*d3540*/  IMAD.MOV.U32 R9, RZ, RZ, R20 ;  /* 0x000000ffff097224 */ /* 0x000fe200078e0014 */
[----:B------:R-:W2:Y:S04]  /*d3550*/  LDL.LU R12, [R1+0x6ec8] ;  /* 0x006ec800010c7983 */ /* 0x000ea80000300800 */
[----:B------:R3:W-:Y:S04]  /*d3560*/  LDGSTS.E [R5+0x9800], desc[UR40][R8.64], P1 ;  /* 0x0980000008057fae */ /* 0x0007e800089a1028 */
[----:B-1----:R-:W2:Y:S04]  /*d3570*/  LDL.LU R20, [R1+0x6ebc] ;  /* 0x006ebc0001147983 */ /* 0x002ea80000300800 */
[----:B------:R-:W2:Y:S04]  /*d3580*/  LDL.LU R14, [R1+0x6ec4] ;  /* 0x006ec400010e7983 */ /* 0x000ea80000300800 */
[----:B------:R-:W-:Y:S01]  /*d3590*/  STL [R1+0x6ea0], R11 ;  /* 0x006ea00b01007387 */ /* 0x000fe20000100800 */
[----:B---3--:R-:W-:-:S02]  /*d35a0*/  IMAD.MOV.U32 R8, RZ, RZ, R11 ;  /* 0x000000ffff087224 */ /* 0x008fc400078e000b */
[----:B------:R-:W-:-:S04]  /*d35b0*/  IMAD.X R15, R15, 0x1, R3, P0 ;  /* 0x000000010f0f7824 */ /* 0x000fc800000e0603 */
[----:B------:R-:W-:Y:S01]  /*d35c0*/  IMAD.MOV.U32 R9, RZ, RZ, R15 ;  /* 0x000000ffff097224 */ /* 0x000fe200078e000f */
[----:B------:R1:W-:Y:S01]  /*d35d0*/  STL [R1+0x6e9c], R15 ;  /* 0x006e9c0f01007387 */ /* 0x0003e20000100800 */
[----:B------:R-:W-:-:S03]  /*d35e0*/  IMAD.X R19, R19, 0x1, R3, P2 ;  /* 0x0000000113137824 */ /* 0x000fc600010e0603 */
[----:B------:R3:W-:Y:S04]  /*d35f0*/  STL [R1+0x6ea8], R17 ;  /* 0x006ea81101007387 */ /* 0x0007e80000100800 */
[----:B------:R3:W-:Y:S04]  /*d3600*/  LDGSTS.E [R5+0x9880], desc[UR40][R8.64], P1 ;  /* 0x0988000008057fae */ /* 0x0007e800089a1028 */
[----:B-1----:R-:W2:Y:S04]  /*d3610*/  LDL.LU R15, [R1+0x6ed0] ;  /* 0x006ed000010f7983 */ /* 0x002ea80000300800 */
[----:B------:R-:W-:Y:S04]  /*d3620*/  STL [R1+0x6ea4], R19 ;  /* 0x006ea41301007387 */ /* 0x000fe80000100800 */
[----:B------:R-:W2:Y:S01]  /*d3630*/  LDL.LU R11, [R1+0x6ed8] ;  /* 0x006ed800010b7983 */ /* 0x000ea20000300800 */
[----:B---3--:R-:W-:-:S03]  /*d3640*/  IMAD.MOV.U32 R8, RZ, RZ, R17 ;  /* 0x000000ffff087224 */ /* 0x008fc600078e0011 */
[----:B------:R-:W3:Y:S04]  /*d3650*/  LDL.LU R17, [R1+0x6ecc] ;  /* 0x006ecc0001117983 */ /* 0x000ee80000300800 */
[----:B------:R-:W3:Y:S01]  /*d3660*/  LDL.LU R22, [R1+0x6ed4] ;  /* 0x006ed40001167983 */ /* 0x000ee20000300800 */
[-C--:B----4-:R-:W-:Y:S01]  /*d3670*/  IADD3 R6, P0, PT, R6, R2.reuse, RZ ;  /* 0x0000000206067210 */ /* 0x090fe20007f1e0ff */
[----:B------:R-:W-:Y:S01]  /*d3680*/  IMAD.MOV.U32 R9, RZ, RZ, R19 ;  /* 0x000000ffff097224 */ /* 0x000fe200078e0013 */
[----:B------:R-:W-:-:S03]  /*d3690*/  IADD3 R10, P2, PT, R10, R2, RZ ;  /* 0x000000020a0a7210 */ /* 0x000fc60007f5e0ff */
[----:B------:R-:W-:Y:S04]  /*d36a0*/  STL [R1+0x6eb0], R6 ;  /* 0x006eb00601007387 */ /* 0x000fe80000100800 */
[----:B------:R1:W-:Y:S02]  /*d36b0*/  LDGSTS.E [R5+0x9900], desc[UR40][R8.64], P1 ;  /* 0x0990000008057fae */ /* 0x0003e400089a1028 */
[----:B-1----:R-:W-:Y:S02]  /*d36c0*/  IMAD.MOV.U32 R8, RZ, RZ, R6 ;  /* 0x000000ffff087224 */ /* 0x002fe400078e0006 */
[--C-:B------:R-:W-:Y:S02]  /*d36d0*/  IMAD.X R13, R13, 0x1, R3.reuse, P0 ;  /* 0x000000010d0d7824 */ /* 0x100fe400000e0603 */
[----:B------:R-:W-:-:S03]  /*d36e0*/  IMAD.X R18, R18, 0x1, R3, P2 ;  /* 0x0000000112127824 */ /* 0x000fc600010e0603 */
[----:B------:R1:W-:Y:S01]  /*d36f0*/  STL [R1+0x6eac], R13 ;  /* 0x006eac0d01007387 */ /* 0x0003e20000100800 */
[----:B------:R-:W-:-:S03]  /*d3700*/  IMAD.MOV.U32 R9, RZ, RZ, R13 ;  /* 0x000000ffff097224 */ /* 0x000fc600078e000d */
[----:B------:R-:W-:Y:S04]  /*d3710*/  STL [R1+0x6eb8], R10 ;  /* 0x006eb80a01007387 */ /* 0x000fe80000100800 */
[----:B------:R4:W-:Y:S04]  /*d3720*/  LDGSTS.E [R5+0x9980], desc[UR40][R8.64], P1 ;  /* 0x0998000008057fae */ /* 0x0009e800089a1028 */
[----:B-1----:R-:W3:Y:S04]  /*d3730*/  LDL.LU R13, [R1+0x6ee0] ;  /* 0x006ee000010d7983 */ /* 0x002ee80000300800 */
[----:B------:R1:W-:Y:S04]  /*d3740*/  STL [R1+0x6eb4], R18 ;  /* 0x006eb41201007387 */ /* 0x0003e80000100800 */
[----:B------:R-:W3:Y:S04]  /*d3750*/  LDL.LU R6, [R1+0x6ee8] ;  /* 0x006ee80001067983 */ /* 0x000ee80000300800 */
[----:B------:R-:W3:Y:S01]  /*d3760*/  LDL.LU R21, [R1+0x6edc] ;  /* 0x006edc0001157983 */ /* 0x000ee20000300800 */
[----:B----4-:R-:W-:-:S02]  /*d3770*/  IMAD.MOV.U32 R8, RZ, RZ, R10 ;  /* 0x000000ffff087224 */ /* 0x010fc400078e000a */
[----:B------:R-:W-:Y:S01]  /*d3780*/  IMAD.MOV.U32 R9, RZ, RZ, R18 ;  /* 0x000000ffff097224 */ /* 0x000fe200078e0012 */
[----:B------:R-:W4:Y:S04]  /*d3790*/  LDL.LU R19, [R1+0x6ee4] ;  /* 0x006ee40001137983 */ /* 0x000f280000300800 */
[----:B-1----:R-:W4:Y:S04]  /*d37a0*/  LDL.LU R18, [R1+0x6ef0] ;  /* 0x006ef00001127983 */ /* 0x002f280000300800 */
[----:B------:R-:W4:Y:S04]  /*d37b0*/  LDL.LU R10, [R1+0x6ef8] ;  /* 0x006ef800010a7983 */ /* 0x000f280000300800 */
[----:B------:R1:W-:Y:S01]  /*d37c0*/  LDGSTS.E [R5+0x9a00], desc[UR40][R8.64], P1 ;  /* 0x09a0000008057fae */ /* 0x0003e200089a1028 */
[----:B------:R-:W-:-:S02]  /*d37d0*/  IADD3 R16, P0, PT, R16, R2, RZ ;  /* 0x0000000210107210 */ /* 0x000fc40007f1e0ff */
[----:B--2---:R-:W-:-:S03]  /*d37e0*/  IADD3 R12, P2, PT, R12, R2, RZ ;  /* 0x000000020c0c7210 */ /* 0x004fc60007f5e0ff */
[----:B------:R-:W-:Y:S01]  /*d37f0*/  STL [R1+0x6ec0], R16 ;  /* 0x006ec01001007387 */ /* 0x000fe20000100800 */
[----:B-1----:R-:W-:Y:S02]  /*d3800*/  IMAD.MOV.U32 R8, RZ, RZ, R16 ;  /* 0x000000ffff087224 */ /* 0x002fe400078e0010 */
[--C-:B------:R-:W-:Y:S02]  /*d3810*/  IMAD.X R20, R20, 0x1, R3.reuse, P0 ;  /* 0x0000000114147824 */ /* 0x100fe400000e0603 */
[----:B------:R-:W-:-:S03]  /*d3820*/  IMAD.X R14, R14, 0x1, R3, P2 ;  /* 0x000000010e0e7824 */ /* 0x000fc600010e0603 */
[----:B------:R1:W-:Y:S01]  /*d3830*/  STL [R1+0x6ebc], R20 ;  /* 0x006ebc1401007387 */ /* 0x0003e20000100800 */
[----:B------:R-:W-:-:S03]  /*d3840*/  IMAD.MOV.U32 R9, RZ, RZ, R20 ;  /* 0x000000ffff097224 */ /* 0x000fc600078e0014 */
[----:B------:R2:W-:Y:S04]  /*d3850*/  STL [R1+0x6ec8], R12 ;  /* 0x006ec80c01007387 */ /* 0x0005e80000100800 */
[----:B------:R2:W-:Y:S04]  /*d3860*/  LDGSTS.E [R5+0x9a80], desc[UR40][R8.64], P1 ;  /* 0x09a8000008057fae */ /* 0x0005e800089a1028 */
[----:B-1----:R-:W4:Y:S04]  /*d3870*/  LDL.LU R20, [R1+0x6eec] ;  /* 0x006eec0001147983 */ /* 0x002f280000300800 */
[----:B------:R1:W-:Y:S04]  /*d3880*/  STL [R1+0x6ec4], R14 ;  /* 0x006ec40e01007387 */ /* 0x0003e80000100800 */
[----:B------:R-:W4:Y:S01]  /*d3890*/  LDL.LU R16, [R1+0x6ef4] ;  /* 0x006ef40001107983 */ /* 0x000f220000300800 */
[----:B--2---:R-:W-:-:S02]  /*d38a0*/  IMAD.MOV.U32 R8, RZ, RZ, R12 ;  /* 0x000000ffff087224 */ /* 0x004fc400078e000c */
[----:B------:R-:W-:Y:S01]  /*d38b0*/  IMAD.MOV.U32 R9, RZ, RZ, R14 ;  /* 0x000000ffff097224 */ /* 0x000fe200078e000e */
[----:B------:R-:W2:Y:S04]  /*d38c0*/  LDL.LU R12, [R1+0x6f00] ;  /* 0x006f0000010c7983 */ /* 0x000ea80000300800 */
[----:B-1----:R-:W2:Y:S01]  /*d38d0*/  LDL.LU R14, [R1+0x6f08] ;  /* 0x006f0800010e7983 */ /* 0x002ea20000300800 */
[----:B------:R-:W-:-:S03]  /*d38e0*/  IADD3 R15, P0, PT, R15, R2, RZ ;  /* 0x000000020f0f7210 */ /* 0x000fc60007f1e0ff */
[----:B------:R1:W-:Y:S04]  /*d38f0*/  LDGSTS.E [R5+0x9b00], desc[UR40][R8.64], P1 ;  /* 0x09b0000008057fae */ /* 0x0003e800089a1028 */
[----:B------:R-:W-:Y:S01]  /*d3900*/  STL [R1+0x6ed0], R15 ;  /* 0x006ed00f01007387 */ /* 0x000fe20000100800 */
[----:B------:R-:W-:Y:S01]  /*d3910*/  IADD3 R11, P2, PT, R11, R2, RZ ;  /* 0x000000020b0b7210 */ /* 0x000fe20007f5e0ff */
[----:B---3--:R-:W-:-:S04]  /*d3920*/  IMAD.X R17, R17, 0x1, R3, P0 ;  /* 0x0000000111117824 */ /* 0x008fc800000e0603 */
[----:B-1----:R-:W-:Y:S01]  /*d3930*/  IMAD.MOV.U32 R9, RZ, RZ, R17 ;  /* 0x000000ffff097224 */ /* 0x002fe200078e0011 */
[----:B------:R1:W-:Y:S01]  /*d3940*/  STL [R1+0x6ecc], R17 ;  /* 0x006ecc1101007387 */ /* 0x0003e20000100800 */
[----:B------:R-:W-:-:S03]  /*d3950*/  IMAD.X R22, R22, 0x1, R3, P2 ;  /* 0x0000000116167824 */ /* 0x000fc600010e0603 */
[----:B------:R3:W-:Y:S01]  /*d3960*/  STL [R1+0x6ed8], R11 ;  /* 0x006ed80b01007387 */ /* 0x0007e20000100800 */
[----:B------:R-:W-:-:S03]  /*d3970*/  IMAD.MOV.U32 R8, RZ, RZ, R15 ;  /* 0x000000ffff087224 */ /* 0x000fc600078e000f */
[----:B-1----:R-:W2:Y:S04]  /*d3980*/  LDL.LU R17, [R1+0x6efc] ;  /* 0x006efc0001117983 */ /* 0x002ea80000300800 */
[----:B------:R-:W-:Y:S04]  /*d3990*/  STL [R1+0x6ed4], R22 ;  /* 0x006ed41601007387 */ /* 0x000fe80000100800 */
[----:B------:R-:W2:Y:S04]  /*d39a0*/  LDL.LU R15, [R1+0x6f04] ;  /* 0x006f0400010f7983 */ /* 0x000ea80000300800 */
[----:B------:R1:W-:Y:S02]  /*d39b0*/  LDGSTS.E [R5+0x9b80], desc[UR40][R8.64], P1 ;  /* 0x09b8000008057fae */ /* 0x0003e400089a1028 */
        /* <DEDUP_REMOVED lines=11> */
[----:B------:R-:W3:Y:S01]  /*d3a70*/  LDL.LU R13, [R1+0x6f0c] ;  /* 0x006f0c00010d7983 */ /* 0x000ee20000300800 */
[----:B------:R-:W-:Y:S01]  /*d3a80*/  IMAD.MOV.U32 R9, RZ, RZ, R21 ;  /* 0x000000ffff097224 */ /* 0x000fe200078e0015 */
[-C--:B----4-:R-:W-:Y:S01]  /*d3a90*/  IADD3 R18, P0, PT, R18, R2.reuse, RZ ;  /* 0x0000000212127210 */ /* 0x090fe20007f1e0ff */
[----:B------:R-:W-:Y:S01]  /*d3aa0*/  IMAD.X R19, R19, 0x1, R3, P2 ;  /* 0x0000000113137824 */ /* 0x000fe200010e0603 */
[----:B------:R-:W-:-:S02]  /*d3ab0*/  IADD3 R10, P2, PT, R10, R2, RZ ;  /* 0x000000020a0a7210 */ /* 0x000fc40007f5e0ff */
[----:B------:R1:W-:Y:S04]  /*d3ac0*/  LDGSTS.E [R5+0x9c80], desc[UR40][R8.64], P1 ;  /* 0x09c8000008057fae */ /* 0x0003e800089a1028 */
[----:B------:R4:W-:Y:S01]  /*d3ad0*/  STL [R1+0x6ee4], R19 ;  /* 0x006ee41301007387 */ /* 0x0009e20000100800 */
[----:B-1----:R-:W-:Y:S02]  /*d3ae0*/  IMAD.MOV.U32 R8, RZ, RZ, R6 ;  /* 0x000000ffff087224 */ /* 0x002fe400078e0006 */
[----:B------:R-:W-:Y:S02]  /*d3af0*/  IMAD.MOV.U32 R9, RZ, RZ, R19 ;  /* 0x000000ffff097224 */ /* 0x000fe400078e0013 */
[----:B----4-:R-:W4:Y:S04]  /*d3b00*/  LDL.LU R19, [R1+0x7098] ;  /* 0x0070980001137983 */ /* 0x010f280000300800 */
[----:B------:R-:W4:Y:S04]  /*d3b10*/  LDL.LU R6, [R1+0x70a0] ;  /* 0x0070a00001067983 */ /* 0x000f280000300800 */
[----:B------:R1:W-:Y:S04]  /*d3b20*/  LDGSTS.E [R5+0x9d00], desc[UR40][R8.64], P1 ;  /* 0x09d0000008057fae */ /* 0x0003e800089a1028 */
[----:B------:R-:W-:Y:S01]  /*d3b30*/  STL [R1+0x6ef0], R18 ;  /* 0x006ef01201007387 */ /* 0x000fe20000100800 */
[----:B-1----:R-:W-:-:S02]  /*d3b40*/  IMAD.MOV.U32 R8, RZ, RZ, R18 ;  /* 0x000000ffff087224 */ /* 0x002fc400078e0012 */
[----:B------:R-:W-:-:S04]  /*d3b50*/  IMAD.X R20, R20, 0x1, R3, P0 ;  /* 0x0000000114147824 */ /* 0x000fc800000e0603 */
[----:B------:R-:W-:Y:S01]  /*d3b60*/  IMAD.MOV.U32 R9, RZ, RZ, R20 ;  /* 0x000000ffff097224 */ /* 0x000fe200078e0014 */
[----:B------:R1:W-:Y:S01]  /*d3b70*/  STL [R1+0x6eec], R20 ;  /* 0x006eec1401007387 */ /* 0x0003e20000100800 */
[----:B------:R-:W-:-:S03]  /*d3b80*/  IMAD.X R16, R16, 0x1, R3, P2 ;  /* 0x0000000110107824 */ /* 0x000fc600010e0603 */
[----:B------:R-:W-:Y:S01]  /*d3b90*/  STL [R1+0x6ef8], R10 ;  /* 0x006ef80a01007387 */ /* 0x000fe20000100800 */
[----:B--2---:R-:W-:-:S03]  /*d3ba0*/  IADD3 R12, P0, PT, R12, R2, RZ ;  /* 0x000000020c0c7210 */ /* 0x004fc60007f1e0ff */
[----:B------:R2:W-:Y:S04]  /*d3bb0*/  LDGSTS.E [R5+0x9d80], desc[UR40][R8.64], P1 ;  /* 0x09d8000008057fae */ /* 0x0005e800089a1028 */
[----:B-1----:R-:W4:Y:S04]  /*d3bc0*/  LDL.LU R20, [R1+0x7094] ;  /* 0x0070940001147983 */ /* 0x002f280000300800 */
[----:B------:R1:W-:Y:S01]  /*d3bd0*/  STL [R1+0x6ef4], R16 ;  /* 0x006ef41001007387 */ /* 0x0003e20000100800 */
[----:B------:R-:W-:-:S03]  /*d3be0*/  IADD3 R14, P2, PT, R14, R2, RZ ;  /* 0x000000020e0e7210 */ /* 0x000fc60007f5e0ff */
[----:B------:R-:W4:Y:S01]  /*d3bf0*/  LDL.LU R18, [R1+0x709c] ;  /* 0x00709c0001127983 */ /* 0x000f220000300800 */
[----:B--2---:R-:W-:Y:S02]  /*d3c00*/  IMAD.MOV.U32 R8, RZ, RZ, R10 ;  /* 0x000000ffff087224 */ /* 0x004fe400078e000a */
[----:B------:R-:W-:Y:S02]  /*d3c10*/  IMAD.MOV.U32 R9, RZ, RZ, R16 ;  /* 0x000000ffff097224 */ /* 0x000fe400078e0010 */
[----:B-1----:R-:W2:Y:S04]  /*d3c20*/  LDL.LU R16, [R1+0x70a8] ;  /* 0x0070a80001107983 */ /* 0x002ea80000300800 */
[----:B------:R-:W2:Y:S04]  /*d3c30*/  LDL.LU R10, [R1+0x70b0] ;  /* 0x0070b000010a7983 */ /* 0x000ea80000300800 */
[----:B------:R-:W-:Y:S04]  /*d3c40*/  STL [R1+0x6f00], R12 ;  /* 0x006f000c01007387 */ /* 0x000fe80000100800 */
[----:B------:R1:W-:Y:S01]  /*d3c50*/  LDGSTS.E [R5+0x9e00], desc[UR40][R8.64], P1 ;  /* 0x09e0000008057fae */ /* 0x0003e200089a1028 */
[----:B------:R-:W-:-:S05]  /*d3c60*/  IMAD.X R17, R17, 0x1, R3, P0 ;  /* 0x0000000111117824 */ /* 0x000fca00000e0603 */
[----:B------:R1:W-:Y:S01]  /*d3c70*/  STL [R1+0x6efc], R17 ;  /* 0x006efc1101007387 */ /* 0x0003e20000100800 */
[----:B------:R-:W-:-:S03]  /*d3c80*/  IMAD.X R15, R15, 0x1, R3, P2 ;  /* 0x000000010f0f7824 */ /* 0x000fc600010e0603 */
[----:B------:R-:W-:Y:S01]  /*d3c90*/  STL [R1+0x6f08], R14 ;  /* 0x006f080e01007387 */ /* 0x000fe20000100800 */
[----:B-1----:R-:W-:-:S03]  /*d3ca0*/  IMAD.MOV.U32 R9, RZ, RZ, R17 ;  /* 0x000000ffff097224 */ /* 0x002fc600078e0011 */
[----:B------:R-:W2:Y:S01]  /*d3cb0*/  LDL.LU R17, [R1+0x70a4] ;  /* 0x0070a40001117983 */ /* 0x000ea20000300800 */
[----:B------:R-:W-:-:S03]  /*d3cc0*/  IMAD.MOV.U32 R8, RZ, RZ, R12 ;  /* 0x000000ffff087224 */ /* 0x000fc600078e000c */
[----:B------:R-:W-:Y:S04]  /*d3cd0*/  STL [R1+0x6f04], R15 ;  /* 0x006f040f01007387 */ /* 0x000fe80000100800 */
[----:B------:R-:W2:Y:S01]  /*d3ce0*/  LDL.LU R12, [R1+0x70ac] ;  /* 0x0070ac00010c7983 */ /* 0x000ea20000300800 */
[----:B---3--:R-:W-:-:S03]  /*d3cf0*/  IADD3 R11, P0, PT, R11, R2, RZ ;  /* 0x000000020b0b7210 */ /* 0x008fc60007f1e0ff */
[----:B------:R1:W-:Y:S04]  /*d3d00*/  LDGSTS.E [R5+0x9e80], desc[UR40][R8.64], P1 ;  /* 0x09e8000008057fae */ /* 0x0003e800089a1028 */
[----:B------:R-:W-:Y:S01]  /*d3d10*/  STL [R1+0x6f10], R11 ;  /* 0x006f100b01007387 */ /* 0x000fe20000100800 */
[----:B-1----:R-:W-:Y:S02]  /*d3d20*/  IMAD.MOV.U32 R8, RZ, RZ, R14 ;  /* 0x000000ffff087224 */ /* 0x002fe400078e000e */
[----:B------:R-:W-:-:S05]  /*d3d30*/  IMAD.MOV.U32 R9, RZ, RZ, R15 ;  /* 0x000000ffff097224 */ /* 0x000fca00078e000f */
[----:B------:R1:W-:Y:S02]  /*d3d40*/  LDGSTS.E [R5+0x9f00], desc[UR40][R8.64], P1 ;  /* 0x09f0000008057fae */ /* 0x0003e400089a1028 */
[----:B-1----:R-:W-:Y:S02]  /*d3d50*/  IMAD.MOV.U32 R8, RZ, RZ, R11 ;  /* 0x000000ffff087224 */ /* 0x002fe400078e000b */
[----:B------:R-:W-:-:S04]  /*d3d60*/  IMAD.X R13, R13, 0x1, R3, P0 ;  /* 0x000000010d0d7824 */ /* 0x000fc800000e0603 */
[----:B------:R-:W-:Y:S01]  /*d3d70*/  IMAD.MOV.U32 R9, RZ, RZ, R13 ;  /* 0x000000ffff097224 */ /* 0x000fe200078e000d */
[----:B------:R1:W-:Y:S01]  /*d3d80*/  STL [R1+0x6f0c], R13 ;  /* 0x006f0c0d01007387 */ /* 0x0003e20000100800 */
[----:B------:R-:W-:-:S03]  /*d3d90*/  UISETP.GT.AND UP1, UPT, UR13, 0x17, UPT ;  /* 0x000000170d00788c */ /* 0x000fc6000bf24270 */
[----:B------:R3:W-:Y:S04]  /*d3da0*/  LDGSTS.E [R5+0x9f80], desc[UR40][R8.64], P1 ;  /* 0x09f8000008057fae */ /* 0x0007e800089a1028 */
[----:B-1----:R-:W2:Y:S04]  /*d3db0*/  LDL.LU R13, [R1+0x70b4] ;  /* 0x0070b400010d7983 */ /* 0x002ea80000300800 */
[----:B------:R-:W2:Y:S04]  /*d3dc0*/  LDL.LU R11, [R1+0x70b8] ;  /* 0x0070b800010b7983 */ /* 0x000ea80000300800 */
[----:B------:R-:W2:Y:S04]  /*d3dd0*/  LDL.LU R15, [R1+0x70bc] ;  /* 0x0070bc00010f7983 */ /* 0x000ea80000300800 */
[----:B------:R-:W2:Y:S01]  /*d3de0*/  LDL.LU R14, [R1+0x70c0] ;  /* 0x0070c000010e7983 */ /* 0x000ea20000300800 */
[----:B------:R-:W-:Y:S01]  /*d3df0*/  USEL UR10, URZ, 0x4, !UP1 ;  /* 0x00000004ff0a7887 */ /* 0x000fe2000c800000 */
[----:B----4-:R-:W-:-:S03]  /*d3e00*/  IADD3 R19, P1, PT, R19, R2, RZ ;  /* 0x0000000213137210 */ /* 0x010fc60007f3e0ff */
[----:B------:R-:W-:Y:S01]  /*d3e10*/  USEL UR10, UR10, URZ, !UP0 ;  /* 0x000000ff0a0a7287 */ /* 0x000fe2000c000000 */
[----:B------:R-:W-:-:S05]  /*d3e20*/  IADD3 R6, P2, PT, R6, R2, RZ ;  /* 0x0000000206067210 */ /* 0x000fca0007f5e0ff */
[----:B------:R-:W-:Y:S01]  /*d3e30*/  ISETP.NE.U32.AND P0, PT, RZ, UR10, PT ;  /* 0x0000000aff007c0c */ /* 0x000fe2000bf05070 */
[----:B------:R-:W-:Y:S01]  /*d3e40*/  STL [R1+0x7098], R19 ;  /* 0x0070981301007387 */ /* 0x000fe20000100800 */
[----:B---3--:R-:W-:Y:S02]  /*d3e50*/  IMAD.MOV.U32 R8, RZ, RZ, R19 ;  /* 0x000000ffff087224 */ /* 0x008fe400078e0013 */
[----:B------:R-:W-:-:S05]  /*d3e60*/  IMAD.X R20, R20, 0x1, R3, P1 ;  /* 0x0000000114147824 */ /* 0x000fca00008e0603 */
[----:B------:R-:W-:Y:S01]  /*d3e70*/  STL [R1+0x7094], R20 ;  /* 0x0070941401007387 */ /* 0x000fe20000100800 */
[----:B------:R-:W-:-:S03]  /*d3e80*/  IMAD.X R18, R18, 0x1, R3, P2 ;  /* 0x0000000112127824 */ /* 0x000fc600010e0603 */
[----:B------:R1:W-:Y:S01]  /*d3e90*/  STL [R1+0x70a0], R6 ;  /* 0x0070a00601007387 */ /* 0x0003e20000100800 */
[----:B------:R-:W-:-:S03]  /*d3ea0*/  IMAD.MOV.U32 R9, RZ, RZ, R20 ;  /* 0x000000ffff097224 */ /* 0x000fc600078e0014 */
[----:B------:R3:W-:Y:S01]  /*d3eb0*/  STL [R1+0x709c], R18 ;  /* 0x00709c1201007387 */ /* 0x0007e20000100800 */
[----:B--2---:R-:W-:-:S03]  /*d3ec0*/  IADD3 R16, P1, PT, R16, R2, RZ ;  /* 0x0000000210107210 */ /* 0x004fc60007f3e0ff */
[----:B------:R-:W2:Y:S01]  /*d3ed0*/  LDL.LU R24, [R1+0x70c4] ;  /* 0x0070c40001187983 */ /* 0x000ea20000300800 */
[----:B------:R-:W-:-:S03]  /*d3ee0*/  IADD3 R10, P2, PT, R10, R2, RZ ;  /* 0x000000020a0a7210 */ /* 0x000fc60007f5e0ff */
[----:B------:R-:W4:Y:S04]  /*d3ef0*/  LDL.LU R23, [R1+0x70c8] ;  /* 0x0070c80001177983 */ /* 0x000f280000300800 */
[----:B------:R1:W-:Y:S04]  /*d3f00*/  LDGSTS.E [R5+0xb800], desc[UR40][R8.64], P0 ;  /* 0x0b80000008057fae */ /* 0x0003e800081a1028 */
[----:B------:R-:W2:Y:S01]  /*d3f10*/  LDL.LU R22, [R1+0x70cc] ;  /* 0x0070cc0001167983 */ /* 0x000ea20000300800 */
[----:B-1----:R-:W-:-:S03]  /*d3f20*/  IMAD.MOV.U32 R8, RZ, RZ, R6 ;  /* 0x000000ffff087224 */ /* 0x002fc600078e0006 */
[----:B------:R-:W2:Y:S01]  /*d3f30*/  LDL.LU R6, [R1+0x70d0] ;  /* 0x0070d00001067983 */ /* 0x000ea20000300800 */
[----:B------:R-:W-:-:S03]  /*d3f40*/  IMAD.X R17, R17, 0x1, R3, P1 ;  /* 0x0000000111117824 */ /* 0x000fc600008e0603 */
[----:B------:R-:W-:Y:S04]  /*d3f50*/  STL [R1+0x70a8], R16 ;  /* 0x0070a81001007387 */ /* 0x000fe80000100800 */
[----:B------:R-:W-:Y:S01]  /*d3f60*/  STL [R1+0x70a4], R17 ;  /* 0x0070a41101007387 */ /* 0x000fe20000100800 */
[----:B------:R-:W-:-:S03]  /*d3f70*/  IMAD.X R12, R12, 0x1, R3, P2 ;  /* 0x000000010c0c7824 */ /* 0x000fc600010e0603 */
[----:B------:R-:W-:Y:S01]  /*d3f80*/  STL [R1+0x70b0], R10 ;  /* 0x0070b00a01007387 */ /* 0x000fe20000100800 */
[----:B------:R-:W-:-:S03]  /*d3f90*/  IMAD.MOV.U32 R9, RZ, RZ, R18 ;  /* 0x000000ffff097224 */ /* 0x000fc600078e0012 */
[----:B------:R-:W2:Y:S04]  /*d3fa0*/  LDL.LU R20, [R1+0x70d8] ;  /* 0x0070d80001147983 */ /* 0x000ea80000300800 */
[----:B------:R1:W-:Y:S04]  /*d3fb0*/  STL [R1+0x70ac], R12 ;  /* 0x0070ac0c01007387 */ /* 0x0003e80000100800 */
[----:B---3--:R-:W3:Y:S04]  /*d3fc0*/  LDL.LU R18, [R1+0x70e0] ;  /* 0x0070e00001127983 */ /* 0x008ee80000300800 */
[----:B------:R-:W3:Y:S04]  /*d3fd0*/  LDL.LU R21, [R1+0x70d4] ;  /* 0x0070d40001157983 */ /* 0x000ee80000300800 */
[----:B------:R-:W3:Y:S04]  /*d3fe0*/  LDL.LU R19, [R1+0x70dc] ;  /* 0x0070dc0001137983 */ /* 0x000ee80000300800 */
[----:B------:R1:W-:Y:S02]  /*d3ff0*/  LDGSTS.E [R5+0xb880], desc[UR40][R8.64], P0 ;  /* 0x0b88000008057fae */ /* 0x0003e400081a1028 */
[----:B-1----:R-:W-:-:S02]  /*d4000*/  IMAD.MOV.U32 R8, RZ, RZ, R16 ;  /* 0x000000ffff087224 */ /* 0x002fc400078e0010 */
[----:B------:R-:W-:-:S05]  /*d4010*/  IMAD.MOV.U32 R9, RZ, RZ, R17 ;  /* 0x000000ffff097224 */ /* 0x000fca00078e0011 */
[----:B------:R1:W-:Y:S02]  /*d4020*/  LDGSTS.E [R5+0xb900], desc[UR40][R8.64], P0 ;  /* 0x0b90000008057fae */ /* 0x0003e400081a1028 */
[----:B-1----:R-:W-:Y:S02]  /*d4030*/  IMAD.MOV.U32 R8, RZ, RZ, R10 ;  /* 0x000000ffff087224 */ /* 0x002fe400078e000a */
[----:B------:R-:W-:Y:S02]  /*d4040*/  IMAD.MOV.U32 R9, RZ, RZ, R12 ;  /* 0x000000ffff097224 */ /* 0x000fe400078e000c */
[----:B------:R-:W3:Y:S04]  /*d4050*/  LDL.LU R12, [R1+0x70e8] ;  /* 0x0070e800010c7983 */ /* 0x000ee80000300800 */
[----:B------:R-:W3:Y:S04]  /*d4060*/  LDL.LU R10, [R1+0x70f0] ;  /* 0x0070f000010a7983 */ /* 0x000ee80000300800 */
[----:B------:R1:W-:Y:S01]  /*d4070*/  LDGSTS.E [R5+0xb980], desc[UR40][R8.64], P0 ;  /* 0x0b98000008057fae */ /* 0x0003e200081a1028 */
[----:B------:R-:W-:-:S05]  /*d4080*/  IADD3 R11, P1, PT, R11, R2, RZ ;  /* 0x000000020b0b7210 */ /* 0x000fca0007f3e0ff */
[----:B------:R-:W-:Y:S01]  /*d4090*/  IMAD.X R13, R13, 0x1, R3, P1 ;  /* 0x000000010d0d7824 */ /* 0x000fe200008e0603 */
[----:B------:R-:W-:Y:S01]  /*d40a0*/  IADD3 R14, P2, PT, R14, R2, RZ ;  /* 0x000000020e0e7210 */ /* 0x000fe20007f5e0ff */
[----:B------:R-:W-:Y:S02]  /*d40b0*/  STL [R1+0x70b8], R11 ;  /* 0x0070b80b01007387 */ /* 0x000fe40000100800 */
[----:B-1----:R-:W-:Y:S02]  /*d40c0*/  IMAD.MOV.U32 R9, RZ, RZ, R13 ;  /* 0x000000ffff097224 */ /* 0x002fe400078e000d */
[----:B------:R1:W-:Y:S01]  /*d40d0*/  STL [R1+0x70b4], R13 ;  /* 0x0070b40d01007387 */ /* 0x0003e20000100800 */
[----:B------:R-:W-:-:S03]  /*d40e0*/  IMAD.X R15, R15, 0x1, R3, P2 ;  /* 0x000000010f0f7824 */ /* 0x000fc600010e0603 */
[----:B------:R-:W-:Y:S01]  /*d40f0*/  STL [R1+0x70c0], R14 ;  /* 0x0070c00e01007387 */ /* 0x000fe20000100800 */
[----:B------:R-:W-:-:S03]  /*d4100*/  IMAD.MOV.U32 R8, RZ, RZ, R11 ;  /* 0x000000ffff087224 */ /* 0x000fc600078e000b */
[----:B-1----:R-:W3:Y:S04]  /*d4110*/  LDL.LU R13, [R1+0x70e4] ;  /* 0x0070e400010d7983 */ /* 0x002ee80000300800 */
[----:B------:R1:W-:Y:S04]  /*d4120*/  STL [R1+0x70bc], R15 ;  /* 0x0070bc0f01007387 */ /* 0x0003e80000100800 */
[----:B------:R-:W3:Y:S04]  /*d4130*/  LDL.LU R11, [R1+0x70ec] ;  /* 0x0070ec00010b7983 */ /* 0x000ee80000300800 */
[----:B------:R1:W-:Y:S02]  /*d4140*/  LDGSTS.E [R5+0xba00], desc[UR40][R8.64], P0 ;  /* 0x0ba0000008057fae */ /* 0x0003e400081a1028 */
[----:B-1----:R-:W-:-:S02]  /*d4150*/  IMAD.MOV.U32 R9, RZ, RZ, R15 ;  /* 0x000000ffff097224 */ /* 0x002fc400078e000f */
[----:B------:R-:W-:Y:S01]  /*d4160*/  IMAD.MOV.U32 R8, RZ, RZ, R14 ;  /* 0x000000ffff087224 */ /* 0x000fe200078e000e */
[----:B------:R-:W3:Y:S04]  /*d4170*/  LDL.LU R15, [R1+0x70f4] ;  /* 0x0070f400010f7983 */ /* 0x000ee80000300800 */
[----:B------:R-:W3:Y:S04]  /*d4180*/  LDL.LU R14, [R1+0x70f8] ;  /* 0x0070f800010e7983 */ /* 0x000ee80000300800 */
[----:B------:R-:W3:Y:S04]  /*d4190*/  LDL.LU R17, [R1+0x70fc] ;  /* 0x0070fc0001117983 */ /* 0x000ee80000300800 */
[----:B------:R-:W3:Y:S04]  /*d41a0*/  LDL.LU R16, [R1+0x7100] ;  /* 0x0071000001107983 */ /* 0x000ee80000300800 */
[----:B------:R1:W-:Y:S01]  /*d41b0*/  LDGSTS.E [R5+0xba80], desc[UR40][R8.64], P0 ;  /* 0x0ba8000008057fae */ /* 0x0003e200081a1028 */
[----:B----4-:R-:W-:-:S05]  /*d41c0*/  IADD3 R23, P1, PT, R23, R2, RZ ;  /* 0x0000000217177210 */ /* 0x010fca0007f3e0ff */
[----:B--2---:R-:W-:Y:S02]  /*d41d0*/  IMAD.X R24, R24, 0x1, R3, P1 ;  /* 0x0000000118187824 */ /* 0x004fe400008e0603 */
[----:B-1----:R-:W-:Y:S02]  /*d41e0*/  IMAD.MOV.U32 R8, RZ, RZ, R23 ;  /* 0x000000ffff087224 */ /* 0x002fe400078e0017 */
[----:B------:R-:W-:Y:S01]  /*d41f0*/  IMAD.MOV.U32 R9, RZ, RZ, R24 ;  /* 0x000000ffff097224 */ /* 0x000fe200078e0018 */
[----:B------:R-:W-:Y:S01]  /*d4200*/  STL [R1+0x70c8], R23 ;  /* 0x0070c81701007387 */ /* 0x000fe20000100800 */
[----:B------:R-:W-:-:S03]  /*d4210*/  IADD3 R6, P2, PT, R6, R2, RZ ;  /* 0x0000000206067210 */ /* 0x000fc60007f5e0ff */
[----:B------:R-:W-:Y:S02]  /*d4220*/  STL [R1+0x70c4], R24 ;  /* 0x0070c41801007387 */ /* 0x000fe40000100800 */
[----:B------:R-:W-:Y:S02]  /*d4230*/  IMAD.X R22, R22, 0x1, R3, P2 ;  /* 0x0000000116167824 */ /* 0x000fe400010e0603 */
[----:B------:R1:W-:Y:S04]  /*d4240*/  STL [R1+0x70d0], R6 ;  /* 0x0070d00601007387 */ /* 0x0003e80000100800 */
[----:B------:R2:W-:Y:S01]  /*d4250*/  LDGSTS.E [R5+0xbb00], desc[UR40][R8.64], P0 ;  /* 0x0bb0000008057fae */ /* 0x0005e200081a1028 */
[----:B------:R-:W-:-:S03]  /*d4260*/  IADD3 R20, P1, PT, R20, R2, RZ ;  /* 0x0000000214147210 */ /* 0x000fc60007f3e0ff */
[----:B------:R-:W-:Y:S01]  /*d4270*/  STL [R1+0x70cc], R22 ;  /* 0x0070cc1601007387 */ /* 0x000fe20000100800 */
[----:B--2---:R-:W-:-:S03]  /*d4280*/  IMAD.MOV.U32 R8, RZ, RZ, R6 ;  /* 0x000000ffff087224 */ /* 0x004fc600078e0006 */
[----:B-1----:R-:W2:Y:S01]  /*d4290*/  LDL.LU R6, [R1+0x7108] ;  /* 0x0071080001067983 */ /* 0x002ea20000300800 */
[----:B---3--:R-:W-:-:S03]  /*d42a0*/  IADD3 R18, P2, PT, R18, R2, RZ ;  /* 0x0000000212127210 */ /* 0x008fc60007f5e0ff */
[----:B------:R-:W3:Y:S01]  /*d42b0*/  LDL.LU R26, [R1+0x7110] ;  /* 0x00711000011a7983 */ /* 0x000ee20000300800 */
[----:B------:R-:W-:-:S03]  /*d42c0*/  IMAD.X R21, R21, 0x1, R3, P1 ;  /* 0x0000000115157824 */ /* 0x000fc600008e0603 */
[----:B------:R-:W-:Y:S04]  /*d42d0*/  STL [R1+0x70d8], R20 ;  /* 0x0070d81401007387 */ /* 0x000fe80000100800 */
[----:B------:R-:W-:Y:S01]  /*d42e0*/  STL [R1+0x70d4], R21 ;  /* 0x0070d41501007387 */ /* 0x000fe20000100800 */
[----:B------:R-:W-:-:S03]  /*d42f0*/  IMAD.X R19, R19, 0x1, R3, P2 ;  /* 0x0000000113137824 */ /* 0x000fc600010e0603 */
[----:B------:R-:W-:Y:S04]  /*d4300*/  STL [R1+0x70e0], R18 ;  /* 0x0070e01201007387 */ /* 0x000fe80000100800 */
[----:B------:R-:W4:Y:S04]  /*d4310*/  LDL.LU R24, [R1+0x7104] ;  /* 0x0071040001187983 */ /* 0x000f280000300800 */
[----:B------:R-:W-:Y:S04]  /*d4320*/  STL [R1+0x70dc], R19 ;  /* 0x0070dc1301007387 */ /* 0x000fe80000100800 */
[----:B------:R-:W4:Y:S01]  /*d4330*/  LDL.LU R27, [R1+0x710c] ;  /* 0x00710c00011b7983 */ /* 0x000f220000300800 */
[----:B------:R-:W-:-:S05]  /*d4340*/  IMAD.MOV.U32 R9, RZ, RZ, R22 ;  /* 0x000000ffff097224 */ /* 0x000fca00078e0016 */
[----:B------:R1:W-:Y:S02]  /*d4350*/  LDGSTS.E [R5+0xbb80], desc[UR40][R8.64], P0 ;  /* 0x0bb8000008057fae */ /* 0x0003e400081a1028 */
[----:B-1----:R-:W-:Y:S02]  /*d4360*/  IMAD.MOV.U32 R8, RZ, RZ, R20 ;  /* 0x000000ffff087224 */ /* 0x002fe400078e0014 */
[----:B------:R-:W-:Y:S01]  /*d4370*/  IMAD.MOV.U32 R9, RZ, RZ, R21 ;  /* 0x000000ffff097224 */ /* 0x000fe200078e0015 */
[----:B------:R-:W-:-:S04]  /*d4380*/  IADD3 R12, P1, PT, R12, R2, RZ ;  /* 0x000000020c0c7210 */ /* 0x000fc80007f3e0ff */
[----:B------:R1:W-:Y:S01]  /*d4390*/  LDGSTS.E [R5+0xbc00], desc[UR40][R8.64], P0 ;  /* 0x0bc0000008057fae */ /* 0x0003e200081a1028 */
[----:B------:R-:W-:Y:S01]  /*d43a0*/  IADD3 R10, P2, PT, R10, R2, RZ ;  /* 0x000000020a0a7210 */ /* 0x000fe20007f5e0ff */
[----:B-1----:R-:W-:Y:S02]  /*d43b0*/  IMAD.MOV.U32 R8, RZ, RZ, R18 ;  /* 0x000000ffff087224 */ /* 0x002fe400078e0012 */
[----:B------:R-:W-:Y:S01]  /*d43c0*/  IMAD.MOV.U32 R9, RZ, RZ, R19 ;  /* 0x000000ffff097224 */ /* 0x000fe200078e0013 */
[----:B------:R-:W-:Y:S04]  /*d43d0*/  STL [R1+0x70e8], R12 ;  /* 0x0070e80c01007387 */ /* 0x000fe80000100800 */
[----:B------:R1:W-:Y:S01]  /*d43e0*/  LDGSTS.E [R5+0xbc80], desc[UR40][R8.64], P0 ;  /* 0x0bc8000008057fae */ /* 0x0003e200081a1028 */
[----:B------:R-:W-:-:S02]  /*d43f0*/  IMAD.X R13, R13, 0x1, R3, P1 ;  /* 0x000000010d0d7824 */ /* 0x000fc400008e0603 */
[----:B-1----:R-:W-:Y:S02]  /*d4400*/  IMAD.MOV.U32 R8, RZ, RZ, R12 ;  /* 0x000000ffff087224 */ /* 0x002fe400078e000c */
[----:B------:R-:W-:Y:S01]  /*d4410*/  IMAD.MOV.U32 R9, RZ, RZ, R13 ;  /* 0x000000ffff097224 */ /* 0x000fe200078e000d */
[----:B------:R-:W-:Y:S01]  /*d4420*/  STL [R1+0x70e4], R13 ;  /* 0x0070e40d01007387 */ /* 0x000fe20000100800 */
[----:B------:R-:W-:-:S03]  /*d4430*/  IMAD.X R11, R11, 0x1, R3, P2 ;  /* 0x000000010b0b7824 */ /* 0x000fc600010e0603 */
[----:B------:R-:W-:Y:S04]  /*d4440*/  STL [R1+0x70f0], R10 ;  /* 0x0070f00a01007387 */ /* 0x000fe80000100800 */
[----:B------:R1:W-:Y:S04]  /*d4450*/  LDGSTS.E [R5+0xbd00], desc[UR40][R8.64], P0 ;  /* 0x0bd0000008057fae */ /* 0x0003e800081a1028 */
[----:B------:R1:W-:Y:S02]  /*d4460*/  STL [R1+0x70ec], R11 ;  /* 0x0070ec0b01007387 */ /* 0x0003e40000100800 */
[----:B-1----:R-:W-:-:S02]  /*d4470*/  IMAD.MOV.U32 R8, RZ, RZ, R10 ;  /* 0x000000ffff087224 */ /* 0x002fc400078e000a */
[----:B------:R-:W-:Y:S02]  /*d4480*/  IMAD.MOV.U32 R9, RZ, RZ, R11 ;  /* 0x000000ffff097224 */ /* 0x000fe400078e000b */
[----:B------:R-:W4:Y:S01]  /*d4490*/  LDL.LU.64 R10, [R1+0x6480] ;  /* 0x00648000010a7983 */ /* 0x000f220000300a00 */
[----:B------:R-:W-:-:S03]  /*d44a0*/  IADD3 R14, P1, PT, R14, R2, RZ ;  /* 0x000000020e0e7210 */ /* 0x000fc60007f3e0ff */
[----:B------:R-:W4:Y:S02]  /*d44b0*/  LDL.LU.64 R12, [R1+0x6478] ;  /* 0x00647800010c7983 */ /* 0x000f240000300a00 */
[--C-:B------:R-:W-:Y:S01]  /*d44c0*/  IMAD.X R15, R15, 0x1, R3.reuse, P1 ;  /* 0x000000010f0f7824 */ /* 0x100fe200008e0603 */
[----:B------:R-:W-:Y:S01]  /*d44d0*/  IADD3 R16, P2, PT, R16, R2, RZ ;  /* 0x0000000210107210 */ /* 0x000fe20007f5e0ff */
[----:B------:R-:W-:Y:S04]  /*d44e0*/  STL [R1+0x70f8], R14 ;  /* 0x0070f80e01007387 */ /* 0x000fe80000100800 */
[----:B------:R1:W-:Y:S01]  /*d44f0*/  LDGSTS.E [R5+0xbd80], desc[UR40][R8.64], P0 ;  /* 0x0bd8000008057fae */ /* 0x0003e200081a1028 */
[----:B------:R-:W-:-:S03]  /*d4500*/  IMAD.X R17, R17, 0x1, R3, P2 ;  /* 0x0000000111117824 */ /* 0x000fc600010e0603 */
[----:B------:R1:W-:Y:S04]  /*d4510*/  STL [R1+0x70f4], R15 ;  /* 0x0070f40f01007387 */ /* 0x0003e80000100800 */
[----:B------:R-:W-:Y:S01]  /*d4520*/  STL [R1+0x7100], R16 ;  /* 0x0071001001007387 */ /* 0x000fe20000100800 */
[----:B-1----:R-:W-:Y:S02]  /*d4530*/  IMAD.MOV.U32 R8, RZ, RZ, R14 ;  /* 0x000000ffff087224 */ /* 0x002fe400078e000e */
[----:B------:R-:W-:Y:S02]  /*d4540*/  IMAD.MOV.U32 R9, RZ, RZ, R15 ;  /* 0x000000ffff097224 */ /* 0x000fe400078e000f */
[----:B------:R-:W4:Y:S04]  /*d4550*/  LDL.LU.64 R14, [R1+0x6470] ;  /* 0x00647000010e7983 */ /* 0x000f280000300a00 */
[----:B------:R1:W-:Y:S04]  /*d4560*/  LDGSTS.E [R5+0xbe00], desc[UR40][R8.64], P0 ;  /* 0x0be0000008057fae */ /* 0x0003e800081a1028 */
[----:B------:R1:W-:Y:S02]  /*d4570*/  STL [R1+0x70fc], R17 ;  /* 0x0070fc1101007387 */ /* 0x0003e40000100800 */
[----:B-1----:R-:W-:-:S02]  /*d4580*/  IMAD.MOV.U32 R8, RZ, RZ, R16 ;  /* 0x000000ffff087224 */ /* 0x002fc400078e0010 */
[----:B------:R-:W-:Y:S02]  /*d4590*/  IMAD.MOV.U32 R9, RZ, RZ, R17 ;  /* 0x000000ffff097224 */ /* 0x000fe400078e0011 */
[----:B------:R-:W4:Y:S04]  /*d45a0*/  LDL.LU.64 R16, [R1+0x6468] ;  /* 0x0064680001107983 */ /* 0x000f280000300a00 */
[----:B------:R-:W4:Y:S04]  /*d45b0*/  LDL.LU.64 R18, [R1+0x6460] ;  /* 0x0064600001127983 */ /* 0x000f280000300a00 */
[----:B------:R-:W4:Y:S04]  /*d45c0*/  LDL.LU.64 R20, [R1+0x6458] ;  /* 0x0064580001147983 */ /* 0x000f280000300a00 */
[----:B------:R-:W4:Y:S04]  /*d45d0*/  LDL.LU.64 R22, [R1+0x6450] ;  /* 0x0064500001167983 */ /* 0x000f280000300a00 */
[----:B------:R1:W-:Y:S01]  /*d45e0*/  LDGSTS.E [R5+0xbe80], desc[UR40][R8.64], P0 ;  /* 0x0be8000008057fae */ /* 0x0003e200081a1028 */
[----:B------:R-:W1:Y:S01]  /*d45f0*/  S2R R69, SR_TID.X ;  /* 0x0000000000457919 */ /* 0x000e620000002100 */
[----:B--2---:R-:W-:-:S02]  /*d4600*/  IADD3 R6, P1, PT, R6, R2, RZ ;  /* 0x0000000206067210 */ /* 0x004fc40007f3e0ff */
[----:B---3--:R-:W-:-:S03]  /*d4610*/  IADD3 R26, P2, PT, R26, R2, RZ ;  /* 0x000000021a1a7210 */ /* 0x008fc60007f5e0ff */
[----:B------:R-:W-:Y:S01]  /*d4620*/  STL [R1+0x7108], R6 ;  /* 0x0071080601007387 */ /* 0x000fe20000100800 */
[----:B-1----:R-:W-:Y:S02]  /*d4630*/  IMAD.MOV.U32 R8, RZ, RZ, R6 ;  /* 0x000000ffff087224 */ /* 0x002fe400078e0006 */
[----:B----4-:R-:W-:-:S04]  /*d4640*/  IMAD.X R24, R24, 0x1, R3, P1 ;  /* 0x0000000118187824 */ /* 0x010fc800008e0603 */
[----:B------:R-:W-:Y:S01]  /*d4650*/  IMAD.MOV.U32 R9, RZ, RZ, R24 ;  /* 0x000000ffff097224 */ /* 0x000fe200078e0018 */
[----:B------:R1:W-:Y:S01]  /*d4660*/  STL [R1+0x7104], R24 ;  /* 0x0071041801007387 */ /* 0x0003e20000100800 */
[----:B------:R-:W-:-:S03]  /*d4670*/  IMAD.X R27, R27, 0x1, R3, P2 ;  /* 0x000000011b1b7824 */ /* 0x000fc600010e0603 */
[----:B------:R-:W-:Y:S04]  /*d4680*/  STL [R1+0x7110], R26 ;  /* 0x0071101a01007387 */ /* 0x000fe80000100800 */
[----:B------:R2:W-:Y:S04]  /*d4690*/  LDGSTS.E [R5+0xbf00], desc[UR40][R8.64], P0 ;  /* 0x0bf0000008057fae */ /* 0x0005e800081a1028 */
[----:B-1----:R-:W3:Y:S04]  /*d46a0*/  LDL.LU.64 R24, [R1+0x6448] ;  /* 0x0064480001187983 */ /* 0x002ee80000300a00 */
[----:B------:R1:W-:Y:S01]  /*d46b0*/  STL [R1+0x710c], R27 ;  /* 0x00710c1b01007387 */ /* 0x0003e20000100800 */
[----:B--2---:R-:W-:-:S02]  /*d46c0*/  IMAD.MOV.U32 R8, RZ, RZ, R26 ;  /* 0x000000ffff087224 */ /* 0x004fc400078e001a */
[----:B------:R-:W-:Y:S02]  /*d46d0*/  IMAD.MOV.U32 R9, RZ, RZ, R27 ;  /* 0x000000ffff097224 */ /* 0x000fe400078e001b */
[----:B-1----:R-:W2:Y:S04]  /*d46e0*/  LDL.LU.64 R26, [R1+0x6440] ;  /* 0x00644000011a7983 */ /* 0x002ea80000300a00 */
        /* <DEDUP_REMOVED lines=20> */
[----:B------:R-:W-:-:S03]  /*d4830*/  LOP3.LUT R6, R69, 0x1f, RZ, 0xc0, !PT ;  /* 0x0000001f45067812 */ /* 0x000fc600078ec0ff */
[----:B------:R-:W4:Y:S04]  /*d4840*/  LDL.LU.64 R68, [R1+0x6218] ;  /* 0x0062180001447983 */ /* 0x000f280000300a00 */
[----:B------:R-:W4:Y:S04]  /*d4850*/  LDL.LU.64 R70, [R1+0x6210] ;  /* 0x0062100001467983 */ /* 0x000f280000300a00 */
[----:B------:R-:W4:Y:S04]  /*d4860*/  LDL.LU.64 R72, [R1+0x6208] ;  /* 0x0062080001487983 */ /* 0x000f280000300a00 */
[----:B------:R1:W-:Y:S01]  /*d4870*/  LDGSTS.E [R5+0xbf80], desc[UR40][R8.64], P0 ;  /* 0x0bf8000008057fae */ /* 0x0003e200081a1028 */
[----:B------:R-:W-:-:S02]  /*d4880*/  ISETP.GE.AND P0, PT, R6, UR13, PT ;  /* 0x0000000d06007c0c */ /* 0x000fc4000bf06270 */
[----:B------:R-:W-:Y:S02]  /*d4890*/  PLOP3.LUT P1, PT, PT, PT, UP0, 0x80, 0x8 ;  /* 0x000000000008781c */ /* 0x000fe40003f2f008 */
[----:B------:R-:W-:-:S04]  /*d48a0*/  SEL R6, RZ, 0x4, P0 ;  /* 0x00000004ff067807 */ /* 0x000fc80000000000 */
[----:B------:R-:W-:Y:S02]  /*d48b0*/  SEL R6, R6, RZ, !P1 ;  /* 0x000000ff06067207 */ /* 0x000fe40004800000 */
[----:B-1----:R-:W-:Y:S02]  /*d48c0*/  IADD3 R8, P1, PT, R10, R2, RZ ;  /* 0x000000020a087210 */ /* 0x002fe40007f3e0ff */
[----:B------:R-:W-:-:S03]  /*d48d0*/  ISETP.NE.U32.AND P0, PT, R6, RZ, PT ;  /* 0x000000ff0600720c */ /* 0x000fc60003f05070 */
        /* <DEDUP_REMOVED lines=12> */
[----:B------:R-:W-:Y:S02]  /*d49a0*/  IMAD.X R19, R23, 0x1, R3, P1 ;  /* 0x0000000117137824 */ /* 0x000fe400008e0603 */
[----:B------:R-:W-:Y:S02]  /*d49b0*/  IMAD.MOV.U32 R164, RZ, RZ, R8 ;  /* 0x000000ffffa47224 */ /* 0x000fe400078e0008 */
[----:B------:R-:W-:Y:S02]  /*d49c0*/  IMAD.MOV.U32 R165, RZ, RZ, R6 ;  /* 0x000000ffffa57224 */ /* 0x000fe400078e0006 */
[----:B------:R-:W-:Y:S02]  /*d49d0*/  IMAD.MOV.U32 R162, RZ, RZ, R10 ;  /* 0x000000ffffa27224 */ /* 0x000fe400078e000a */
[----:B------:R-:W-:Y:S02]  /*d49e0*/  IMAD.MOV.U32 R163, RZ, RZ, R9 ;  /* 0x000000ffffa37224 */ /* 0x000fe400078e0009 */
[----:B------:R-:W-:-:S02]  /*d49f0*/  IMAD.MOV.U32 R160, RZ, RZ, R12 ;  /* 0x000000ffffa07224 */ /* 0x000fc400078e000c */
[----:B------:R-:W-:Y:S01]  /*d4a00*/  IMAD.MOV.U32 R161, RZ, RZ, R11 ;  /* 0x000000ffffa17224 */ /* 0x000fe200078e000b */
[----:B---3--:R-:W-:-:S05]  /*d4a10*/  IADD3 R22, P1, PT, R24, R2, RZ ;  /* 0x0000000218167210 */ /* 0x008fca0007f3e0ff */
[----:B------:R-:W-:Y:S01]  /*d4a20*/  IMAD.X R21, R25, 0x1, R3, P1 ;  /* 0x0000000119157824 */ /* 0x000fe200008e0603 */
        /* <DEDUP_REMOVED lines=39> */
[----:B------:R-:W-:Y:S02]  /*d4ca0*/  IMAD.MOV.U32 R134, RZ, RZ, R14 ;  /* 0x000000ffff867224 */ /* 0x000fe400078e000e */
[----:B------:R-:W-:Y:S02]  /*d4cb0*/  IMAD.MOV.U32 R135, RZ, RZ, R13 ;  /* 0x000000ffff877224 */ /* 0x000fe400078e000d */
[----:B------:R-:W-:Y:S01]  /*d4cc0*/  IMAD.X R61, R65, 0x1, R3, P1 ;  /* 0x00000001413d7824 */ /* 0x000fe200008e0603 */
[----:B------:R-:W-:Y:S01]  /*d4cd0*/  IADD3 R64, P1, PT, R66, R2, RZ ;  /* 0x0000000242407210 */ /* 0x000fe20007f3e0ff */
        /* <DEDUP_REMOVED lines=15> */
[----:B------:R-:W-:Y:S01]  /*d4dd0*/  IMAD.X R63, R67, 0x1, R3, P1 ;  /* 0x00000001433f7824 */ /* 0x000fe200008e0603 */
[----:B------:R-:W-:Y:S01]  /*d4de0*/  IADD3 R66, P1, PT, R68, R2, RZ ;  /* 0x0000000244427210 */ /* 0x000fe20007f3e0ff */
        /* <DEDUP_REMOVED lines=72> */
[----:B------:R-:W-:-:S03]  /*d5270*/  IMAD.MOV.U32 R71, RZ, RZ, R69 ;  /* 0x000000ffff477224 */ /* 0x000fc600078e0045 */
[----:B------:R-:W-:Y:S04]  /*d5280*/  STL.64 [R1+0x6220], R76 ;  /* 0x0062204c01007387 */ /* 0x000fe80000100a00 */
[----:B------:R-:W-:Y:S04]  /*d5290*/  STL.64 [R1+0x6218], R74 ;  /* 0x0062184a01007387 */ /* 0x000fe80000100a00 */
[----:B------:R-:W-:Y:S04]  /*d52a0*/  STL.64 [R1+0x6210], R72 ;  /* 0x0062104801007387 */ /* 0x000fe80000100a00 */
[----:B------:R1:W-:Y:S04]  /*d52b0*/  STL.64 [R1+0x6208], R70 ;  /* 0x0062084601007387 */ /* 0x0003e80000100a00 */
[----:B------:R-:W2:Y:S04]  /*d52c0*/  LDL.LU.64 R30, [R1+0x6200] ;  /* 0x00620000011e7983 */ /* 0x000ea80000300a00 */
[----:B------:R-:W3:Y:S04]  /*d52d0*/  LDL.LU.64 R10, [R1+0x61c0] ;  /* 0x0061c000010a7983 */ /* 0x000ee80000300a00 */
[----:B------:R-:W4:Y:S01]  /*d52e0*/  LDL.LU.64 R12, [R1+0x6180] ;  /* 0x00618000010c7983 */ /* 0x000f220000300a00 */
[----:B------:R-:W-:-:S03]  /*d52f0*/  UISETP.GT.AND UP1, UPT, UR13, 0x1b, UPT ;  /* 0x0000001b0d00788c */ /* 0x000fc6000bf24270 */
[----:B------:R-:W3:Y:S01]  /*d5300*/  LDL.LU.64 R14, [R1+0x6140] ;  /* 0x00614000010e7983 */ /* 0x000ee20000300a00 */
[----:B------:R-:W-:-:S03]  /*d5310*/  USEL UR10, URZ, 0x4, !UP1 ;  /* 0x00000004ff0a7887 */ /* 0x000fc6000c800000 */
[----:B------:R-:W3:Y:S01]  /*d5320*/  LDL.LU.64 R16, [R1+0x6100] ;  /* 0x0061000001107983 */ /* 0x000ee20000300a00 */
[----:B------:R-:W-:-:S03]  /*d5330*/  USEL UR10, UR10, URZ, !UP0 ;  /* 0x000000ff0a0a7287 */ /* 0x000fc6000c000000 */
[----:B------:R-:W3:Y:S03]  /*d5340*/  LDL.LU.64 R18, [R1+0x60c0] ;  /* 0x0060c00001127983 */ /* 0x000ee60000300a00 */
[----:B------:R-:W-:Y:S01]  /*d5350*/  ISETP.NE.U32.AND P1, PT, RZ, UR10, PT ;  /* 0x0000000aff007c0c */ /* 0x000fe2000bf25070 */
[----:B------:R-:W3:Y:S04]  /*d5360*/  LDL.LU.64 R20, [R1+0x6080] ;  /* 0x0060800001147983 */ /* 0x000ee80000300a00 */
[----:B------:R-:W3:Y:S04]  /*d5370*/  LDL.LU.64 R22, [R1+0x6040] ;  /* 0x0060400001167983 */ /* 0x000ee80000300a00 */
[----:B------:R-:W3:Y:S04]  /*d5380*/  LDL.LU.64 R24, [R1+0x6000] ;  /* 0x0060000001187983 */ /* 0x000ee80000300a00 */
        /* <DEDUP_REMOVED lines=13> */
[----:B------:R-:W-:Y:S04]  /*d5460*/  LDGSTS.E [R5+0xde00], desc[UR40][R116.64], P1 ;  /* 0x0de0000074057fae */ /* 0x000fe800089a1028 */
[----:B------:R-:W-:Y:S04]  /*d5470*/  LDGSTS.E [R5+0xde80], desc[UR40][R114.64], P1 ;  /* 0x0de8000072057fae */ /* 0x000fe800089a1028 */
[----:B------:R-:W-:Y:S04]  /*d5480*/  LDGSTS.E [R5+0xdf00], desc[UR40][R112.64], P1 ;  /* 0x0df0000070057fae */ /* 0x000fe800089a1028 */
[----:B------:R-:W-:Y:S04]  /*d5490*/  LDGSTS.E [R5+0xdf80], desc[UR40][R110.64], P1 ;  /* 0x0df800006e057fae */ /* 0x000fe800089a1028 */
[----:B------:R-:W4:Y:S01]  /*d54a0*/  LDL.LU.64 R28, [R1+0x5f80] ;  /* 0x005f8000011c7983 */ /* 0x000f220000300a00 */
[----:B------:R-:W-:-:S04]  /*d54b0*/  UISETP.GT.AND UP2, UPT, UR13, 0x1f, UPT ;  /* 0x0000001f0d00788c */ /* 0x000fc8000bf44270 */
[----:B------:R-:W-:-:S04]  /*d54c0*/  USEL UR10, URZ, 0x4, !UP2 ;  /* 0x00000004ff0a7887 */ /* 0x000fc8000d000000 */
[----:B------:R-:W-:-:S06]  /*d54d0*/  USEL UR10, UR10, URZ, !UP0 ;  /* 0x000000ff0a0a7287 */ /* 0x000fcc000c000000 */
[----:B------:R-:W-:-:S13]  /*d54e0*/  ISETP.NE.U32.AND P2, PT, RZ, UR10, PT ;  /* 0x0000000aff007c0c */ /* 0x000fda000bf45070 */
        /* <DEDUP_REMOVED lines=15> */
[----:B------:R1:W-:Y:S01]  /*d55e0*/  LDGSTS.E [R5+0xff80], desc[UR40][R70.64], P2 ;  /* 0x0ff8000046057fae */ /* 0x0003e200091a1028 */
[----:B--2---:R-:W-:Y:S01]  /*d55f0*/  IADD3 R8, P1, PT, R30, R252, RZ ;  /* 0x000000fc1e087210 */ /* 0x004fe20007f3e0ff */
[----:B------:R-:W-:-:S02]  /*d5600*/  ULEA UR10, UR9, UR4, 0xf ;  /* 0x00000004090a7291 */ /* 0x000fc4000f8e78ff */
[----:B------:R-:W0:Y:S02]  /*d5610*/  LDGDEPBAR ;  /* 0x00000000000079af */ /* 0x000e240000000000 */
[----:B------:R-:W-:Y:S02]  /*d5620*/  IMAD.X R9, R31, 0x1, R0, P1 ;  /* 0x000000011f097824 */ /* 0x000fe400008e0600 */
        /* <DEDUP_REMOVED lines=20> */
[----:B-1----:R-:W2:Y:S01]  /*d5770*/  LDL.LU.64 R70, [R1+0x5bb0] ;  /* 0x005bb00001467983 */ /* 0x002ea20000300a00 */
[----:B---3--:R-:W-:-:S05]  /*d5780*/  IADD3 R6, P1, PT, R10, R252, RZ ;  /* 0x000000fc0a067210 */ /* 0x008fca0007f3e0ff */
        /* <DEDUP_REMOVED lines=19> */
[----:B------:R-:W-:Y:S02]  /*d58c0*/  LOP3.LUT R11, R11, R10, RZ, 0x3c, !PT ;  /* 0x0000000a0b0b7212 */ /* 0x000fe400078e3cff */
[----:B------:R-:W-:Y:S02]  /*d58d0*/  LOP3.LUT R13, R13, R12, RZ, 0x3c, !PT ;  /* 0x0000000c0d0d7212 */ /* 0x000fe400078e3cff */
[----:B------:R-:W-:Y:S02]  /*d58e0*/  LOP3.LUT R15, R15, R14, RZ, 0x3c, !PT ;  /* 0x0000000e0f0f7212 */ /* 0x000fe400078e3cff */
[----:B------:R-:W-:Y:S02]  /*d58f0*/  LOP3.LUT R17, R17, R16, RZ, 0x3c, !PT ;  /* 0x0000001011117212 */ /* 0x000fe400078e3cff */
[----:B------:R-:W-:Y:S02]  /*d5900*/  LOP3.LUT R10, R11, R10, RZ, 0x3c, !PT ;  /* 0x0000000a0b0a7212 */ /* 0x000fe400078e3cff */
[----:B------:R-:W-:-:S02]  /*d5910*/  LOP3.LUT R19, R19, R18, RZ, 0x3c, !PT ;  /* 0x0000001213137212 */ /* 0x000fc400078e3cff */
[----:B------:R-:W-:Y:S02]  /*d5920*/  LOP3.LUT R12, R13, R12, RZ, 0x3c, !PT ;  /* 0x0000000c0d0c7212 */ /* 0x000fe400078e3cff */
[----:B------:R-:W-:Y:S01]  /*d5930*/  LOP3.LUT R21, R21, R20, RZ, 0x3c, !PT ;  /* 0x0000001415157212 */ /* 0x000fe200078e3cff */
[----:B------:R-:W-:Y:S01]  /*d5940*/  IMAD.MOV.U32 R72, RZ, RZ, R6 ;  /* 0x000000ffff487224 */ /* 0x000fe200078e0006 */
[----:B------:R-:W-:Y:S01]  /*d5950*/  LOP3.LUT R14, R15, R14, RZ, 0x3c, !PT ;  /* 0x0000000e0f0e7212 */ /* 0x000fe200078e3cff */
[----:B------:R-:W-:Y:S01]  /*d5960*/  IMAD.MOV.U32 R73, RZ, RZ, R5 ;  /* 0x000000ffff497224 */ /* 0x000fe200078e0005 */
[----:B------:R-:W-:Y:S02]  /*d5970*/  LOP3.LUT R23, R23, R22, RZ, 0x3c, !PT ;  /* 0x0000001617177212 */ /* 0x000fe400078e3cff */
[----:B------:R-:W-:Y:S02]  /*d5980*/  LOP3.LUT R16, R17, R16, RZ, 0x3c, !PT ;  /* 0x0000001011107212 */ /* 0x000fe400078e3cff */
[----:B------:R-:W-:-:S02]  /*d5990*/  LOP3.LUT R25, R25, R24, RZ, 0x3c, !PT ;  /* 0x0000001819197212 */ /* 0x000fc400078e3cff */
[----:B------:R-:W-:Y:S02]  /*d59a0*/  LOP3.LUT R11, R11, R10, RZ, 0x3c, !PT ;  /* 0x0000000a0b0b7212 */ /* 0x000fe400078e3cff */
[----:B------:R-:W-:Y:S02]  /*d59b0*/  LOP3.LUT R18, R19, R18, RZ, 0x3c, !PT ;  /* 0x0000001213127212 */ /* 0x000fe400078e3cff */
[----:B------:R-:W-:Y:S02]  /*d59c0*/  LOP3.LUT R27, R27, R26, RZ, 0x3c, !PT ;  /* 0x0000001a1b1b7212 */ /* 0x000fe400078e3cff */
[----:B------:R-:W-:Y:S02]  /*d59d0*/  LOP3.LUT R13, R13, R12, RZ, 0x3c, !PT ;  /* 0x0000000c0d0d7212 */ /* 0x000fe400078e3cff */
[----:B------:R-:W-:Y:S01]  /*d59e0*/  LOP3.LUT R20, R21, R20, RZ, 0x3c, !PT ;  /* 0x0000001415147212 */ /* 0x000fe200078e3cff */
[----:B------:R-:W-:Y:S01]  /*d59f0*/  STL.64 [R1+0x6200], R8 ;  /* 0x0062000801007387 */ /* 0x000fe20000100a00 */
[----:B------:R-:W-:-:S02]  /*d5a00*/  LOP3.LUT R15, R15, R14, RZ, 0x3c, !PT ;  /* 0x0000000e0f0f7212 */ /* 0x000fc400078e3cff */
[----:B------:R-:W-:Y:S01]  /*d5a10*/  LOP3.LUT R22, R23, R22, RZ, 0x3c, !PT ;  /* 0x0000001617167212 */ /* 0x000fe200078e3cff */
[----:B------:R-:W-:Y:S01]  /*d5a20*/  STL.64 [R1+0x61c0], R72 ;  /* 0x0061c04801007387 */ /* 0x000fe20000100a00 */
[----:B------:R-:W-:Y:S02]  /*d5a30*/  LOP3.LUT R17, R17, R16, RZ, 0x3c, !PT ;  /* 0x0000001011117212 */ /* 0x000fe400078e3cff */
[----:B------:R-:W-:Y:S01]  /*d5a40*/  LOP3.LUT R24, R25, R24, RZ, 0x3c, !PT ;  /* 0x0000001819187212 */ /* 0x000fe200078e3cff */
[----:B------:R-:W-:Y:S01]  /*d5a50*/  STL.64 [R1+0x6180], R10 ;  /* 0x0061800a01007387 */ /* 0x000fe20000100a00 */
[----:B------:R-:W-:Y:S02]  /*d5a60*/  LOP3.LUT R19, R19, R18, RZ, 0x3c, !PT ;  /* 0x0000001213137212 */ /* 0x000fe400078e3cff */
[----:B------:R-:W-:Y:S01]  /*d5a70*/  LOP3.LUT R26, R27, R26, RZ, 0x3c, !PT ;  /* 0x0000001a1b1a7212 */ /* 0x000fe200078e3cff */
[----:B------:R-:W-:Y:S01]  /*d5a80*/  STL.64 [R1+0x6140], R12 ;  /* 0x0061400c01007387 */ /* 0x000fe20000100a00 */
[----:B------:R-:W-:-:S02]  /*d5a90*/  LOP3.LUT R21, R21, R20, RZ, 0x3c, !PT ;  /* 0x0000001415157212 */ /* 0x000fc400078e3cff */
[----:B------:R-:W-:Y:S02]  /*d5aa0*/  LOP3.LUT R23, R23, R22, RZ, 0x3c, !PT ;  /* 0x0000001617177212 */ /* 0x000fe400078e3cff */
        /* <DEDUP_REMOVED lines=34> */
[----:B------:R-:W-:Y:S02]  /*d5cd0*/  IADD3 R63, P1, PT, R64, R252, RZ ;  /* 0x000000fc403f7210 */ /* 0x000fe40007f3e0ff */
[----:B------:R-:W-:Y:S02]  /*d5ce0*/  LOP3.LUT R29, R29, R28, RZ, 0x3c, !PT ;  /* 0x0000001c1d1d7212 */ /* 0x000fe400078e3cff */
[----:B------:R-:W-:Y:S01]  /*d5cf0*/  LOP3.LUT R31, R31, R30, RZ, 0x3c, !PT ;  /* 0x0000001e1f1f7212 */ /* 0x000fe200078e3cff */
[----:B------:R-:W-:Y:S01]  /*d5d00*/  IMAD.X R62, R65, 0x1, R0, P1 ;  /* 0x00000001413e7824 */ /* 0x000fe200008e0600 */
[----:B------:R-:W-:Y:S02]  /*d5d10*/  LOP3.LUT R33, R33, R32, RZ, 0x3c, !PT ;  /* 0x0000002021217212 */ /* 0x000fe400078e3cff */
[----:B------:R-:W-:Y:S02]  /*d5d20*/  IADD3 R65, P1, PT, R66, R252, RZ ;  /* 0x000000fc42417210 */ /* 0x000fe40007f3e0ff */
[----:B------:R-:W-:-:S02]  /*d5d30*/  LOP3.LUT R35, R35, R34, RZ, 0x3c, !PT ;  /* 0x0000002223237212 */ /* 0x000fc400078e3cff */
[----:B------:R-:W-:Y:S02]  /*d5d40*/  LOP3.LUT R28, R29, R28, RZ, 0x3c, !PT ;  /* 0x0000001c1d1c7212 */ /* 0x000fe400078e3cff */
[----:B------:R-:W-:Y:S01]  /*d5d50*/  LOP3.LUT R37, R37, R36, RZ, 0x3c, !PT ;  /* 0x0000002425257212 */ /* 0x000fe200078e3cff */
[----:B------:R-:W-:Y:S01]  /*d5d60*/  STL.64 [R1+0x6100], R14 ;  /* 0x0061000e01007387 */ /* 0x000fe20000100a00 */
[----:B------:R-:W-:Y:S02]  /*d5d70*/  LOP3.LUT R30, R31, R30, RZ, 0x3c, !PT ;  /* 0x0000001e1f1e7212 */ /* 0x000fe400078e3cff */
[----:B------:R-:W-:Y:S01]  /*d5d80*/  LOP3.LUT R39, R39, R38, RZ, 0x3c, !PT ;  /* 0x0000002627277212 */ /* 0x000fe200078e3cff */
[----:B------:R-:W-:Y:S01]  /*d5d90*/  STL.64 [R1+0x60c0], R16 ;  /* 0x0060c01001007387 */ /* 0x000fe20000100a00 */
[----:B------:R-:W-:Y:S02]  /*d5da0*/  LOP3.LUT R25, R25, R24, RZ, 0x3c, !PT ;  /* 0x0000001819197212 */ /* 0x000fe400078e3cff */
[----:B------:R-:W-:-:S02]  /*d5db0*/  LOP3.LUT R32, R33, R32, RZ, 0x3c, !PT ;  /* 0x0000002021207212 */ /* 0x000fc400078e3cff */
[----:B------:R-:W-:Y:S01]  /*d5dc0*/  LOP3.LUT R41, R41, R40, RZ, 0x3c, !PT ;  /* 0x0000002829297212 */ /* 0x000fe200078e3cff */
[----:B------:R-:W-:Y:S01]  /*d5dd0*/  IMAD.X R64, R67, 0x1, R0, P1 ;  /* 0x0000000143407824 */ /* 0x000fe200008e0600 */
        /* <DEDUP_REMOVED lines=8> */
[----:B------:R-:W-:Y:S01]  /*d5e60*/  STL.64 [R1+0x6000], R22 ;  /* 0x0060001601007387 */ /* 0x000fe20000100a00 */
[----:B------:R-:W-:Y:S02]  /*d5e70*/  IADD3 R67, P1, PT, R68, R252, RZ ;  /* 0x000000fc44437210 */ /* 0x000fe40007f3e0ff */
[----:B------:R-:W-:Y:S02]  /*d5e80*/  LOP3.LUT R31, R31, R30, RZ, 0x3c, !PT ;  /* 0x0000001e1f1f7212 */ /* 0x000fe400078e3cff */
[----:B------:R-:W-:Y:S02]  /*d5e90*/  LOP3.LUT R38, R39, R38, RZ, 0x3c, !PT ;  /* 0x0000002627267212 */ /* 0x000fe400078e3cff */
[----:B------:R-:W-:Y:S01]  /*d5ea0*/  LOP3.LUT R47, R47, R46, RZ, 0x3c, !PT ;  /* 0x0000002e2f2f7212 */ /* 0x000fe200078e3cff */
[----:B------:R-:W-:Y:S01]  /*d5eb0*/  STL.64 [R1+0x5fc0], R24 ;  /* 0x005fc01801007387 */ /* 0x000fe20000100a00 */
[----:B------:R-:W-:-:S02]  /*d5ec0*/  LOP3.LUT R33, R33, R32, RZ, 0x3c, !PT ;  /* 0x0000002021217212 */ /* 0x000fc400078e3cff */
[----:B------:R-:W-:Y:S02]  /*d5ed0*/  LOP3.LUT R40, R41, R40, RZ, 0x3c, !PT ;  /* 0x0000002829287212 */ /* 0x000fe400078e3cff */
[----:B------:R-:W-:Y:S01]  /*d5ee0*/  LOP3.LUT R49, R49, R48, RZ, 0x3c, !PT ;  /* 0x0000003031317212 */ /* 0x000fe200078e3cff */
[----:B------:R-:W-:Y:S01]  /*d5ef0*/  STL.64 [R1+0x5f80], R26 ;  /* 0x005f801a01007387 */ /* 0x000fe20000100a00 */
[----:B------:R-:W-:Y:S02]  /*d5f00*/  LOP3.LUT R35, R35, R34, RZ, 0x3c, !PT ;  /* 0x0000002223237212 */ /* 0x000fe400078e3cff */
[----:B------:R-:W-:Y:S02]  /*d5f10*/  LOP3.LUT R42, R43, R42, RZ, 0x3c, !PT ;  /* 0x0000002a2b2a7212 */ /* 0x000fe400078e3cff */
[----:B------:R-:W-:Y:S01]  /*d5f20*/  LOP3.LUT R51, R51, R50, RZ, 0x3c, !PT ;  /* 0x0000003233337212 */ /* 0x000fe200078e3cff */
[----:B------:R-:W-:Y:S01]  /*d5f30*/  STL.64 [R1+0x5f40], R28 ;  /* 0x005f401c01007387 */ /* 0x000fe20000100a00 */
[----:B------:R-:W-:-:S02]  /*d5f40*/  LOP3.LUT R37, R37, R36, RZ, 0x3c, !PT ;  /* 0x0000002425257212 */ /* 0x000fc400078e3cff */
[----:B------:R-:W-:Y:S02]  /*d5f50*/  LOP3.LUT R44, R45, R44, RZ, 0x3c, !PT ;  /* 0x0000002c2d2c7212 */ /* 0x000fe400078e3cff */
[----:B------:R-:W-:Y:S01]  /*d5f60*/  LOP3.LUT R53, R53, R52, RZ, 0x3c, !PT ;  /* 0x0000003435357212 */ /* 0x000fe200078e3cff */
[----:B------:R-:W-:Y:S01]  /*d5f70*/  IMAD.X R66, R69, 0x1, R0, P1 ;  /* 0x0000000145427824 */ /* 0x000fe200008e0600 */
[----:B------:R-:W-:Y:S01]  /*d5f80*/  LOP3.LUT R39, R39, R38, RZ, 0x3c, !PT ;  /* 0x0000002627277212 */ /* 0x000fe200078e3cff */
[----:B------:R1:W-:Y:S01]  /*d5f90*/  STL.64 [R1+0x5f00], R30 ;  /* 0x005f001e01007387 */ /* 0x0003e20000100a00 */
[----:B------:R-:W-:Y:S02]  /*d5fa0*/  LOP3.LUT R46, R47, R46, RZ, 0x3c, !PT ;  /* 0x0000002e2f2e7212 */ /* 0x000fe400078e3cff */
[----:B------:R-:W-:Y:S01]  /*d5fb0*/  LOP3.LUT R55, R55, R54, RZ, 0x3c, !PT ;  /* 0x0000003637377212 */ /* 0x000fe200078e3cff */
[----:B------:R2:W-:Y:S01]  /*d5fc0*/  STL.64 [R1+0x5ec0], R32 ;  /* 0x005ec02001007387 */ /* 0x0005e20000100a00 */
[----:B------:R-:W-:-:S02]  /*d5fd0*/  LOP3.LUT R41, R41, R40, RZ, 0x3c, !PT ;  /* 0x0000002829297212 */ /* 0x000fc400078e3cff */
[----:B------:R-:W-:Y:S02]  /*d5fe0*/  LOP3.LUT R48, R49, R48, RZ, 0x3c, !PT ;  /* 0x0000003031307212 */ /* 0x000fe400078e3cff */
[----:B------:R-:W-:Y:S01]  /*d5ff0*/  LOP3.LUT R57, R57, R56, RZ, 0x3c, !PT ;  /* 0x0000003839397212 */ /* 0x000fe200078e3cff */
[----:B------:R3:W-:Y:S01]  /*d6000*/  STL.64 [R1+0x5e80], R34 ;  /* 0x005e802201007387 */ /* 0x0007e20000100a00 */
[----:B------:R-:W-:Y:S01]  /*d6010*/  LOP3.LUT R43, R43, R42, RZ, 0x3c, !PT ;  /* 0x0000002a2b2b7212 */ /* 0x000fe200078e3cff */
[----:B------:R-:W-:Y:S01]  /*d6020*/  VIADD R5, R78, UR10 ;  /* 0x0000000a4e057c36 */ /* 0x000fe20008000000 */
[----:B------:R-:W-:Y:S02]  /*d6030*/  LOP3.LUT R50, R51, R50, RZ, 0x3c, !PT ;  /* 0x0000003233327212 */ /* 0x000fe400078e3cff */
[----:B------:R-:W-:Y:S01]  /*d6040*/  LOP3.LUT R59, R59, R58, RZ, 0x3c, !PT ;  /* 0x0000003a3b3b7212 */ /* 0x000fe200078e3cff */
[----:B------:R4:W-:Y:S01]  /*d6050*/  STL.64 [R1+0x5e40], R36 ;  /* 0x005e402401007387 */ /* 0x0009e20000100a00 */
[----:B------:R-:W-:-:S02]  /*d6060*/  LOP3.LUT R45, R45, R44, RZ, 0x3c, !PT ;  /* 0x0000002c2d2d7212 */ /* 0x000fc400078e3cff */
[----:B------:R-:W-:Y:S02]  /*d6070*/  LOP3.LUT R52, R53, R52, RZ, 0x3c, !PT ;  /* 0x0000003435347212 */ /* 0x000fe400078e3cff */
[----:B------:R-:W-:Y:S01]  /*d6080*/  LOP3.LUT R61, R61, R60, RZ, 0x3c, !PT ;  /* 0x0000003c3d3d7212 */ /* 0x000fe200078e3cff */
[----:B------:R1:W-:Y:S01]  /*d6090*/  STL.64 [R1+0x5e00], R38 ;  /* 0x005e002601007387 */ /* 0x0003e20000100a00 */
[----:B------:R-:W-:Y:S02]  /*d60a0*/  LOP3.LUT R47, R47, R46, RZ, 0x3c, !PT ;  /* 0x0000002e2f2f7212 */ /* 0x000fe400078e3cff */
[----:B------:R-:W-:Y:S02]  /*d60b0*/  LOP3.LUT R54, R55, R54, RZ, 0x3c, !PT ;  /* 0x0000003637367212 */ /* 0x000fe400078e3cff */
[----:B------:R-:W-:Y:S01]  /*d60c0*/  LOP3.LUT R63, R63, R62, RZ, 0x3c, !PT ;  /* 0x0000003e3f3f7212 */ /* 0x000fe200078e3cff */
[----:B------:R1:W-:Y:S01]  /*d60d0*/  STL.64 [R1+0x5dc0], R40 ;  /* 0x005dc02801007387 */ /* 0x0003e20000100a00 */
[----:B------:R-:W-:-:S02]  /*d60e0*/  LOP3.LUT R49, R49, R48, RZ, 0x3c, !PT ;  /* 0x0000003031317212 */ /* 0x000fc400078e3cff */
[----:B------:R-:W-:Y:S02]  /*d60f0*/  LOP3.LUT R56, R57, R56, RZ, 0x3c, !PT ;  /* 0x0000003839387212 */ /* 0x000fe400078e3cff */
[----:B------:R-:W-:Y:S01]  /*d6100*/  LOP3.LUT R65, R65, R64, RZ, 0x3c, !PT ;  /* 0x0000004041417212 */ /* 0x000fe200078e3cff */
[----:B------:R1:W-:Y:S01]  /*d6110*/  STL.64 [R1+0x5d80], R42 ;  /* 0x005d802a01007387 */ /* 0x0003e20000100a00 */
[----:B------:R-:W-:Y:S02]  /*d6120*/  IADD3 R69, P1, PT, R70, R252, RZ ;  /* 0x000000fc46457210 */ /* 0x000fe40007f3e0ff */
[----:B------:R-:W-:Y:S01]  /*d6130*/  LOP3.LUT R51, R51, R50, RZ, 0x3c, !PT ;  /* 0x0000003233337212 */ /* 0x000fe200078e3cff */
[----:B------:R1:W-:Y:S01]  /*d6140*/  LDGSTS.E [R5+0x20000], desc[UR40][R8.64], P0 ;  /* 0x2000000008057fae */ /* 0x0003e200081a1028 */
[----:B------:R-:W-:Y:S02]  /*d6150*/  LOP3.LUT R58, R59, R58, RZ, 0x3c, !PT ;  /* 0x0000003a3b3a7212 */ /* 0x000fe400078e3cff */
[----:B------:R-:W-:Y:S01]  /*d6160*/  LOP3.LUT R67, R67, R66, RZ, 0x3c, !PT ;  /* 0x0000004243437212 */ /* 0x000fe200078e3cff */
[----:B------:R1:W-:Y:S01]  /*d6170*/  STL.64 [R1+0x5d40], R44 ;  /* 0x005d402c01007387 */ /* 0x0003e20000100a00 */
[----:B------:R-:W-:-:S02]  /*d6180*/  LOP3.LUT R53, R53, R52, RZ, 0x3c, !PT ;  /* 0x0000003435357212 */ /* 0x000fc400078e3cff */
[----:B------:R-:W-:Y:S01]  /*d6190*/  LOP3.LUT R60, R61, R60, RZ, 0x3c, !PT ;  /* 0x0000003c3d3c7212 */ /* 0x000fe200078e3cff */
[----:B------:R1:W-:Y:S01]  /*d61a0*/  STL.64 [R1+0x5d00], R46 ;  /* 0x005d002e01007387 */ /* 0x0003e20000100a00 */
[----:B------:R-:W-:Y:S02]  /*d61b0*/  LOP3.LUT R55, R55, R54, RZ, 0x3c, !PT ;  /* 0x0000003637377212 */ /* 0x000fe400078e3cff */
[----:B------:R-:W-:Y:S01]  /*d61c0*/  LOP3.LUT R62, R63, R62, RZ, 0x3c, !PT ;  /* 0x0000003e3f3e7212 */ /* 0x000fe200078e3cff */
[----:B------:R-:W-:Y:S01]  /*d61d0*/  LDGSTS.E [R5+0x20400], desc[UR40][R72.64], P0 ;  /* 0x2040000048057fae */ /* 0x000fe200081a1028 */
[----:B------:R-:W-:Y:S02]  /*d61e0*/  LOP3.LUT R57, R57, R56, RZ, 0x3c, !PT ;  /* 0x0000003839397212 */ /* 0x000fe400078e3cff */
[----:B------:R-:W-:Y:S01]  /*d61f0*/  LOP3.LUT R64, R65, R64, RZ, 0x3c, !PT ;  /* 0x0000004041407212 */ /* 0x000fe200078e3cff */
[----:B------:R1:W-:Y:S01]  /*d6200*/  STL.64 [R1+0x5cc0], R48 ;  /* 0x005cc03001007387 */ /* 0x0003e20000100a00 */
[----:B------:R-:W-:Y:S01]  /*d6210*/  LOP3.LUT R59, R59, R58, RZ, 0x3c, !PT ;  /* 0x0000003a3b3b7212 */ /* 0x000fe200078e3cff */
[----:B------:R-:W-:Y:S01]  /*d6220*/  IMAD.X R68, R71, 0x1, R0, P1 ;  /* 0x0000000147447824 */ /* 0x000fe200008e0600 */
[----:B------:R-:W-:Y:S01]  /*d6230*/  LOP3.LUT R66, R67, R66, RZ, 0x3c, !PT ;  /* 0x0000004243427212 */ /* 0x000fe200078e3cff */
[----:B------:R-:W-:Y:S01]  /*d6240*/  LDGSTS.E [R5+0x20800], desc[UR40][R10.64], P0 ;  /* 0x208000000a057fae */ /* 0x000fe200081a1028 */
[----:B------:R-:W-:-:S02]  /*d6250*/  LOP3.LUT R61, R61, R60, RZ, 0x3c, !PT ;  /* 0x0000003c3d3d7212 */ /* 0x000fc400078e3cff */
[----:B------:R-:W-:Y:S01]  /*d6260*/  LOP3.LUT R63, R63, R62, RZ, 0x3c, !PT ;  /* 0x0000003e3f3f7212 */ /* 0x000fe200078e3cff */
[----:B------:R1:W-:Y:S01]  /*d6270*/  STL.64 [R1+0x5c80], R50 ;  /* 0x005c803201007387 */ /* 0x0003e20000100a00 */
[----:B------:R-:W-:-:S03]  /*d6280*/  LOP3.LUT R65, R65, R64, RZ, 0x3c, !PT ;  /* 0x0000004041417212 */ /* 0x000fc600078e3cff */
[----:B------:R-:W-:Y:S01]  /*d6290*/  LDGSTS.E [R5+0x20c00], desc[UR40][R12.64], P0 ;  /* 0x20c000000c057fae */ /* 0x000fe200081a1028 */
[----:B------:R-:W-:-:S03]  /*d62a0*/  LOP3.LUT R67, R67, R66, RZ, 0x3c, !PT ;  /* 0x0000004243437212 */ /* 0x000fc600078e3cff */
[----:B------:R1:W-:Y:S01]  /*d62b0*/  STL.64 [R1+0x5c40], R52 ;  /* 0x005c403401007387 */ /* 0x0003e20000100a00 */
[----:B------:R-:W-:-:S03]  /*d62c0*/  IMAD.MOV.U32 R70, RZ, RZ, R69 ;  /* 0x000000ffff467224 */ /* 0x000fc600078e0045 */
[----:B------:R-:W-:Y:S01]  /*d62d0*/  LDGSTS.E [R5+0x21000], desc[UR40][R14.64], P0 ;  /* 0x210000000e057fae */ /* 0x000fe200081a1028 */
[----:B------:R-:W-:-:S03]  /*d62e0*/  IMAD.MOV.U32 R71, RZ, RZ, R68 ;  /* 0x000000ffff477224 */ /* 0x000fc600078e0044 */
[----:B------:R1:W-:Y:S04]  /*d62f0*/  STL.64 [R1+0x5c00], R54 ;  /* 0x005c003601007387 */ /* 0x0003e80000100a00 */
[----:B------:R-:W-:Y:S04]  /*d6300*/  LDGSTS.E [R5+0x21400], desc[UR40][R16.64], P0 ;  /* 0x2140000010057fae */ /* 0x000fe800081a1028 */
        /* <DEDUP_REMOVED lines=16> */
[----:B-1----:R-:W2:Y:S04]  /*d6410*/  LDL.LU.64 R30, [R1+0x61f8] ;  /* 0x0061f800011e7983 */ /* 0x002ea80000300a00 */
[----:B------:R-:W3:Y:S04]  /*d6420*/  LDL.LU.64 R10, [R1+0x61b8] ;  /* 0x0061b800010a7983 */ /* 0x000ee80000300a00 */
[----:B------:R-:W3:Y:S04]  /*d6430*/  LDL.LU.64 R12, [R1+0x6178] ;  /* 0x00617800010c7983 */ /* 0x000ee80000300a00 */
[----:B------:R-:W3:Y:S04]  /*d6440*/  LDL.LU.64 R14, [R1+0x6138] ;  /* 0x00613800010e7983 */ /* 0x000ee80000300a00 */
[----:B------:R-:W4:Y:S04]  /*d6450*/  LDL.LU.64 R16, [R1+0x60f8] ;  /* 0x0060f80001107983 */ /* 0x000f280000300a00 */
        /* <DEDUP_REMOVED lines=23> */
[----:B--2---:R-:W-:-:S05]  /*d65d0*/  IADD3 R8, P1, PT, R30, R252, RZ ;  /* 0x000000fc1e087210 */ /* 0x004fca0007f3e0ff */
[----:B------:R-:W-:Y:S02]  /*d65e0*/  IMAD.X R9, R31, 0x1, R0, P1 ;  /* 0x000000011f097824 */ /* 0x000fe400008e0600 */
[----:B------:R-:W2:Y:S04]  /*d65f0*/  LDL.LU.64 R30, [R1+0x5f38] ;  /* 0x005f3800011e7983 */ /* 0x000ea80000300a00 */
[----:B------:R-:W2:Y:S04]  /*d6600*/  LDL.LU.64 R32, [R1+0x5ef8] ;  /* 0x005ef80001207983 */ /* 0x000ea80000300a00 */
[----:B---3--:R-:W3:Y:S04]  /*d6610*/  LDL.LU.64 R34, [R1+0x5eb8] ;  /* 0x005eb80001227983 */ /* 0x008ee80000300a00 */
[----:B----4-:R-:W4:Y:S04]  /*d6620*/  LDL.LU.64 R36, [R1+0x5e78] ;  /* 0x005e780001247983 */ /* 0x010f280000300a00 */
        /* <DEDUP_REMOVED lines=17> */
[----:B------:R-:W-:-:S05]  /*d6740*/  IADD3 R6, P1, PT, R10, R252, RZ ;  /* 0x000000fc0a067210 */ /* 0x000fca0007f3e0ff */
[----:B-1----:R-:W-:Y:S01]  /*d6750*/  IMAD.X R5, R11, 0x1, R0, P1 ;  /* 0x000000010b057824 */ /* 0x002fe200008e0600 */
        /* <DEDUP_REMOVED lines=23> */
[----:B------:R-:W-:Y:S01]  /*d68d0*/  LOP3.LUT R19, R19, R18, RZ, 0x3c, !PT ;  /* 0x0000001213137212 */ /* 0x000fe200078e3cff */
[----:B------:R-:W-:Y:S01]  /*d68e0*/  IMAD.MOV.U32 R86, RZ, RZ, R8 ;  /* 0x000000ffff567224 */ /* 0x000fe200078e0008 */
[----:B------:R-:W-:Y:S01]  /*d68f0*/  LOP3.LUT R12, R13, R12, RZ, 0x3c, !PT ;  /* 0x0000000c0d0c7212 */ /* 0x000fe200078e3cff */
[----:B------:R-:W-:Y:S01]  /*d6900*/  IMAD.MOV.U32 R87, RZ, RZ, R9 ;  /* 0x000000ffff577224 */ /* 0x000fe200078e0009 */
[----:B------:R-:W-:Y:S01]  /*d6910*/  LOP3.LUT R21, R21, R20, RZ, 0x3c, !PT ;  /* 0x0000001415157212 */ /* 0x000fe200078e3cff */
[----:B------:R-:W-:Y:S01]  /*d6920*/  IMAD.MOV.U32 R76, RZ, RZ, R6 ;  /* 0x000000ffff4c7224 */ /* 0x000fe200078e0006 */
[----:B------:R-:W-:Y:S01]  /*d6930*/  LOP3.LUT R14, R15, R14, RZ, 0x3c, !PT ;  /* 0x0000000e0f0e7212 */ /* 0x000fe200078e3cff */
[----:B------:R-:W-:Y:S01]  /*d6940*/  IMAD.MOV.U32 R77, RZ, RZ, R5 ;  /* 0x000000ffff4d7224 */ /* 0x000fe200078e0005 */
[----:B------:R-:W-:-:S02]  /*d6950*/  LOP3.LUT R23, R23, R22, RZ, 0x3c, !PT ;  /* 0x0000001617177212 */ /* 0x000fc400078e3cff */
[----:B------:R-:W-:Y:S02]  /*d6960*/  LOP3.LUT R16, R17, R16, RZ, 0x3c, !PT ;  /* 0x0000001011107212 */ /* 0x000fe400078e3cff */
        /* <DEDUP_REMOVED lines=16> */
[----:B--2---:R-:W-:-:S05]  /*d6a70*/  IADD3 R29, P1, PT, R30, R252, RZ ;  /* 0x000000fc1e1d7210 */ /* 0x004fca0007f3e0ff */
[----:B------:R-:W-:Y:S01]  /*d6a80*/  IMAD.X R28, R31, 0x1, R0, P1 ;  /* 0x000000011f1c7824 */ /* 0x000fe200008e0600 */
[----:B------:R-:W-:-:S05]  /*d6a90*/  IADD3 R31, P1, PT, R32, R252, RZ ;  /* 0x000000fc201f7210 */ /* 0x000fca0007f3e0ff */
[----:B------:R-:W-:Y:S01]  /*d6aa0*/  IMAD.X R30, R33, 0x1, R0, P1 ;  /* 0x00000001211e7824 */ /* 0x000fe200008e0600 */
        /* <DEDUP_REMOVED lines=38> */
[----:B------:R-:W-:Y:S01]  /*d6d10*/  LOP3.LUT R37, R37, R36, RZ, 0x3c, !PT ;  /* 0x0000002425257212 */ /* 0x000fe200078e3cff */
[----:B------:R-:W-:Y:S01]  /*d6d20*/  STL.64 [R1+0x60f8], R14 ;  /* 0x0060f80e01007387 */ /* 0x000fe20000100a00 */
[----:B------:R-:W-:-:S02]  /*d6d30*/  LOP3.LUT R30, R31, R30, RZ, 0x3c, !PT ;  /* 0x0000001e1f1e7212 */ /* 0x000fc400078e3cff */
[----:B------:R-:W-:Y:S01]  /*d6d40*/  LOP3.LUT R39, R39, R38, RZ, 0x3c, !PT ;  /* 0x0000002627277212 */ /* 0x000fe200078e3cff */
[----:B------:R-:W-:Y:S01]  /*d6d50*/  STL.64 [R1+0x60b8], R16 ;  /* 0x0060b81001007387 */ /* 0x000fe20000100a00 */
[----:B------:R-:W-:Y:S01]  /*d6d60*/  LOP3.LUT R25, R25, R24, RZ, 0x3c, !PT ;  /* 0x0000001819197212 */ /* 0x000fe200078e3cff */
[----:B------:R-:W-:Y:S01]  /*d6d70*/  IMAD.MOV.U32 R74, RZ, RZ, R27 ;  /* 0x000000ffff4a7224 */ /* 0x000fe200078e001b */
[----:B------:R-:W-:Y:S01]  /*d6d80*/  LOP3.LUT R32, R33, R32, RZ, 0x3c, !PT ;  /* 0x0000002021207212 */ /* 0x000fe200078e3cff */
[----:B------:R-:W-:Y:S01]  /*d6d90*/  IMAD.MOV.U32 R75, RZ, RZ, R26 ;  /* 0x000000ffff4b7224 */ /* 0x000fe200078e001a */
[----:B------:R-:W-:Y:S01]  /*d6da0*/  LOP3.LUT R41, R41, R40, RZ, 0x3c, !PT ;  /* 0x0000002829297212 */ /* 0x000fe200078e3cff */
[----:B------:R-:W-:Y:S01]  /*d6db0*/  STL.64 [R1+0x6078], R18 ;  /* 0x0060781201007387 */ /* 0x000fe20000100a00 */
[----:B------:R-:W-:Y:S01]  /*d6dc0*/  LOP3.LUT R34, R35, R34, RZ, 0x3c, !PT ;  /* 0x0000002223227212 */ /* 0x000fe200078e3cff */
[----:B------:R-:W-:Y:S01]  /*d6dd0*/  IMAD.MOV.U32 R72, RZ, RZ, R29 ;  /* 0x000000ffff487224 */ /* 0x000fe200078e001d */
[----:B------:R-:W-:Y:S01]  /*d6de0*/  LOP3.LUT R43, R43, R42, RZ, 0x3c, !PT ;  /* 0x0000002a2b2b7212 */ /* 0x000fe200078e3cff */
[----:B------:R-:W-:Y:S01]  /*d6df0*/  IMAD.MOV.U32 R73, RZ, RZ, R28 ;  /* 0x000000ffff497224 */ /* 0x000fe200078e001c */
[----:B------:R-:W-:Y:S01]  /*d6e00*/  LOP3.LUT R36, R37, R36, RZ, 0x3c, !PT ;  /* 0x0000002425247212 */ /* 0x000fe200078e3cff */
[----:B------:R-:W-:Y:S01]  /*d6e10*/  IMAD.X R66, R69, 0x1, R0, P1 ;  /* 0x0000000145427824 */ /* 0x000fe200008e0600 */
[----:B------:R-:W-:Y:S01]  /*d6e20*/  STL.64 [R1+0x6038], R20 ;  /* 0x0060381401007387 */ /* 0x000fe20000100a00 */
[----:B------:R-:W-:-:S02]  /*d6e30*/  LOP3.LUT R31, R31, R30, RZ, 0x3c, !PT ;  /* 0x0000001e1f1f7212 */ /* 0x000fc400078e3cff */
[----:B------:R-:W-:Y:S01]  /*d6e40*/  LOP3.LUT R38, R39, R38, RZ, 0x3c, !PT ;  /* 0x0000002627267212 */ /* 0x000fe200078e3cff */
[----:B------:R-:W-:Y:S01]  /*d6e50*/  STL.64 [R1+0x5ff8], R22 ;  /* 0x005ff81601007387 */ /* 0x000fe20000100a00 */
[----:B------:R-:W-:Y:S02]  /*d6e60*/  LOP3.LUT R47, R47, R46, RZ, 0x3c, !PT ;  /* 0x0000002e2f2f7212 */ /* 0x000fe400078e3cff */
[----:B------:R-:W-:Y:S01]  /*d6e70*/  IADD3 R69, P1, PT, R70, R252, RZ ;  /* 0x000000fc46457210 */ /* 0x000fe20007f3e0ff */
[----:B------:R-:W-:Y:S01]  /*d6e80*/  STL.64 [R1+0x5fb8], R24 ;  /* 0x005fb81801007387 */ /* 0x000fe20000100a00 */
[----:B------:R-:W-:Y:S02]  /*d6e90*/  LOP3.LUT R33, R33, R32, RZ, 0x3c, !PT ;  /* 0x0000002021217212 */ /* 0x000fe400078e3cff */
[----:B------:R-:W-:Y:S02]  /*d6ea0*/  LOP3.LUT R40, R41, R40, RZ, 0x3c, !PT ;  /* 0x0000002829287212 */ /* 0x000fe400078e3cff */
[----:B------:R-:W-:Y:S01]  /*d6eb0*/  LOP3.LUT R49, R49, R48, RZ, 0x3c, !PT ;  /* 0x0000003031317212 */ /* 0x000fe200078e3cff */
[----:B------:R-:W-:Y:S01]  /*d6ec0*/  STL.64 [R1+0x5f78], R74 ;  /* 0x005f784a01007387 */ /* 0x000fe20000100a00 */
[----:B------:R-:W-:-:S02]  /*d6ed0*/  LOP3.LUT R35, R35, R34, RZ, 0x3c, !PT ;  /* 0x0000002223237212 */ /* 0x000fc400078e3cff */
[----:B------:R-:W-:Y:S02]  /*d6ee0*/  LOP3.LUT R42, R43, R42, RZ, 0x3c, !PT ;  /* 0x0000002a2b2a7212 */ /* 0x000fe400078e3cff */
[----:B------:R-:W-:Y:S02]  /*d6ef0*/  LOP3.LUT R51, R51, R50, RZ, 0x3c, !PT ;  /* 0x0000003233337212 */ /* 0x000fe400078e3cff */
[----:B------:R-:W-:Y:S01]  /*d6f00*/  LOP3.LUT R83, R84, 0x10, RZ, 0x3c, !PT ;  /* 0x0000001054537812 */ /* 0x000fe200078e3cff */
[----:B------:R-:W-:Y:S01]  /*d6f10*/  STL.64 [R1+0x5f38], R72 ;  /* 0x005f384801007387 */ /* 0x000fe20000100a00 */
[----:B------:R-:W-:Y:S02]  /*d6f20*/  LOP3.LUT R37, R37, R36, RZ, 0x3c, !PT ;  /* 0x0000002425257212 */ /* 0x000fe400078e3cff */
[----:B------:R-:W-:Y:S01]  /*d6f30*/  LOP3.LUT R53, R53, R52, RZ, 0x3c, !PT ;  /* 0x0000003435357212 */ /* 0x000fe200078e3cff */
[----:B------:R1:W-:Y:S01]  /*d6f40*/  STL.64 [R1+0x5ef8], R30 ;  /* 0x005ef81e01007387 */ /* 0x0003e20000100a00 */
[----:B------:R-:W-:-:S02]  /*d6f50*/  LOP3.LUT R39, R39, R38, RZ, 0x3c, !PT ;  /* 0x0000002627277212 */ /* 0x000fc400078e3cff */
[----:B------:R-:W-:Y:S02]  /*d6f60*/  LOP3.LUT R46, R47, R46, RZ, 0x3c, !PT ;  /* 0x0000002e2f2e7212 */ /* 0x000fe400078e3cff */
[----:B------:R-:W-:Y:S01]  /*d6f70*/  LOP3.LUT R55, R55, R54, RZ, 0x3c, !PT ;  /* 0x0000003637377212 */ /* 0x000fe200078e3cff */
[----:B------:R-:W-:Y:S01]  /*d6f80*/  IMAD.X R68, R71, 0x1, R0, P1 ;  /* 0x0000000147447824 */ /* 0x000fe200008e0600 */
[----:B------:R-:W-:Y:S01]  /*d6f90*/  LOP3.LUT R41, R41, R40, RZ, 0x3c, !PT ;  /* 0x0000002829297212 */ /* 0x000fe200078e3cff */
[----:B------:R-:W-:Y:S01]  /*d6fa0*/  STL.64 [R1+0x5eb8], R32 ;  /* 0x005eb82001007387 */ /* 0x000fe20000100a00 */
[----:B------:R-:W-:Y:S02]  /*d6fb0*/  LOP3.LUT R48, R49, R48, RZ, 0x3c, !PT ;  /* 0x0000003031307212 */ /* 0x000fe400078e3cff */
[----:B------:R-:W-:Y:S01]  /*d6fc0*/  LOP3.LUT R57, R57, R56, RZ, 0x3c, !PT ;  /* 0x0000003839397212 */ /* 0x000fe200078e3cff */
[----:B------:R-:W-:Y:S01]  /*d6fd0*/  STL.64 [R1+0x5e78], R34 ;  /* 0x005e782201007387 */ /* 0x000fe20000100a00 */
[----:B------:R-:W-:Y:S01]  /*d6fe0*/  LOP3.LUT R43, R43, R42, RZ, 0x3c, !PT ;  /* 0x0000002a2b2b7212 */ /* 0x000fe200078e3cff */
[----:B------:R-:W-:Y:S01]  /*d6ff0*/  IMAD.MOV.U32 R70, RZ, RZ, R45 ;  /* 0x000000ffff467224 */ /* 0x000fe200078e002d */
[----:B------:R-:W-:Y:S01]  /*d7000*/  LOP3.LUT R50, R51, R50, RZ, 0x3c, !PT ;  /* 0x0000003233327212 */ /* 0x000fe200078e3cff */
[----:B------:R-:W-:Y:S01]  /*d7010*/  IMAD.MOV.U32 R71, RZ, RZ, R44 ;  /* 0x000000ffff477224 */ /* 0x000fe200078e002c */
[----:B------:R-:W-:Y:S01]  /*d7020*/  LOP3.LUT R59, R59, R58, RZ, 0x3c, !PT ;  /* 0x0000003a3b3b7212 */ /* 0x000fe200078e3cff */
[----:B------:R-:W-:Y:S01]  /*d7030*/  VIADD R5, R83, UR10 ;  /* 0x0000000a53057c36 */ /* 0x000fe20008000000 */
        /* <DEDUP_REMOVED lines=16> */
[----:B------:R-:W-:Y:S01]  /*d7140*/  LDGSTS.E [R5+0x20080], desc[UR40][R86.64], P0 ;  /* 0x2008000056057fae */ /* 0x000fe200081a1028 */
[----:B------:R-:W-:Y:S02]  /*d7150*/  LOP3.LUT R55, R55, R54, RZ, 0x3c, !PT ;  /* 0x0000003637377212 */ /* 0x000fe400078e3cff */
[----:B------:R-:W-:Y:S01]  /*d7160*/  LOP3.LUT R62, R63, R62, RZ, 0x3c, !PT ;  /* 0x0000003e3f3e7212 */ /* 0x000fe200078e3cff */
[----:B------:R-:W-:Y:S01]  /*d7170*/  STL.64 [R1+0x5d38], R46 ;  /* 0x005d382e01007387 */ /* 0x000fe20000100a00 */
[----:B------:R-:W-:-:S02]  /*d7180*/  LOP3.LUT R57, R57, R56, RZ, 0x3c, !PT ;  /* 0x0000003839397212 */ /* 0x000fc400078e3cff */
[----:B------:R-:W-:Y:S01]  /*d7190*/  LOP3.LUT R59, R59, R58, RZ, 0x3c, !PT ;  /* 0x0000003a3b3b7212 */ /* 0x000fe200078e3cff */
[----:B------:R-:W-:Y:S01]  /*d71a0*/  LDGSTS.E [R5+0x20480], desc[UR40][R76.64], P0 ;  /* 0x204800004c057fae */ /* 0x000fe200081a1028 */
[----:B------:R-:W-:-:S03]  /*d71b0*/  LOP3.LUT R61, R61, R60, RZ, 0x3c, !PT ;  /* 0x0000003c3d3d7212 */ /* 0x000fc600078e3cff */
[----:B------:R-:W-:Y:S01]  /*d71c0*/  STL.64 [R1+0x5cf8], R48 ;  /* 0x005cf83001007387 */ /* 0x000fe20000100a00 */
[----:B------:R-:W-:-:S03]  /*d71d0*/  LOP3.LUT R63, R63, R62, RZ, 0x3c, !PT ;  /* 0x0000003e3f3f7212 */ /* 0x000fc600078e3cff */
[----:B------:R-:W-:Y:S01]  /*d71e0*/  LDGSTS.E [R5+0x20880], desc[UR40][R10.64], P0 ;  /* 0x208800000a057fae */ /* 0x000fe200081a1028 */
[----:B------:R-:W-:-:S03]  /*d71f0*/  IMAD.MOV.U32 R26, RZ, RZ, R65 ;  /* 0x000000ffff1a7224 */ /* 0x000fc600078e0041 */
[----:B------:R-:W-:Y:S01]  /*d7200*/  STL.64 [R1+0x5cb8], R50 ;  /* 0x005cb83201007387 */ /* 0x000fe20000100a00 */
[----:B------:R-:W-:-:S03]  /*d7210*/  IMAD.MOV.U32 R27, RZ, RZ, R64 ;  /* 0x000000ffff1b7224 */ /* 0x000fc600078e0040 */
        /* <DEDUP_REMOVED lines=35> */
[----:B------:R-:W4:Y:S04]  /*d7450*/  LDL.LU.64 R22, [R1+0x6030] ;  /* 0x0060300001167983 */ /* 0x000f280000300a00 */
[----:B------:R-:W-:Y:S04]  /*d7460*/  LDGSTS.E [R5+0x24880], desc[UR40][R42.64], P0 ;  /* 0x248800002a057fae */ /* 0x000fe800081a1028 */
[----:B------:R-:W-:Y:S04]  /*d7470*/  LDGSTS.E [R5+0x24c80], desc[UR40][R46.64], P0 ;  /* 0x24c800002e057fae */ /* 0x000fe800081a1028 */
[----:B------:R-:W-:Y:S04]  /*d7480*/  LDGSTS.E [R5+0x25080], desc[UR40][R48.64], P0 ;  /* 0x2508000030057fae */ /* 0x000fe800081a1028 */
        /* <DEDUP_REMOVED lines=10> */
[----:B------:R4:W-:Y:S04]  /*d7530*/  LDGSTS.E [R5+0x27880], desc[UR40][R8.64], P0 ;  /* 0x2788000008057fae */ /* 0x0009e800081a1028 */
[----:B--2---:R-:W2:Y:S04]  /*d7540*/  LDL.LU.64 R26, [R1+0x5fb0] ;  /* 0x005fb000011a7983 */ /* 0x004ea80000300a00 */
[----:B---3--:R-:W3:Y:S04]  /*d7550*/  LDL.LU.64 R28, [R1+0x5f70] ;  /* 0x005f7000011c7983 */ /* 0x008ee80000300a00 */
[----:B------:R1:W-:Y:S01]  /*d7560*/  LDGSTS.E [R5+0x27c80], desc[UR40][R70.64], P0 ;  /* 0x27c8000046057fae */ /* 0x0003e200081a1028 */
[----:B----4-:R-:W-:-:S05]  /*d7570*/  IADD3 R8, P1, PT, R30, R252, RZ ;  /* 0x000000fc1e087210 */ /* 0x010fca0007f3e0ff */
[----:B------:R-:W-:Y:S02]  /*d7580*/  IMAD.X R9, R31, 0x1, R0, P1 ;  /* 0x000000011f097824 */ /* 0x000fe400008e0600 */
        /* <DEDUP_REMOVED lines=37> */
[----:B--2---:R-:W-:-:S05]  /*d77e0*/  IADD3 R25, P1, PT, R26, R252, RZ ;  /* 0x000000fc1a197210 */ /* 0x004fca0007f3e0ff */
[----:B------:R-:W-:Y:S01]  /*d77f0*/  IMAD.X R24, R27, 0x1, R0, P1 ;  /* 0x000000011b187824 */ /* 0x000fe200008e0600 */
[----:B---3--:R-:W-:-:S05]  /*d7800*/  IADD3 R27, P1, PT, R28, R252, RZ ;  /* 0x000000fc1c1b7210 */ /* 0x008fca0007f3e0ff */
        /* <DEDUP_REMOVED lines=20> */
[----:B------:R-:W-:-:S02]  /*d7950*/  LOP3.LUT R13, R13, R12, RZ, 0x3c, !PT ;  /* 0x0000000c0d0d7212 */ /* 0x000fc400078e3cff */
[----:B------:R-:W-:Y:S01]  /*d7960*/  LOP3.LUT R20, R21, R20, RZ, 0x3c, !PT ;  /* 0x0000001415147212 */ /* 0x000fe200078e3cff */
[----:B------:R-:W-:Y:S01]  /*d7970*/  STL.64 [R1+0x61f0], R76 ;  /* 0x0061f04c01007387 */ /* 0x000fe20000100a00 */
[----:B------:R-:W-:Y:S02]  /*d7980*/  LOP3.LUT R15, R15, R14, RZ, 0x3c, !PT ;  /* 0x0000000e0f0f7212 */ /* 0x000fe400078e3cff */
[----:B------:R-:W-:Y:S01]  /*d7990*/  LOP3.LUT R22, R23, R22, RZ, 0x3c, !PT ;  /* 0x0000001617167212 */ /* 0x000fe200078e3cff */
[----:B------:R-:W-:Y:S01]  /*d79a0*/  STL.64 [R1+0x61b0], R74 ;  /* 0x0061b04a01007387 */ /* 0x000fe20000100a00 */
[----:B------:R-:W-:Y:S02]  /*d79b0*/  LOP3.LUT R17, R17, R16, RZ, 0x3c, !PT ;  /* 0x0000001011117212 */ /* 0x000fe400078e3cff */
[----:B------:R-:W-:Y:S02]  /*d79c0*/  LOP3.LUT R24, R25, R24, RZ, 0x3c, !PT ;  /* 0x0000001819187212 */ /* 0x000fe400078e3cff */
        /* <DEDUP_REMOVED lines=39> */
[----:B------:R-:W-:Y:S01]  /*d7c40*/  LOP3.LUT R31, R31, R30, RZ, 0x3c, !PT ;  /* 0x0000001e1f1f7212 */ /* 0x000fe200078e3cff */
[----:B------:R-:W-:Y:S01]  /*d7c50*/  STL.64 [R1+0x6170], R10 ;  /* 0x0061700a01007387 */ /* 0x000fe20000100a00 */
[----:B------:R-:W-:Y:S01]  /*d7c60*/  LOP3.LUT R19, R19, R18, RZ, 0x3c, !PT ;  /* 0x0000001213137212 */ /* 0x000fe200078e3cff */
[----:B------:R-:W-:Y:S01]  /*d7c70*/  IMAD.X R66, R69, 0x1, R0, P1 ;  /* 0x0000000145427824 */ /* 0x000fe200008e0600 */
[----:B------:R-:W-:Y:S02]  /*d7c80*/  LOP3.LUT R26, R27, R26, RZ, 0x3c, !PT ;  /* 0x0000001a1b1a7212 */ /* 0x000fe400078e3cff */
[----:B------:R-:W-:Y:S01]  /*d7c90*/  LOP3.LUT R35, R35, R34, RZ, 0x3c, !PT ;  /* 0x0000002223237212 */ /* 0x000fe200078e3cff */
[----:B------:R-:W-:Y:S01]  /*d7ca0*/  STL.64 [R1+0x6130], R12 ;  /* 0x0061300c01007387 */ /* 0x000fe20000100a00 */
[----:B------:R-:W-:-:S02]  /*d7cb0*/  IADD3 R69, P1, PT, R70, R252, RZ ;  /* 0x000000fc46457210 */ /* 0x000fc40007f3e0ff */
        /* <DEDUP_REMOVED lines=16> */
[----:B------:R-:W-:Y:S01]  /*d7dc0*/  LOP3.LUT R36, R37, R36, RZ, 0x3c, !PT ;  /* 0x0000002425247212 */ /* 0x000fe200078e3cff */
[----:B------:R-:W-:Y:S01]  /*d7dd0*/  STL.64 [R1+0x6030], R20 ;  /* 0x0060301401007387 */ /* 0x000fe20000100a00 */
[----:B------:R-:W-:Y:S01]  /*d7de0*/  LOP3.LUT R45, R45, R44, RZ, 0x3c, !PT ;  /* 0x0000002c2d2d7212 */ /* 0x000fe200078e3cff */
[----:B------:R-:W-:Y:S01]  /*d7df0*/  IMAD.MOV.U32 R70, RZ, RZ, R33 ;  /* 0x000000ffff467224 */ /* 0x000fe200078e0021 */
[----:B------:R-:W-:Y:S01]  /*d7e00*/  LOP3.LUT R31, R31, R30, RZ, 0x3c, !PT ;  /* 0x0000001e1f1f7212 */ /* 0x000fe200078e3cff */
[----:B------:R-:W-:Y:S01]  /*d7e10*/  STL.64 [R1+0x5ff0], R22 ;  /* 0x005ff01601007387 */ /* 0x000fe20000100a00 */
[----:B------:R-:W-:Y:S01]  /*d7e20*/  LOP3.LUT R38, R39, R38, RZ, 0x3c, !PT ;  /* 0x0000002627267212 */ /* 0x000fe200078e3cff */
[----:B------:R-:W-:Y:S01]  /*d7e30*/  IMAD.MOV.U32 R71, RZ, RZ, R32 ;  /* 0x000000ffff477224 */ /* 0x000fe200078e0020 */
[----:B------:R-:W-:Y:S01]  /*d7e40*/  LOP3.LUT R47, R47, R46, RZ, 0x3c, !PT ;  /* 0x0000002e2f2f7212 */ /* 0x000fe200078e3cff */
[----:B------:R-:W-:Y:S01]  /*d7e50*/  STL.64 [R1+0x5fb0], R24 ;  /* 0x005fb01801007387 */ /* 0x000fe20000100a00 */
[----:B------:R-:W-:-:S02]  /*d7e60*/  LOP3.LUT R40, R41, R40, RZ, 0x3c, !PT ;  /* 0x0000002829287212 */ /* 0x000fc400078e3cff */
[----:B------:R-:W-:Y:S01]  /*d7e70*/  LOP3.LUT R49, R49, R48, RZ, 0x3c, !PT ;  /* 0x0000003031317212 */ /* 0x000fe200078e3cff */
[----:B------:R-:W-:Y:S01]  /*d7e80*/  STL.64 [R1+0x5f70], R26 ;  /* 0x005f701a01007387 */ /* 0x000fe20000100a00 */
[----:B------:R-:W-:Y:S02]  /*d7e90*/  LOP3.LUT R35, R35, R34, RZ, 0x3c, !PT ;  /* 0x0000002223237212 */ /* 0x000fe400078e3cff */
[----:B------:R-:W-:Y:S02]  /*d7ea0*/  LOP3.LUT R42, R43, R42, RZ, 0x3c, !PT ;  /* 0x0000002a2b2a7212 */ /* 0x000fe400078e3cff */
[----:B------:R-:W-:Y:S01]  /*d7eb0*/  LOP3.LUT R51, R51, R50, RZ, 0x3c, !PT ;  /* 0x0000003233337212 */ /* 0x000fe200078e3cff */
[----:B------:R-:W-:Y:S01]  /*d7ec0*/  STL.64 [R1+0x5f30], R72 ;  /* 0x005f304801007387 */ /* 0x000fe20000100a00 */
[----:B------:R-:W-:Y:S02]  /*d7ed0*/  LOP3.LUT R37, R37, R36, RZ, 0x3c, !PT ;  /* 0x0000002425257212 */ /* 0x000fe400078e3cff */
[----:B------:R-:W-:-:S02]  /*d7ee0*/  LOP3.LUT R44, R45, R44, RZ, 0x3c, !PT ;  /* 0x0000002c2d2c7212 */ /* 0x000fc400078e3cff */
[----:B------:R-:W-:Y:S01]  /*d7ef0*/  LOP3.LUT R53, R53, R52, RZ, 0x3c, !PT ;  /* 0x0000003435357212 */ /* 0x000fe200078e3cff */
[----:B------:R1:W-:Y:S01]  /*d7f00*/  STL.64 [R1+0x5ef0], R30 ;  /* 0x005ef01e01007387 */ /* 0x0003e20000100a00 */
[----:B------:R-:W-:Y:S02]  /*d7f10*/  LOP3.LUT R39, R39, R38, RZ, 0x3c, !PT ;  /* 0x0000002627277212 */ /* 0x000fe400078e3cff */
[----:B------:R-:W-:Y:S02]  /*d7f20*/  LOP3.LUT R46, R47, R46, RZ, 0x3c, !PT ;  /* 0x0000002e2f2e7212 */ /* 0x000fe400078e3cff */
[----:B------:R-:W-:Y:S01]  /*d7f30*/  LOP3.LUT R55, R55, R54, RZ, 0x3c, !PT ;  /* 0x0000003637377212 */ /* 0x000fe200078e3cff */
[----:B------:R-:W-:Y:S01]  /*d7f40*/  STL.64 [R1+0x5eb0], R70 ;  /* 0x005eb04601007387 */ /* 0x000fe20000100a00 */
[----:B------:R-:W-:Y:S02]  /*d7f50*/  LOP3.LUT R41, R41, R40, RZ, 0x3c, !PT ;  /* 0x0000002829297212 */ /* 0x000fe400078e3cff */
[----:B------:R-:W-:-:S02]  /*d7f60*/  LOP3.LUT R48, R49, R48, RZ, 0x3c, !PT ;  /* 0x0000003031307212 */ /* 0x000fc400078e3cff */
[----:B------:R-:W-:Y:S01]  /*d7f70*/  LOP3.LUT R57, R57, R56, RZ, 0x3c, !PT ;  /* 0x0000003839397212 */ /* 0x000fe200078e3cff */
[----:B------:R-:W-:Y:S01]  /*d7f80*/  STL.64 [R1+0x5e70], R34 ;  /* 0x005e702201007387 */ /* 0x000fe20000100a00 */
[----:B------:R-:W-:Y:S01]  /*d7f90*/  LOP3.LUT R43, R43, R42, RZ, 0x3c, !PT ;  /* 0x0000002a2b2b7212 */ /* 0x000fe200078e3cff */
[----:B------:R-:W-:Y:S01]  /*d7fa0*/  VIADD R5, R82, UR10 ;  /* 0x0000000a52057c36 */ /* 0x000fe20008000000 */
[----:B------:R-:W-:Y:S02]  /*d7fb0*/  LOP3.LUT R50, R51, R50, RZ, 0x3c, !PT ;  /* 0x0000003233327212 */ /* 0x000fe400078e3cff */
[----:B------:R-:W-:Y:S01]  /*d7fc0*/  LOP3.LUT R59, R59, R58, RZ, 0x3c, !PT ;  /* 0x0000003a3b3b7212 */ /* 0x000fe200078e3cff */
[----:B------:R-:W-:Y:S01]  /*d7fd0*/  STL.64 [R1+0x5e30], R36 ;  /* 0x005e302401007387 */ /* 0x000fe20000100a00 */
[----:B------:R-:W-:Y:S02]  /*d7fe0*/  LOP3.LUT R45, R45, R44, RZ, 0x3c, !PT ;  /* 0x0000002c2d2d7212 */ /* 0x000fe400078e3cff */
        /* <DEDUP_REMOVED lines=52> */
[----:B------:R-:W-:Y:S04]  /*d8330*/  LDGSTS.E [R5+0x23500], desc[UR40][R70.64], P0 ;  /* 0x2350000046057fae */ /* 0x000fe800081a1028 */
[----:B------:R-:W-:Y:S04]  /*d8340*/  LDGSTS.E [R5+0x23900], desc[UR40][R34.64], P0 ;  /* 0x2390000022057fae */ /* 0x000fe800081a1028 */
[----:B-1----:R-:W3:Y:S04]  /*d8350*/  LDL.LU.64 R30, [R1+0x61e8] ;  /* 0x0061e800011e7983 */ /* 0x002ee80000300a00 */
        /* <DEDUP_REMOVED lines=25> */
[----:B------:R3:W-:Y:S04]  /*d84f0*/  LDGSTS.E [R5+0x27d00], desc[UR40][R8.64], P0 ;  /* 0x27d0000008057fae */ /* 0x0007e800081a1028 */
[----:B--2---:R-:W2:Y:S01]  /*d8500*/  LDL.LU.64 R28, [R1+0x5f68] ;  /* 0x005f6800011c7983 */ /* 0x004ea20000300a00 */
[----:B---3--:R-:W-:-:S05]  /*d8510*/  IADD3 R8, P1, PT, R30, R252, RZ ;  /* 0x000000fc1e087210 */ /* 0x008fca0007f3e0ff */
[----:B------:R-:W-:Y:S02]  /*d8520*/  IMAD.X R9, R31, 0x1, R0, P1 ;  /* 0x000000011f097824 */ /* 0x000fe400008e0600 */
        /* <DEDUP_REMOVED lines=71> */
[----:B------:R-:W-:Y:S01]  /*d89a0*/  LOP3.LUT R23, R23, R22, RZ, 0x3c, !PT ;  /* 0x0000001617177212 */ /* 0x000fe200078e3cff */
[----:B------:R-:W-:Y:S01]  /*d89b0*/  IMAD.MOV.U32 R74, RZ, RZ, R27 ;  /* 0x000000ffff4a7224 */ /* 0x000fe200078e001b */
[----:B------:R-:W-:-:S02]  /*d89c0*/  LOP3.LUT R25, R25, R24, RZ, 0x3c, !PT ;  /* 0x0000001819197212 */ /* 0x000fc400078e3cff */
        /* <DEDUP_REMOVED lines=34> */
[----:B------:R-:W-:Y:S02]  /*d8bf0*/  IADD3 R63, P1, PT, R64, R252, RZ ;  /* 0x000000fc403f7210 */ /* 0x000fe40007f3e0ff */
[----:B------:R-:W-:-:S03]  /*d8c00*/  LOP3.LUT R31, R31, R30, RZ, 0x3c, !PT ;  /* 0x0000001e1f1f7212 */ /* 0x000fc600078e3cff */
[--C-:B------:R-:W-:Y:S01]  /*d8c10*/  IMAD.X R62, R65, 0x1, R0.reuse, P1 ;  /* 0x00000001413e7824 */ /* 0x100fe200008e0600 */
[----:B------:R-:W-:Y:S02]  /*d8c20*/  IADD3 R65, P1, PT, R66, R252, RZ ;  /* 0x000000fc42417210 */ /* 0x000fe40007f3e0ff */
[----:B------:R-:W-:Y:S02]  /*d8c30*/  LOP3.LUT R33, R33, R32, RZ, 0x3c, !PT ;  /* 0x0000002021217212 */ /* 0x000fe400078e3cff */
[----:B------:R-:W-:Y:S02]  /*d8c40*/  LOP3.LUT R35, R35, R34, RZ, 0x3c, !PT ;  /* 0x0000002223237212 */ /* 0x000fe400078e3cff */
        /* <DEDUP_REMOVED lines=10> */
[----:B------:R-:W-:Y:S01]  /*d8cf0*/  IADD3 R67, P1, PT, R68, R252, RZ ;  /* 0x000000fc44437210 */ /* 0x000fe20007f3e0ff */
        /* <DEDUP_REMOVED lines=19> */
[----:B------:R-:W-:Y:S01]  /*d8e30*/  LOP3.LUT R81, R81, 0x30, RZ, 0x3c, !PT ;  /* 0x0000003051517812 */ /* 0x000fe200078e3cff */
[----:B------:R-:W-:Y:S01]  /*d8e40*/  STL.64 [R1+0x5f28], R72 ;  /* 0x005f284801007387 */ /* 0x000fe20000100a00 */
[----:B------:R-:W-:Y:S02]  /*d8e50*/  LOP3.LUT R37, R37, R36, RZ, 0x3c, !PT ;  /* 0x0000002425257212 */ /* 0x000fe400078e3cff */
[----:B------:R-:W-:-:S02]  /*d8e60*/  LOP3.LUT R44, R45, R44, RZ, 0x3c, !PT ;  /* 0x0000002c2d2c7212 */ /* 0x000fc400078e3cff */
[----:B------:R-:W-:Y:S01]  /*d8e70*/  LOP3.LUT R53, R53, R52, RZ, 0x3c, !PT ;  /* 0x0000003435357212 */ /* 0x000fe200078e3cff */
[----:B------:R1:W-:Y:S01]  /*d8e80*/  STL.64 [R1+0x5ee8], R30 ;  /* 0x005ee81e01007387 */ /* 0x0003e20000100a00 */
        /* <DEDUP_REMOVED lines=9> */
[----:B------:R-:W-:Y:S01]  /*d8f20*/  LOP3.LUT R43, R43, R42, RZ, 0x3c, !PT ;  /* 0x0000002a2b2b7212 */ /* 0x000fe200078e3cff */
[----:B------:R-:W-:Y:S01]  /*d8f30*/  VIADD R5, R81, UR10 ;  /* 0x0000000a51057c36 */ /* 0x000fe20008000000 */
        /* <DEDUP_REMOVED lines=26> */
[----:B------:R-:W-:-:S03]  /*d90e0*/  LOP3.LUT R61, R61, R60, RZ, 0x3c, !PT ;  /* 0x0000003c3d3d7212 */ /* 0x000fc600078e3cff */
[----:B------:R-:W-:Y:S01]  /*d90f0*/  LDGSTS.E [R5+0x20580], desc[UR40][R76.64], P0 ;  /* 0x205800004c057fae */ /* 0x000fe200081a1028 */
[----:B------:R-:W-:-:S03]  /*d9100*/  LOP3.LUT R63, R63, R62, RZ, 0x3c, !PT ;  /* 0x0000003e3f3f7212 */ /* 0x000fc600078e3cff */
        /* <DEDUP_REMOVED lines=384> */
[----:B------:R-:W-:Y:S01]  /*da910*/  STL.64 [R1+0x60d8], R14 ;  /* 0x0060d80e01007387 */ /* 0x000fe20000100a00 */
[----:B------:R-:W-:Y:S01]  /*da920*/  IMAD.MOV.U32 R75, RZ, RZ, R26 ;  /* 0x000000ffff4b7224 */ /* 0x000fe200078e001a */
        /* <DEDUP_REMOVED lines=54> */
[----:B------:R-:W-:Y:S01]  /*dac90*/  IMAD.X R64, R67, 0x1, R0, P1 ;  /* 0x0000000143407824 */ /* 0x000fe200008e0600 */
        /* <DEDUP_REMOVED lines=9> */
[----:B------:R-:W-:Y:S02]  /*dad30*/  IADD3 R67, P1, PT, R68, R252, RZ ;  /* 0x000000fc44437210 */ /* 0x000fe40007f3e0ff */
[----:B------:R-:W-:-:S02]  /*dad40*/  LOP3.LUT R35, R35, R34, RZ, 0x3c, !PT ;  /* 0x0000002223237212 */ /* 0x000fc400078e3cff */
[----:B------:R-:W-:Y:S02]  /*dad50*/  LOP3.LUT R42, R43, R42, RZ, 0x3c, !PT ;  /* 0x0000002a2b2a7212 */ /* 0x000fe400078e3cff */
[----:B------:R-:W-:Y:S02]  /*dad60*/  LOP3.LUT R51, R51, R50, RZ, 0x3c, !PT ;  /* 0x0000003233337212 */ /* 0x000fe400078e3cff */
[----:B------:R-:W-:Y:S01]  /*dad70*/  LOP3.LUT R82, R85, 0x50, RZ, 0x3c, !PT ;  /* 0x0000005055527812 */ /* 0x000fe200078e3cff */
[----:B------:R-:W-:Y:S01]  /*dad80*/  STL.64 [R1+0x5f18], R72 ;  /* 0x005f184801007387 */ /* 0x000fe20000100a00 */
[----:B------:R-:W-:Y:S02]  /*dad90*/  LOP3.LUT R37, R37, R36, RZ, 0x3c, !PT ;  /* 0x0000002425257212 */ /* 0x000fe400078e3cff */
[----:B------:R-:W-:Y:S02]  /*dada0*/  LOP3.LUT R44, R45, R44, RZ, 0x3c, !PT ;  /* 0x0000002c2d2c7212 */ /* 0x000fe400078e3cff */
[----:B------:R-:W-:Y:S01]  /*dadb0*/  LOP3.LUT R53, R53, R52, RZ, 0x3c, !PT ;  /* 0x0000003435357212 */ /* 0x000fe200078e3cff */
[----:B------:R1:W-:Y:S01]  /*dadc0*/  STL.64 [R1+0x5ed8], R30 ;  /* 0x005ed81e01007387 */ /* 0x0003e20000100a00 */
[----:B------:R-:W-:-:S02]  /*dadd0*/  LOP3.LUT R39, R39, R38, RZ, 0x3c, !PT ;  /* 0x0000002627277212 */ /* 0x000fc400078e3cff */
[----:B------:R-:W-:Y:S02]  /*dade0*/  LOP3.LUT R46, R47, R46, RZ, 0x3c, !PT ;  /* 0x0000002e2f2e7212 */ /* 0x000fe400078e3cff */
[----:B------:R-:W-:Y:S01]  /*dadf0*/  LOP3.LUT R55, R55, R54, RZ, 0x3c, !PT ;  /* 0x0000003637377212 */ /* 0x000fe200078e3cff */
[----:B------:R-:W-:Y:S01]  /*dae00*/  STL.64 [R1+0x5e98], R32 ;  /* 0x005e982001007387 */ /* 0x000fe20000100a00 */
[----:B------:R-:W-:Y:S02]  /*dae10*/  LOP3.LUT R41, R41, R40, RZ, 0x3c, !PT ;  /* 0x0000002829297212 */ /* 0x000fe400078e3cff */
[----:B------:R-:W-:Y:S02]  /*dae20*/  LOP3.LUT R48, R49, R48, RZ, 0x3c, !PT ;  /* 0x0000003031307212 */ /* 0x000fe400078e3cff */
[----:B------:R-:W-:Y:S01]  /*dae30*/  LOP3.LUT R57, R57, R56, RZ, 0x3c, !PT ;  /* 0x0000003839397212 */ /* 0x000fe200078e3cff */
[----:B------:R-:W-:Y:S01]  /*dae40*/  IMAD.X R66, R69, 0x1, R0, P1 ;  /* 0x0000000145427824 */ /* 0x000fe200008e0600 */
[----:B------:R-:W-:Y:S01]  /*dae50*/  LOP3.LUT R43, R43, R42, RZ, 0x3c, !PT ;  /* 0x0000002a2b2b7212 */ /* 0x000fe200078e3cff */
[----:B------:R-:W-:Y:S01]  /*dae60*/  STL.64 [R1+0x5e58], R34 ;  /* 0x005e582201007387 */ /* 0x000fe20000100a00 */
[----:B------:R-:W-:Y:S01]  /*dae70*/  LOP3.LUT R50, R51, R50, RZ, 0x3c, !PT ;  /* 0x0000003233327212 */ /* 0x000fe200078e3cff */
[----:B------:R-:W-:Y:S01]  /*dae80*/  VIADD R5, R82, UR10 ;  /* 0x0000000a52057c36 */ /* 0x000fe20008000000 */
[----:B------:R-:W-:Y:S01]  /*dae90*/  LOP3.LUT R45, R45, R44, RZ, 0x3c, !PT ;  /* 0x0000002c2d2d7212 */ /* 0x000fe200078e3cff */
[----:B------:R-:W-:Y:S01]  /*daea0*/  STL.64 [R1+0x5e18], R36 ;  /* 0x005e182401007387 */ /* 0x000fe20000100a00 */
        /* <DEDUP_REMOVED lines=14> */
[----:B------:R-:W-:Y:S01]  /*daf90*/  LOP3.LUT R60, R61, R60, RZ, 0x3c, !PT ;  /* 0x0000003c3d3c7212 */ /* 0x000fe200078e3cff */
[----:B------:R-:W-:Y:S01]  /*dafa0*/  IMAD.X R68, R71, 0x1, R0, P1 ;  /* 0x0000000147447824 */ /* 0x000fe200008e0600 */
[----:B------:R-:W-:Y:S01]  /*dafb0*/  LOP3.LUT R55, R55, R54, RZ, 0x3c, !PT ;  /* 0x0000003637377212 */ /* 0x000fe200078e3cff */
[----:B------:R-:W-:Y:S01]  /*dafc0*/  LDGSTS.E [R5+0x20280], desc[UR40][R80.64], P0 ;  /* 0x2028000050057fae */ /* 0x000fe200081a1028 */
[----:B------:R-:W-:Y:S01]  /*dafd0*/  LOP3.LUT R62, R63, R62, RZ, 0x3c, !PT ;  /* 0x0000003e3f3e7212 */ /* 0x000fe200078e3cff */
[----:B------:R-:W-:Y:S01]  /*dafe0*/  IMAD.MOV.U32 R70, RZ, RZ, R59 ;  /* 0x000000ffff467224 */ /* 0x000fe200078e003b */
[----:B------:R-:W-:Y:S01]  /*daff0*/  LOP3.LUT R57, R57, R56, RZ, 0x3c, !PT ;  /* 0x0000003839397212 */ /* 0x000fe200078e3cff */
[----:B------:R-:W-:Y:S01]  /*db000*/  STL.64 [R1+0x5cd8], R46 ;  /* 0x005cd82e01007387 */ /* 0x000fe20000100a00 */
[----:B------:R-:W-:Y:S01]  /*db010*/  IMAD.MOV.U32 R71, RZ, RZ, R58 ;  /* 0x000000ffff477224 */ /* 0x000fe200078e003a */
[----:B------:R-:W-:-:S02]  /*db020*/  LOP3.LUT R61, R61, R60, RZ, 0x3c, !PT ;  /* 0x0000003c3d3d7212 */ /* 0x000fc400078e3cff */
        /* <DEDUP_REMOVED lines=353> */
[----:B------:R-:W-:Y:S02]  /*dc640*/  LOP3.LUT R78, R78, 0x70, RZ, 0x3c, !PT ;  /* 0x000000704e4e7812 */ /* 0x000fe400078e3cff */
        /* <DEDUP_REMOVED lines=8> */
[----:B------:R-:W-:Y:S01]  /*dc6d0*/  VIADD R5, R78, UR10 ;  /* 0x0000000a4e057c36 */ /* 0x000fe20008000000 */
[----:B------:R-:W-:Y:S01]  /*dc6e0*/  LOP3.LUT R23, R23, R22, RZ, 0x3c, !PT ;  /* 0x0000001617177212 */ /* 0x000fe200078e3cff */
[----:B------:R-:W-:Y:S01]  /*dc6f0*/  IMAD.MOV.U32 R74, RZ, RZ, R6 ;  /* 0x000000ffff4a7224 */ /* 0x000fe200078e0006 */
[----:B------:R-:W-:Y:S01]  /*dc700*/  LOP3.LUT R16, R17, R16, RZ, 0x3c, !PT ;  /* 0x0000001011107212 */ /* 0x000fe200078e3cff */
[----:B------:R-:W-:Y:S01]  /*dc710*/  IMAD.MOV.U32 R72, RZ, RZ, R11 ;  /* 0x000000ffff487224 */ /* 0x000fe200078e000b */
[----:B------:R-:W-:Y:S01]  /*dc720*/  LOP3.LUT R25, R25, R24, RZ, 0x3c, !PT ;  /* 0x0000001819197212 */ /* 0x000fe200078e3cff */
[----:B------:R-:W-:Y:S01]  /*dc730*/  IMAD.MOV.U32 R73, RZ, RZ, R10 ;  /* 0x000000ffff497224 */ /* 0x000fe200078e000a */
[----:B------:R-:W-:Y:S01]  /*dc740*/  LOP3.LUT R18, R19, R18, RZ, 0x3c, !PT ;  /* 0x0000001213127212 */ /* 0x000fe200078e3cff */
[----:B------:R4:W-:Y:S01]  /*dc750*/  LDGSTS.E [R5+0x20380], desc[UR40][R76.64], P0 ;  /* 0x203800004c057fae */ /* 0x0009e200081a1028 */
[----:B------:R-:W-:-:S02]  /*dc760*/  LOP3.LUT R27, R27, R26, RZ, 0x3c, !PT ;  /* 0x0000001a1b1b7212 */ /* 0x000fc400078e3cff */
[----:B------:R-:W-:Y:S01]  /*dc770*/  LOP3.LUT R20, R21, R20, RZ, 0x3c, !PT ;  /* 0x0000001415147212 */ /* 0x000fe200078e3cff */
[----:B------:R4:W-:Y:S01]  /*dc780*/  STL.64 [R1+0x61c8], R76 ;  /* 0x0061c84c01007387 */ /* 0x0009e20000100a00 */
[----:B------:R-:W-:Y:S02]  /*dc790*/  LOP3.LUT R15, R15, R14, RZ, 0x3c, !PT ;  /* 0x0000000e0f0f7212 */ /* 0x000fe400078e3cff */
[----:B------:R-:W-:Y:S01]  /*dc7a0*/  LOP3.LUT R22, R23, R22, RZ, 0x3c, !PT ;  /* 0x0000001617167212 */ /* 0x000fe200078e3cff */
[----:B------:R4:W-:Y:S01]  /*dc7b0*/  LDGSTS.E [R5+0x20780], desc[UR40][R74.64], P0 ;  /* 0x207800004a057fae */ /* 0x0009e200081a1028 */
[----:B------:R-:W-:Y:S02]  /*dc7c0*/  LOP3.LUT R17, R17, R16, RZ, 0x3c, !PT ;  /* 0x0000001011117212 */ /* 0x000fe400078e3cff */
[----:B------:R-:W-:Y:S02]  /*dc7d0*/  LOP3.LUT R24, R25, R24, RZ, 0x3c, !PT ;  /* 0x0000001819187212 */ /* 0x000fe400078e3cff */
[-C--:B---3--:R-:W-:Y:S01]  /*dc7e0*/  IADD3 R29, P1, PT, R30, R252.reuse, RZ ;  /* 0x000000fc1e1d7210 */ /* 0x088fe20007f3e0ff */
[----:B------:R4:W-:Y:S04]  /*dc7f0*/  STL.64 [R1+0x6188], R74 ;  /* 0x0061884a01007387 */ /* 0x0009e80000100a00 */
[--C-:B------:R-:W-:Y:S01]  /*dc800*/  IMAD.X R28, R31, 0x1, R0.reuse, P1 ;  /* 0x000000011f1c7824 */ /* 0x100fe200008e0600 */
[-C--:B------:R-:W-:Y:S01]  /*dc810*/  IADD3 R31, P1, PT, R32, R252.reuse, RZ ;  /* 0x000000fc201f7210 */ /* 0x080fe20007f3e0ff */
[----:B------:R4:W-:Y:S04]  /*dc820*/  LDGSTS.E [R5+0x20b80], desc[UR40][R72.64], P0 ;  /* 0x20b8000048057fae */ /* 0x0009e800081a1028 */
        /* <DEDUP_REMOVED lines=37> */
[----:B------:R-:W-:Y:S01]  /*dca80*/  IADD3 R69, P1, PT, R70, R252, RZ ;  /* 0x000000fc46457210 */ /* 0x000fe20007f3e0ff */
[----:B------:R-:W-:Y:S01]  /*dca90*/  IMAD.MOV.U32 R70, RZ, RZ, R13 ;  /* 0x000000ffff467224 */ /* 0x000fe200078e000d */
[----:B------:R-:W-:-:S03]  /*dcaa0*/  LOP3.LUT R29, R29, R28, RZ, 0x3c, !PT ;  /* 0x0000001c1d1d7212 */ /* 0x000fc600078e3cff */
[----:B------:R-:W-:Y:S01]  /*dcab0*/  IMAD.X R68, R71, 0x1, R0, P1 ;  /* 0x0000000147447824 */ /* 0x000fe200008e0600 */
[----:B------:R-:W-:Y:S01]  /*dcac0*/  LOP3.LUT R31, R31, R30, RZ, 0x3c, !PT ;  /* 0x0000001e1f1f7212 */ /* 0x000fe200078e3cff */
[----:B------:R-:W-:Y:S01]  /*dcad0*/  IMAD.MOV.U32 R71, RZ, RZ, R12 ;  /* 0x000000ffff477224 */ /* 0x000fe200078e000c */
[----:B------:R-:W-:Y:S02]  /*dcae0*/  LOP3.LUT R33, R33, R32, RZ, 0x3c, !PT ;  /* 0x0000002021217212 */ /* 0x000fe400078e3cff */
[----:B------:R-:W-:Y:S02]  /*dcaf0*/  LOP3.LUT R19, R19, R18, RZ, 0x3c, !PT ;  /* 0x0000001213137212 */ /* 0x000fe400078e3cff */
[----:B------:R-:W-:Y:S01]  /*dcb00*/  LOP3.LUT R26, R27, R26, RZ, 0x3c, !PT ;  /* 0x0000001a1b1a7212 */ /* 0x000fe200078e3cff */
[----:B------:R4:W-:Y:S01]  /*dcb10*/  STL.64 [R1+0x6148], R72 ;  /* 0x0061484801007387 */ /* 0x0009e20000100a00 */
[----:B------:R-:W-:Y:S02]  /*dcb20*/  LOP3.LUT R35, R35, R34, RZ, 0x3c, !PT ;  /* 0x0000002223237212 */ /* 0x000fe400078e3cff */
        /* <DEDUP_REMOVED lines=9> */
[----:B------:R-:W-:Y:S01]  /*dcbc0*/  LOP3.LUT R25, R25, R24, RZ, 0x3c, !PT ;  /* 0x0000001819197212 */ /* 0x000fe200078e3cff */
[----:B------:R4:W-:Y:S01]  /*dcbd0*/  STL.64 [R1+0x60c8], R14 ;  /* 0x0060c80e01007387 */ /* 0x0009e20000100a00 */
[----:B------:R-:W-:-:S02]  /*dcbe0*/  LOP3.LUT R32, R33, R32, RZ, 0x3c, !PT ;  /* 0x0000002021207212 */ /* 0x000fc400078e3cff */
[----:B------:R-:W-:Y:S01]  /*dcbf0*/  LOP3.LUT R41, R41, R40, RZ, 0x3c, !PT ;  /* 0x0000002829297212 */ /* 0x000fe200078e3cff */
[----:B------:R4:W-:Y:S01]  /*dcc00*/  LDGSTS.E [R5+0x21780], desc[UR40][R16.64], P0 ;  /* 0x2178000010057fae */ /* 0x0009e200081a1028 */
        /* <DEDUP_REMOVED lines=39> */
[----:B------:R-:W-:-:S03]  /*dce80*/  LOP3.LUT R59, R59, R58, RZ, 0x3c, !PT ;  /* 0x0000003a3b3b7212 */ /* 0x000fc600078e3cff */
        /* <DEDUP_REMOVED lines=16> */
[----:B------:R-:W-:-:S03]  /*dcf90*/  LOP3.LUT R58, R59, R58, RZ, 0x3c, !PT ;  /* 0x0000003a3b3a7212 */ /* 0x000fc600078e3cff */
        /* <DEDUP_REMOVED lines=16> */
[----:B------:R4:W-:Y:S04]  /*dd0a0*/  STL.64 [R1+0x5d08], R44 ;  /* 0x005d082c01007387 */ /* 0x0009e80000100a00 */
[----:B------:R4:W-:Y:S01]  /*dd0b0*/  LDGSTS.E [R5+0x25380], desc[UR40][R46.64], P0 ;  /* 0x253800002e057fae */ /* 0x0009e200081a1028 */
[----:B------:R-:W-:-:S03]  /*dd0c0*/  IMAD.MOV.U32 R12, RZ, RZ, R65 ;  /* 0x000000ffff0c7224 */ /* 0x000fc600078e0041 */
[----:B------:R4:W-:Y:S01]  /*dd0d0*/  STL.64 [R1+0x5cc8], R46 ;  /* 0x005cc82e01007387 */ /* 0x0009e20000100a00 */
[----:B------:R-:W-:-:S03]  /*dd0e0*/  IMAD.MOV.U32 R13, RZ, RZ, R64 ;  /* 0x000000ffff0d7224 */ /* 0x000fc600078e0040 */
        /* <DEDUP_REMOVED lines=8> */
[----:B------:R4:W-:Y:S04]  /*dd170*/  LDGSTS.E [R5+0x25f80], desc[UR40][R52.64], P0 ;  /* 0x25f8000034057fae */ /* 0x0009e800081a1028 */
[----:B------:R4:W-:Y:S04]  /*dd180*/  STL.64 [R1+0x5c08], R52 ;  /* 0x005c083401007387 */ /* 0x0009e80000100a00 */
        /* <DEDUP_REMOVED lines=16> */
[----:B------:R-:W0:Y:S01]  /*dd290*/  LDGDEPBAR ;  /* 0x00000000000079af */ /* 0x000e220000000000 */
[----:B------:R-:W-:-:S04]  /*dd2a0*/  UIADD3 UR5, UPT, UPT, UR5, 0x1, URZ ;  /* 0x0000000105057890 */ /* 0x000fc8000fffe0ff */
[----:B------:R-:W-:-:S09]  /*dd2b0*/  UISETP.NE.U32.AND UP0, UPT, UR5, UR7, UPT ;  /* 0x000000070500728c */ /* 0x000fd2000bf05070 */
[----:B----4-:R-:W-:Y:S05]  /*dd2c0*/  BRA.U UP0, `(.L_x_1) ;  /* 0xfffff75d00007547 */ /* 0x010fea000b83ffff */
.L_x_0:
[----:B------:R-:W2:Y:S01]  /*dd2d0*/  LDL.LU R160, [R1+0x7230] ;  /* 0x0072300001a07983 */ /* 0x000ea20000300800 */
[----:B-1----:R-:W1:Y:S01]  /*dd2e0*/  LDC R4, c[0x0][0x3b4] ;  /* 0x0000ed00ff047b82 */ /* 0x002e620000000800 */
[----:B------:R-:W3:Y:S01]  /*dd2f0*/  LDCU UR16, c[0x0][0x3b4] ;  /* 0x00007680ff1077ac */ /* 0x000ee20008000800 */
[----:B------:R-:W4:Y:S01]  /*dd300*/  LDCU.64 UR14, c[0x0][0x390] ;  /* 0x00007200ff0e77ac */ /* 0x000f220008000a00 */
[----:B------:R-:W3:Y:S05]  /*dd310*/  LDL R165, [R1+0x59c4] ;  /* 0x0059c40001a57983 */ /* 0x000eea0000100800 */
[----:B------:R-:W1:Y:S01]  /*dd320*/  LDC R5, c[0x0][0x3b4] ;  /* 0x0000ed00ff057b82 */ /* 0x000e620000000800 */
[----:B------:R-:W1:Y:S01]  /*dd330*/  LDCU.64 UR30, c[0x0][0x390] ;  /* 0x00007200ff1e77ac */ /* 0x000e620008000a00 */
[----:B------:R-:W2:Y:S01]  /*dd340*/  LDL R238, [R1+0x59f0] ;  /* 0x0059f00001ee7983 */ /* 0x000ea20000100800 */
[----:B------:R-:W1:Y:S03]  /*dd350*/  LDCU.64 UR26, c[0x0][0x390] ;  /* 0x00007200ff1a77ac */ /* 0x000e660008000a00 */
[----:B-----5:R-:W2:Y:S02]  /*dd360*/  LDL R129, [R1+0x59f8] ;  /* 0x0059f80001817983 */ /* 0x020ea40000100800 */
[----:B------:R-:W1:Y:S01]  /*dd370*/  LDC R6, c[0x0][0x3b4] ;  /* 0x0000ed00ff067b82 */ /* 0x000e620000000800 */
[----:B------:R-:W1:Y:S01]  /*dd380*/  LDCU.64 UR28, c[0x0][0x390] ;  /* 0x00007200ff1c77ac */ /* 0x000e620008000a00 */
[----:B------:R-:W1:Y:S06]  /*dd390*/  LDCU.64 UR32, c[0x0][0x390] ;  /* 0x00007200ff2077ac */ /* 0x000e6c0008000a00 */
[----:B------:R-:W1:Y:S01]  /*dd3a0*/  LDC R7, c[0x0][0x3b4] ;  /* 0x0000ed00ff077b82 */ /* 0x000e620000000800 */
[----:B------:R-:W2:Y:S01]  /*dd3b0*/  LDCU.64 UR42, c[0x0][0x398] ;  /* 0x00007300ff2a77ac */ /* 0x000ea20008000a00 */
[----:B------:R-:W1:Y:S06]  /*dd3c0*/  LDCU.64 UR36, c[0x0][0x398] ;  /* 0x00007300ff2477ac */ /* 0x000e6c0008000a00 */
[----:B------:R-:W1:Y:S01]  /*dd3d0*/  LDC R8, c[0x0][0x3b4] ;  /* 0x0000ed00ff087b82 */ /* 0x000e620000000800 */
[----:B------:R-:W1:Y:S01]  /*dd3e0*/  LDCU UR34, c[0x0][0x398] ;  /* 0x00007300ff2277ac */ /* 0x000e620008000800 */
[----:B------:R-:W1:Y:S06]  /*dd3f0*/  LDCU UR13, c[0x0][0x398] ;  /* 0x00007300ff0d77ac */ /* 0x000e6c0008000800 */
        /* <DEDUP_REMOVED lines=10> */
[----:B------:R-:W-:Y:S01]  /*dd4a0*/  LOP3.LUT R2, R2, 0xfffffffe, RZ, 0xc0, !PT ;  /* 0xfffffffe02027812 */ /* 0x000fe200078ec0ff */
[----:B------:R-:W1:Y:S01]  /*dd4b0*/  LDCU UR22, c[0x0][0x398] ;  /* 0x00007300ff1677ac */ /* 0x000e620008000800 */
[----:B------:R-:W-:Y:S01]  /*dd4c0*/  LOP3.LUT R128, R128, 0x7fffffff, RZ, 0xc0, !PT ;  /* 0x7fffffff80807812 */ /* 0x000fe200078ec0ff */
[----:B------:R-:W-:-:S04]  /*dd4d0*/  DEPBAR.LE SB0, 0x0 ;  /* 0x000080000000791a */ /* 0x000fc80000000000 */
        /* <DEDUP_REMOVED lines=46> */
[----:B---3--:R-:W-:Y:S01]  /*dd7c0*/  IMAD R3, R165, UR16, RZ ;  /* 0x00000010a5037c24 */ /* 0x008fe2000f8e02ff */
[----:B------:R-:W3:Y:S03]  /*dd7d0*/  LDCU.64 UR16, c[0x0][0x390] ;  /* 0x00007200ff1077ac */ /* 0x000ee60008000a00 */
[----:B-1----:R-:W-:Y:S01]  /*dd7e0*/  IMAD R4, R4, 0x20, R3 ;  /* 0x0000002004047824 */ /* 0x002fe200078e0203 */
[----:B----4-:R-:W-:-:S04]  /*dd7f0*/  LEA R80, P0, R3, UR14, 0x2 ;  /* 0x0000000e03507c11 */ /* 0x010fc8000f8010ff */
[----:B------:R-:W-:Y:S01]  /*dd800*/  LEA.HI.X.SX32 R81, R3, UR15, 0x2, P0 ;  /* 0x0000000f03517c11 */ /* 0x000fe200080f16ff */
[----:B------:R-:W-:Y:S01]  /*dd810*/  IMAD R3, R5, 0x20, R4 ;  /* 0x0000002005037824 */ /* 0x000fe200078e0204 */
[C---:B------:R-:W-:Y:S01]  /*dd820*/  LEA R78, P0, R4.reuse, UR30, 0x2 ;  /* 0x0000001e044e7c11 */ /* 0x040fe2000f8010ff */
[----:B------:R-:W1:Y:S03]  /*dd830*/  LDCU.64 UR14, c[0x0][0x390] ;  /* 0x00007200ff0e77ac */ /* 0x000e660008000a00 */
[----:B------:R-:W-:Y:S01]  /*dd840*/  LEA.HI.X.SX32 R79, R4, UR31, 0x2, P0 ;  /* 0x0000001f044f7c11 */ /* 0x000fe200080f16ff */
[----:B------:R-:W-:Y:S01]  /*dd850*/  IMAD R4, R6, 0x20, R3 ;  /* 0x0000002006047824 */ /* 0x000fe200078e0203 */
[C---:B------:R-:W-:Y:S01]  /*dd860*/  LEA R76, P1, R3.reuse, UR26, 0x2 ;  /* 0x0000001a034c7c11 */ /* 0x040fe2000f8210ff */
[----:B------:R-:W4:Y:S01]  /*dd870*/  LDC R6, c[0x0][0x3b4] ;  /* 0x0000ed00ff067b82 */ /* 0x000f220000000800 */
[----:B------:R-:W2:Y:S02]  /*dd880*/  LDCU.64 UR30, c[0x0][0x390] ;  /* 0x00007200ff1e77ac */ /* 0x000ea40008000a00 */
[----:B------:R-:W-:Y:S01]  /*dd890*/  LEA.HI.X.SX32 R77, R3, UR27, 0x2, P1 ;  /* 0x0000001b034d7c11 */ /* 0x000fe200088f16ff */
[----:B------:R-:W-:Y:S01]  /*dd8a0*/  IMAD R3, R7, 0x20, R4 ;  /* 0x0000002007037824 */ /* 0x000fe200078e0204 */
[----:B------:R-:W2:Y:S01]  /*dd8b0*/  LDCU.64 UR26, c[0x0][0x390] ;  /* 0x00007200ff1a77ac */ /* 0x000ea20008000a00 */
[----:B---3--:R-:W-:-:S02]  /*dd8c0*/  LEA R74, P0, R4, UR16, 0x2 ;  /* 0x00000010044a7c11 */ /* 0x008fc4000f8010ff */
[----:B------:R-:W3:Y:S02]  /*dd8d0*/  LDC R7, c[0x0][0x3b4] ;  /* 0x0000ed00ff077b82 */ /* 0x000ee40000000800 */
[----:B------:R-:W-:Y:S01]  /*dd8e0*/  LEA.HI.X.SX32 R75, R4, UR17, 0x2, P0 ;  /* 0x00000011044b7c11 */ /* 0x000fe200080f16ff */
[----:B------:R-:W-:Y:S01]  /*dd8f0*/  IMAD R4, R8, 0x20, R3 ;  /* 0x0000002008047824 */ /* 0x000fe200078e0203 */
[C---:B------:R-:W-:Y:S01]  /*dd900*/  LEA R72, P1, R3.reuse, UR28, 0x2 ;  /* 0x0000001c03487c11 */ /* 0x040fe2000f8210ff */
[----:B------:R-:W4:Y:S02]  /*dd910*/  LDCU.64 UR16, c[0x0][0x390] ;  /* 0x00007200ff1077ac */ /* 0x000f240008000a00 */
[----:B------:R-:W-:Y:S01]  /*dd920*/  IMAD R5, R10, 0x20, R4 ;  /* 0x000000200a057824 */ /* 0x000fe200078e0204 */
[----:B------:R-:W3:Y:S01]  /*dd930*/  LDC R8, c[0x0][0x3b4] ;  /* 0x0000ed00ff087b82 */ /* 0x000ee20000000800 */
[C---:B-1----:R-:W-:Y:S02]  /*dd940*/  LEA R70, P0, R4.reuse, UR14, 0x2 ;  /* 0x0000000e04467c11 */ /* 0x042fe4000f8010ff */
[----:B------:R-:W-:Y:S01]  /*dd950*/  LEA.HI.X.SX32 R73, R3, UR29, 0x2, P1 ;  /* 0x0000001d03497c11 */ /* 0x000fe200088f16ff */
[----:B------:R-:W-:Y:S01]  /*dd960*/  IMAD R3, R9, 0x20, R5 ;  /* 0x0000002009037824 */ /* 0x000fe200078e0205 */
[----:B------:R-:W-:Y:S01]  /*dd970*/  LEA.HI.X.SX32 R71, R4, UR15, 0x2, P0 ;  /* 0x0000000f04477c11 */ /* 0x000fe200080f16ff */
[----:B------:R-:W1:Y:S02]  /*dd980*/  LDCU.64 UR14, c[0x0][0x390] ;  /* 0x00007200ff0e77ac */ /* 0x000e640008000a00 */
[----:B------:R-:W1:Y:S01]  /*dd990*/  LDC R10, c[0x0][0x3b4] ;  /* 0x0000ed00ff0a7b82 */ /* 0x000e620000000800 */
[----:B--2---:R-:W-:Y:S01]  /*dd9a0*/  LEA R68, P0, R5, UR30, 0x2 ;  /* 0x0000001e05447c11 */ /* 0x004fe2000f8010ff */
[----:B------:R-:W-:Y:S01]  /*dd9b0*/  IMAD R4, R11, 0x20, R3 ;  /* 0x000000200b047824 */ /* 0x000fe200078e0203 */
[----:B------:R-:W-:Y:S01]  /*dd9c0*/  LEA R66, P1, R3, UR26, 0x2 ;  /* 0x0000001a03427c11 */ /* 0x000fe2000f8210ff */
[----:B------:R-:W2:Y:S01]  /*dd9d0*/  LDCU.64 UR28, c[0x0][0x390] ;  /* 0x00007200ff1c77ac */ /* 0x000ea20008000a00 */
[----:B------:R-:W-:-:S02]  /*dd9e0*/  LEA.HI.X.SX32 R69, R5, UR31, 0x2, P0 ;  /* 0x0000001f05457c11 */ /* 0x000fc400080f16ff */
[----:B------:R-:W-:Y:S01]  /*dd9f0*/  LEA.HI.X.SX32 R67, R3, UR27, 0x2, P1 ;  /* 0x0000001b03437c11 */ /* 0x000fe200088f16ff */
[----:B------:R-:W2:Y:S01]  /*dda00*/  LDC R9, c[0x0][0x3b4] ;  /* 0x0000ed00ff097b82 */ /* 0x000ea20000000800 */
[----:B------:R-:W1:Y:S01]  /*dda10*/  LDCU.64 UR30, c[0x0][0x390] ;  /* 0x00007200ff1e77ac */ /* 0x000e620008000a00 */
[----:B----4-:R-:W-:Y:S01]  /*dda20*/  IMAD R3, R6, 0x20, R4 ;  /* 0x0000002006037824 */ /* 0x010fe200078e0204 */
[C---:B------:R-:W-:Y:S01]  /*dda30*/  LEA R64, P0, R4.reuse, UR32, 0x2 ;  /* 0x0000002004407c11 */ /* 0x040fe2000f8010ff */
[----:B------:R-:W4:Y:S03]  /*dda40*/  LDCU.64 UR26, c[0x0][0x390] ;  /* 0x00007200ff1a77ac */ /* 0x000f260008000a00 */
[----:B------:R-:W-:Y:S01]  /*dda50*/  LEA.HI.X.SX32 R65, R4, UR33, 0x2, P0 ;  /* 0x0000002104417c11 */ /* 0x000fe200080f16ff */
[----:B------:R-:W4:Y:S01]  /*dda60*/  LDC R6, c[0x0][0x3b4] ;  /* 0x0000ed00ff067b82 */ /* 0x000f220000000800 */
[----:B------:R-:W-:Y:S01]  /*dda70*/  LEA R62, P1, R3, UR16, 0x2 ;  /* 0x00000010033e7c11 */ /* 0x000fe2000f8210ff */
[----:B---3--:R-:W-:Y:S01]  /*dda80*/  IMAD R4, R7, 0x20, R3 ;  /* 0x0000002007047824 */ /* 0x008fe200078e0203 */
[----:B------:R-:W-:Y:S01]  /*dda90*/  LOP3.LUT R127, R127, 0x7fffffff, RZ, 0xc0, !PT ;  /* 0x7fffffff7f7f7812 */ /* 0x000fe200078ec0ff */
[----:B------:R-:W3:Y:S01]  /*ddaa0*/  LDCU UR33, c[0x0][0x398] ;  /* 0x00007300ff2177ac */ /* 0x000ee20008000800 */
[----:B------:R-:W-:Y:S01]  /*ddab0*/  LEA.HI.X.SX32 R63, R3, UR17, 0x2, P1 ;  /* 0x00000011033f7c11 */ /* 0x000fe200088f16ff */
[----:B------:R-:W-:Y:S01]  /*ddac0*/  IMAD R5, R8, 0x20, R4 ;  /* 0x0000002008057824 */ /* 0x000fe200078e0204 */
[----:B-1----:R-:W-:Y:S01]  /*ddad0*/  LEA R60, P0, R4, UR14, 0x2 ;  /* 0x0000000e043c7c11 */ /* 0x002fe2000f8010ff */
[----:B------:R-:W1:Y:S02]  /*ddae0*/  LDCU.64 UR16, c[0x0][0x390] ;  /* 0x00007200ff1077ac */ /* 0x000e640008000a00 */
[----:B------:R-:W-:Y:S01]  /*ddaf0*/  IMAD R3, R10, 0x20, R5 ;  /* 0x000000200a037824 */ /* 0x000fe200078e0205 */
[----:B------:R-:W-:Y:S01]  /*ddb00*/  LEA.HI.X.SX32 R61, R4, UR15, 0x2, P0 ;  /* 0x0000000f043d7c11 */ /* 0x000fe200080f16ff */
[----:B------:R-:W1:Y:S01]  /*ddb10*/  LDCU.64 UR14, c[0x0][0x390] ;  /* 0x00007200ff0e77ac */ /* 0x000e620008000a00 */
[----:B--2---:R-:W-:Y:S01]  /*ddb20*/  LEA R58, P0, R5, UR28, 0x2 ;  /* 0x0000001c053a7c11 */ /* 0x004fe2000f8010ff */
[----:B------:R-:W-:Y:S01]  /*ddb30*/  IMAD R4, R12, 0x20, R3 ;  /* 0x000000200c047824 */ /* 0x000fe200078e0203 */
[----:B------:R-:W-:Y:S01]  /*ddb40*/  LEA R56, P1, R3, UR30, 0x2 ;  /* 0x0000001e03387c11 */ /* 0x000fe2000f8210ff */
[----:B------:R-:W2:Y:S01]  /*ddb50*/  LDCU UR28, c[0x0][0x398] ;  /* 0x00007300ff1c77ac */ /* 0x000ea20008000800 */
[----:B------:R-:W-:-:S02]  /*ddb60*/  LEA.HI.X.SX32 R59, R5, UR29, 0x2, P0 ;  /* 0x0000001d053b7c11 */ /* 0x000fc400080f16ff */
[----:B------:R-:W-:Y:S01]  /*ddb70*/  LEA.HI.X.SX32 R57, R3, UR31, 0x2, P1 ;  /* 0x0000001f03397c11 */ /* 0x000fe200088f16ff */
[----:B------:R-:W-:Y:S01]  /*ddb80*/  IMAD R3, R9, 0x20, R4 ;  /* 0x0000002009037824 */ /* 0x000fe200078e0204 */
[C---:B----4-:R-:W-:Y:S01]  /*ddb90*/  LEA R54, P0, R4.reuse, UR26, 0x2 ;  /* 0x0000001a04367c11 */ /* 0x050fe2000f8010ff */
[----:B------:R-:W4:Y:S03]  /*ddba0*/  LDCU UR26, c[0x0][0x398] ;  /* 0x00007300ff1a77ac */ /* 0x000f260008000800 */
[----:B------:R-:W-:Y:S01]  /*ddbb0*/  LEA.HI.X.SX32 R55, R4, UR27, 0x2, P0 ;  /* 0x0000001b04377c11 */ /* 0x000fe200080f16ff */
[----:B------:R-:W-:Y:S01]  /*ddbc0*/  IMAD R4, R6, 0x20, R3 ;  /* 0x0000002006047824 */ /* 0x000fe200078e0203 */
[C---:B-1----:R-:W-:Y:S01]  /*ddbd0*/  LEA R52, P0, R3.reuse, UR16, 0x2 ;  /* 0x0000001003347c11 */ /* 0x042fe2000f8010ff */
[----:B------:R-:W1:Y:S03]  /*ddbe0*/  LDCU UR27, c[0x0][0x398] ;  /* 0x00007300ff1b77ac */ /* 0x000e660008000800 */
[----:B------:R-:W-:Y:S01]  /*ddbf0*/  LEA.HI.X.SX32 R53, R3, UR17, 0x2, P0 ;  /* 0x0000001103357c11 */ /* 0x000fe200080f16ff */
[----:B------:R-:W1:Y:S01]  /*ddc00*/  LDCU UR29, c[0x0][0x398] ;  /* 0x00007300ff1d77ac */ /* 0x000e620008000800 */
[----:B------:R-:W-:-:S02]  /*ddc10*/  LEA R50, P0, R4, UR14, 0x2 ;  /* 0x0000000e04327c11 */ /* 0x000fc4000f8010ff */
[----:B------:R-:W-:Y:S01]  /*ddc20*/  LOP3.LUT R126, R126, 0x7fffffff, RZ, 0xc0, !PT ;  /* 0x7fffffff7e7e7812 */ /* 0x000fe200078ec0ff */
[----:B------:R-:W1:Y:S01]  /*ddc30*/  LDCU UR32, c[0x0][0x398] ;  /* 0x00007300ff2077ac */ /* 0x000e620008000800 */
[----:B------:R-:W-:Y:S02]  /*ddc40*/  LEA.HI.X.SX32 R51, R4, UR15, 0x2, P0 ;  /* 0x0000000f04337c11 */ /* 0x000fe400080f16ff */
[----:B------:R-:W-:Y:S01]  /*ddc50*/  ISETP.GE.AND P0, PT, R160, UR43, PT ;  /* 0x0000002ba0007c0c */ /* 0x000fe2000bf06270 */
[----:B------:R-:W1:Y:S01]  /*ddc60*/  LDCU UR31, c[0x0][0x398] ;  /* 0x00007300ff1f77ac */ /* 0x000e620008000800 */
[----:B------:R-:W2:Y:S01]  /*ddc70*/  LDL.LU R160, [R1+0x7234] ;  /* 0x0072340001a07983 */ /* 0x000ea20000300800 */
[----:B------:R-:W1:Y:S03]  /*ddc80*/  LDCU UR30, c[0x0][0x398] ;  /* 0x00007300ff1e77ac */ /* 0x000e660008000800 */
[----:B------:R-:W2:Y:S01]  /*ddc90*/  LDL R237, [R1+0x59fc] ;  /* 0x0059fc0001ed7983 */ /* 0x000ea20000100800 */
[----:B------:R-:W1:Y:S03]  /*ddca0*/  LDCU UR14, c[0x0][0x398] ;  /* 0x00007300ff0e77ac */ /* 0x000e660008000800 */
[----:B------:R-:W3:Y:S01]  /*ddcb0*/  LDL R236, [R1+0x5a00] ;  /* 0x005a000001ec7983 */ /* 0x000ee20000100800 */
[----:B------:R-:W1:Y:S03]  /*ddcc0*/  LDCU UR15, c[0x0][0x398] ;  /* 0x00007300ff0f77ac */ /* 0x000e660008000800 */
[----:B------:R-:W4:Y:S01]  /*ddcd0*/  LDL R235, [R1+0x59f4] ;  /* 0x0059f40001eb7983 */ /* 0x000f220000100800 */
[----:B------:R-:W1:Y:S03]  /*ddce0*/  LDCU UR16, c[0x0][0x398] ;  /* 0x00007300ff1077ac */ /* 0x000e660008000800 */
[----:B------:R-:W4:Y:S01]  /*ddcf0*/  LDL R164, [R1+0x59ec] ;  /* 0x0059ec0001a47983 */ /* 0x000f220000100800 */
[----:B------:R-:W1:Y:S03]  /*ddd00*/  LDCU UR17, c[0x0][0x398] ;  /* 0x00007300ff1177ac */ /* 0x000e660008000800 */
[----:B------:R-:W4:Y:S01]  /*ddd10*/  LDL R234, [R1+0x59c8] ;  /* 0x0059c80001ea7983 */ /* 0x000f220000100800 */
[----:B------:R-:W-:Y:S01]  /*ddd20*/  LOP3.LUT R125, R125, 0x7fffffff, RZ, 0xc0, !PT ;  /* 0x7fffffff7d7d7812 */ /* 0x000fe200078ec0ff */
[----:B------:R-:W1:Y:S02]  /*ddd30*/  LDCU UR43, c[0x0][0x398] ;  /* 0x00007300ff2b77ac */ /* 0x000e640008000800 */
[----:B------:R-:W4:Y:S04]  /*ddd40*/  LDL R233, [R1+0x59cc] ;  /* 0x0059cc0001e97983 */ /* 0x000f280000100800 */
[----:B------:R-:W4:Y:S04]  /*ddd50*/  LDL R232, [R1+0x59d0] ;  /* 0x0059d00001e87983 */ /* 0x000f280000100800 */
[----:B------:R-:W4:Y:S04]  /*ddd60*/  LDL R171, [R1+0x59d4] ;  /* 0x0059d40001ab7983 */ /* 0x000f280000100800 */
[----:B------:R-:W4:Y:S04]  /*ddd70*/  LDL R170, [R1+0x59d8] ;  /* 0x0059d80001aa7983 */ /* 0x000f280000100800 */
[----:B------:R-:W4:Y:S04]  /*ddd80*/  LDL R169, [R1+0x59dc] ;  /* 0x0059dc0001a97983 */ /* 0x000f280000100800 */
[----:B------:R-:W4:Y:S04]  /*ddd90*/  LDL R168, [R1+0x59e0] ;  /* 0x0059e00001a87983 */ /* 0x000f280000100800 */
[----:B------:R-:W4:Y:S04]  /*ddda0*/  LDL R167, [R1+0x59e4] ;  /* 0x0059e40001a77983 */ /* 0x000f280000100800 */
[----:B------:R-:W4:Y:S01]  /*dddb0*/  LDL R166, [R1+0x59e8] ;  /* 0x0059e80001a67983 */ /* 0x000f220000100800 */
[----:B------:R-:W-:Y:S01]  /*dddc0*/  ISETP.LT.AND P2, PT, R238, UR36, !P0 ;  /* 0x00000024ee007c0c */ /* 0x000fe2000c741270 */
[----:B------:R-:W1:Y:S01]  /*dddd0*/  LDCU UR36, c[0x0][0x398] ;  /* 0x00007300ff2477ac */ /* 0x000e620008000800 */
[----:B------:R-:W-:Y:S01]  /*ddde0*/  ISETP.LT.AND P1, PT, R129, UR34, !P0 ;  /* 0x0000002281007c0c */ /* 0x000fe2000c721270 */
[----:B------:R-:W1:Y:S10]  /*dddf0*/  LDCU UR34, c[0x0][0x398] ;  /* 0x00007300ff2277ac */ /* 0x000e740008000800 */
[----:B------:R-:W-:-:S04]  /*dde00*/  @P2 LOP3.LUT R2, R2, 0x1, RZ, 0xfc, !PT ;  /* 0x0000000102022812 */ /* 0x000fc800078efcff */
[----:B------:R-:W-:-:S04]  /*dde10*/  LOP3.LUT R2, R2, 0xfffffff7, RZ, 0xc0, !PT ;  /* 0xfffffff702027812 */ /* 0x000fc800078ec0ff */
[----:B------:R-:W-:-:S04]  /*dde20*/  @P1 LOP3.LUT R2, R2, 0x8, RZ, 0xfc, !PT ;  /* 0x0000000802021812 */ /* 0x000fc800078efcff */
[----:B------:R-:W-:Y:S02]  /*dde30*/  LOP3.LUT R2, R2, 0xfffffffb, RZ, 0xc0, !PT ;  /* 0xfffffffb02027812 */ /* 0x000fe400078ec0ff */
[----:B------:R-:W-:Y:S02]  /*dde40*/  LOP3.LUT R124, R124, 0x7fffffff, RZ, 0xc0, !PT ;  /* 0x7fffffff7c7c7812 */ /* 0x000fe400078ec0ff */
[----:B------:R-:W-:Y:S02]  /*dde50*/  LOP3.LUT R123, R123, 0x7fffffff, RZ, 0xc0, !PT ;  /* 0x7fffffff7b7b7812 */ /* 0x000fe400078ec0ff */
[----:B------:R-:W-:Y:S02]  /*dde60*/  LOP3.LUT R122, R122, 0x7fffffff, RZ, 0xc0, !PT ;  /* 0x7fffffff7a7a7812 */ /* 0x000fe400078ec0ff */
[----:B------:R-:W-:Y:S02]  /*dde70*/  LOP3.LUT R121, R121, 0x7fffffff, RZ, 0xc0, !PT ;  /* 0x7fffffff79797812 */ /* 0x000fe400078ec0ff */
[----:B------:R-:W-:-:S02]  /*dde80*/  LOP3.LUT R120, R120, 0x7fffffff, RZ, 0xc0, !PT ;  /* 0x7fffffff78787812 */ /* 0x000fc400078ec0ff */
        /* <DEDUP_REMOVED lines=8> */
[----:B--2---:R-:W-:Y:S01]  /*ddf10*/  ISETP.LT.AND P2, PT, R237, UR13, !P0 ;  /* 0x0000000ded007c0c */ /* 0x004fe2000c741270 */
[----:B------:R-:W2:Y:S01]  /*ddf20*/  LDCU UR13, c[0x0][0x398] ;  /* 0x00007300ff0d77ac */ /* 0x000ea20008000800 */
[----:B---3--:R-:W-:Y:S01]  /*ddf30*/  ISETP.LT.AND P1, PT, R236, UR12, !P0 ;  /* 0x0000000cec007c0c */ /* 0x008fe2000c721270 */
[----:B------:R-:W3:Y:S10]  /*ddf40*/  LDCU UR12, c[0x0][0x398] ;  /* 0x00007300ff0c77ac */ /* 0x000ef40008000800 */
[----:B------:R-:W-:-:S02]  /*ddf50*/  @P2 LOP3.LUT R2, R2, 0x4, RZ, 0xfc, !PT ;  /* 0x0000000402022812 */ /* 0x000fc400078efcff */
[----:B----4-:R-:W-:Y:S01]  /*ddf60*/  ISETP.LT.AND P2, PT, R235, UR11, !P0 ;  /* 0x0000000beb007c0c */ /* 0x010fe2000c741270 */
[----:B------:R-:W4:Y:S01]  /*ddf70*/  LDCU UR11, c[0x0][0x398] ;  /* 0x00007300ff0b77ac */ /* 0x000f220008000800 */
[----:B------:R-:W-:-:S04]  /*ddf80*/  LOP3.LUT R2, R2, 0xfffffffd, RZ, 0xc0, !PT ;  /* 0xfffffffd02027812 */ /* 0x000fc800078ec0ff */
[----:B------:R-:W-:Y:S02]  /*ddf90*/  @P1 LOP3.LUT R2, R2, 0x2, RZ, 0xfc, !PT ;  /* 0x0000000202021812 */ /* 0x000fe400078efcff */
[----:B------:R-:W-:Y:S01]  /*ddfa0*/  ISETP.LT.AND P1, PT, R164, UR10, !P0 ;  /* 0x0000000aa4007c0c */ /* 0x000fe2000c721270 */
[----:B------:R-:W1:Y:S01]  /*ddfb0*/  LDCU UR10, c[0x0][0x398] ;  /* 0x00007300ff0a77ac */ /* 0x000e620008000800 */
[----:B------:R-:W-:-:S03]  /*ddfc0*/  ISETP.LT.AND P3, PT, R234, UR44, !P0 ;  /* 0x0000002cea007c0c */ /* 0x000fc6000c761270 */
[----:B------:R-:W-:-:S04]  /*ddfd0*/  @P2 LOP3.LUT R128, R128, 0x80000000, RZ, 0xfc, !PT ;  /* 0x8000000080802812 */ /* 0x000fc800078efcff */
[----:B------:R-:W-:-:S04]  /*ddfe0*/  LOP3.LUT R128, R128, 0xbfffffff, RZ, 0xc0, !PT ;  /* 0xbfffffff80807812 */ /* 0x000fc800078ec0ff */
[----:B------:R-:W-:Y:S02]  /*ddff0*/  @P1 LOP3.LUT R128, R128, 0x40000000, RZ, 0xfc, !PT ;  /* 0x4000000080801812 */ /* 0x000fe400078efcff */
[----:B------:R-:W-:Y:S01]  /*de000*/  ISETP.LT.AND P2, PT, R233, UR24, !P0 ;  /* 0x00000018e9007c0c */ /* 0x000fe2000c741270 */
[----:B------:R-:W1:Y:S01]  /*de010*/  LDCU UR24, c[0x0][0x398] ;  /* 0x00007300ff1877ac */ /* 0x000e620008000800 */
        /* <DEDUP_REMOVED lines=27> */
[----:B------:R-:W1:Y:S01]  /*de1d0*/  LDCU.64 UR44, c[0x0][0x398] ;  /* 0x00007300ff2c77ac */ /* 0x000e620008000a00 */
[----:B------:R-:W-:-:S04]  /*de1e0*/  LOP3.LUT R128, R128, 0xffbfffff, RZ, 0xc0, !PT ;  /* 0xffbfffff80807812 */ /* 0x000fc800078ec0ff */
[----:B------:R-:W-:Y:S02]  /*de1f0*/  @P2 LOP3.LUT R128, R128, 0x400000, RZ, 0xfc, !PT ;  /* 0x0040000080802812 */ /* 0x000fe400078efcff */
[----:B------:R-:W-:Y:S01]  /*de200*/  ISETP.LT.AND P0, PT, R165, UR54, !P0 ;  /* 0x00000036a5007c0c */ /* 0x000fe2000c701270 */
[----:B------:R-:W1:Y:S01]  /*de210*/  LDCU UR54, c[0x0][0x398] ;  /* 0x00007300ff3677ac */ /* 0x000e620008000800 */
[----:B------:R-:W-:-:S04]  /*de220*/  LOP3.LUT R128, R128, 0xffdfffff, RZ, 0xc0, !PT ;  /* 0xffdfffff80807812 */ /* 0x000fc800078ec0ff */
[----:B------:R-:W-:-:S04]  /*de230*/  @P1 LOP3.LUT R128, R128, 0x200000, RZ, 0xfc, !PT ;  /* 0x0020000080801812 */ /* 0x000fc800078efcff */
[----:B------:R-:W-:-:S04]  /*de240*/  LOP3.LUT R128, R128, 0xffefffff, RZ, 0xc0, !PT ;  /* 0xffefffff80807812 */ /* 0x000fc800078ec0ff */
[----:B------:R-:W-:Y:S02]  /*de250*/  @P0 LOP3.LUT R128, R128, 0x100000, RZ, 0xfc, !PT ;  /* 0x0010000080800812 */ /* 0x000fe400078efcff */
[----:B------:R-:W-:Y:S01]  /*de260*/  ISETP.GE.AND P0, PT, R160, UR37, PT ;  /* 0x00000025a0007c0c */ /* 0x000fe2000bf06270 */
[----:B------:R-:W2:Y:S01]  /*de270*/  LDCU UR37, c[0x0][0x398] ;  /* 0x00007300ff2577ac */ /* 0x000ea20008000800 */
[----:B------:R-:W2:Y:S02]  /*de280*/  LDL.LU R160, [R1+0x7238] ;  /* 0x0072380001a07983 */ /* 0x000ea40000300800 */
[----:B-1----:R-:W-:Y:S02]  /*de290*/  ISETP.LT.AND P3, PT, R238, UR44, !P0 ;  /* 0x0000002cee007c0c */ /* 0x002fe4000c761270 */
[----:B------:R-:W-:Y:S01]  /*de2a0*/  ISETP.LT.AND P2, PT, R129, UR53, !P0 ;  /* 0x0000003581007c0c */ /* 0x000fe2000c741270 */
[----:B------:R-:W1:Y:S01]  /*de2b0*/  LDCU UR53, c[0x0][0x398] ;  /* 0x00007300ff3577ac */ /* 0x000e620008000800 */
[----:B------:R-:W-:-:S02]  /*de2c0*/  LOP3.LUT R128, R128, 0xfffeffff, RZ, 0xc0, !PT ;  /* 0xfffeffff80807812 */ /* 0x000fc400078ec0ff */
[----:B------:R-:W-:-:S07]  /*de2d0*/  ISETP.LT.AND P1, PT, R237, UR39, !P0 ;  /* 0x00000027ed007c0c */ /* 0x000fce000c721270 */
[----:B------:R-:W-:-:S04]  /*de2e0*/  @P3 LOP3.LUT R128, R128, 0x10000, RZ, 0xfc, !PT ;  /* 0x0001000080803812 */ /* 0x000fc800078efcff */
        /* <DEDUP_REMOVED lines=56> */
[----:B--2---:R-:W-:Y:S01]  /*de670*/  ISETP.GE.AND P0, PT, R160, UR45, PT ;  /* 0x0000002da0007c0c */ /* 0x004fe2000bf06270 */
[----:B------:R-:W2:Y:S01]  /*de680*/  LDCU.64 UR44, c[0x0][0x398] ;  /* 0x00007300ff2c77ac */ /* 0x000ea20008000a00 */
[----:B------:R-:W2:Y:S02]  /*de690*/  LDL.LU R160, [R1+0x723c] ;  /* 0x00723c0001a07983 */ /* 0x000ea40000300800 */
[----:B-1----:R-:W-:Y:S01]  /*de6a0*/  ISETP.LT.AND P3, PT, R238, UR38, !P0 ;  /* 0x00000026ee007c0c */ /* 0x002fe2000c761270 */
[----:B------:R-:W1:Y:S01]  /*de6b0*/  LDCU UR38, c[0x0][0x398] ;  /* 0x00007300ff2677ac */ /* 0x000e620008000800 */
[----:B------:R-:W-:Y:S02]  /*de6c0*/  ISETP.LT.AND P2, PT, R129, UR69, !P0 ;  /* 0x0000004581007c0c */ /* 0x000fe4000c741270 */
[----:B------:R-:W-:Y:S01]  /*de6d0*/  LOP3.LUT R128, R128, 0xfffffffe, RZ, 0xc0, !PT ;  /* 0xfffffffe80807812 */ /* 0x000fe200078ec0ff */
[----:B------:R-:W1:Y:S01]  /*de6e0*/  LDCU UR69, c[0x0][0x398] ;  /* 0x00007300ff4577ac */ /* 0x000e620008000800 */
[----:B------:R-:W-:Y:S01]  /*de6f0*/  ISETP.LT.AND P1, PT, R237, UR68, !P0 ;  /* 0x00000044ed007c0c */ /* 0x000fe2000c721270 */
[----:B------:R-:W1:Y:S06]  /*de700*/  LDCU UR68, c[0x0][0x398] ;  /* 0x00007300ff4477ac */ /* 0x000e6c0008000800 */
[----:B------:R-:W-:-:S04]  /*de710*/  @P3 LOP3.LUT R128, R128, 0x1, RZ, 0xfc, !PT ;  /* 0x0000000180803812 */ /* 0x000fc800078efcff */
[----:B------:R-:W-:-:S04]  /*de720*/  LOP3.LUT R128, R128, 0xfffffff7, RZ, 0xc0, !PT ;  /* 0xfffffff780807812 */ /* 0x000fc800078ec0ff */
[----:B------:R-:W-:Y:S02]  /*de730*/  @P2 LOP3.LUT R128, R128, 0x8, RZ, 0xfc, !PT ;  /* 0x0000000880802812 */ /* 0x000fe400078efcff */
[----:B------:R-:W-:Y:S01]  /*de740*/  ISETP.LT.AND P2, PT, R235, UR66, !P0 ;  /* 0x00000042eb007c0c */ /* 0x000fe2000c741270 */
[----:B------:R-:W1:Y:S01]  /*de750*/  LDCU UR66, c[0x0][0x398] ;  /* 0x00007300ff4277ac */ /* 0x000e620008000800 */
[----:B------:R-:W-:Y:S02]  /*de760*/  ISETP.LT.AND P3, PT, R236, UR67, !P0 ;  /* 0x00000043ec007c0c */ /* 0x000fe4000c761270 */
[----:B------:R-:W-:Y:S01]  /*de770*/  LOP3.LUT R128, R128, 0xfffffffb, RZ, 0xc0, !PT ;  /* 0xfffffffb80807812 */ /* 0x000fe200078ec0ff */
[----:B------:R-:W1:Y:S03]  /*de780*/  LDCU UR67, c[0x0][0x398] ;  /* 0x00007300ff4377ac */ /* 0x000e660008000800 */
[----:B------:R-:W-:-:S02]  /*de790*/  @P1 LOP3.LUT R128, R128, 0x4, RZ, 0xfc, !PT ;  /* 0x0000000480801812 */ /* 0x000fc400078efcff */
[----:B------:R-:W-:Y:S01]  /*de7a0*/  ISETP.LT.AND P1, PT, R164, UR65, !P0 ;  /* 0x00000041a4007c0c */ /* 0x000fe2000c721270 */
[----:B------:R-:W1:Y:S01]  /*de7b0*/  LDCU UR65, c[0x0][0x398] ;  /* 0x00007300ff4177ac */ /* 0x000e620008000800 */
[----:B------:R-:W-:Y:S02]  /*de7c0*/  LOP3.LUT R128, R128, 0xfffffffd, RZ, 0xc0, !PT ;  /* 0xfffffffd80807812 */ /* 0x000fe400078ec0ff */
[----:B------:R-:W-:Y:S02]  /*de7d0*/  @P2 LOP3.LUT R127, R127, 0x80000000, RZ, 0xfc, !PT ;  /* 0x800000007f7f2812 */ /* 0x000fe400078efcff */
        /* <DEDUP_REMOVED lines=42> */
[----:B------:R-:W-:-:S04]  /*dea80*/  @P0 LOP3.LUT R127, R127, 0x100000, RZ, 0xfc, !PT ;  /* 0x001000007f7f0812 */ /* 0x000fc800078efcff */
[----:B------:R-:W-:Y:S02]  /*dea90*/  LOP3.LUT R127, R127, 0xfffeffff, RZ, 0xc0, !PT ;  /* 0xfffeffff7f7f7812 */ /* 0x000fe400078ec0ff */
[----:B--2---:R-:W-:Y:S01]  /*deaa0*/  ISETP.GE.AND P0, PT, R160, UR39, PT ;  /* 0x00000027a0007c0c */ /* 0x004fe2000bf06270 */
[----:B------:R-:W2:Y:S01]  /*deab0*/  LDCU UR39, c[0x0][0x398] ;  /* 0x00007300ff2777ac */ /* 0x000ea20008000800 */
[----:B------:R-:W3:Y:S02]  /*deac0*/  LDL.LU R160, [R1+0x7240] ;  /* 0x0072400001a07983 */ /* 0x000ee40000300800 */
[----:B------:R-:W-:Y:S01]  /*dead0*/  ISETP.LT.AND P1, PT, R238, UR44, !P0 ;  /* 0x0000002cee007c0c */ /* 0x000fe2000c721270 */
[----:B------:R-:W2:Y:S01]  /*deae0*/  LDCU UR44, c[0x0][0x398] ;  /* 0x00007300ff2c77ac */ /* 0x000ea20008000800 */
[----:B-1----:R-:W-:Y:S02]  /*deaf0*/  ISETP.LT.AND P3, PT, R129, UR68, !P0 ;  /* 0x0000004481007c0c */ /* 0x002fe4000c761270 */
[----:B------:R-:W-:Y:S01]  /*deb00*/  ISETP.LT.AND P2, PT, R237, UR69, !P0 ;  /* 0x00000045ed007c0c */ /* 0x000fe2000c741270 */
[----:B------:R-:W1:Y:S01]  /*deb10*/  LDCU UR68, c[0x0][0x398] ;  /* 0x00007300ff4477ac */ /* 0x000e620008000800 */
[----:B------:R-:W1:Y:S07]  /*deb20*/  LDCU UR69, c[0x0][0x398] ;  /* 0x00007300ff4577ac */ /* 0x000e6e0008000800 */
[----:B------:R-:W-:-:S04]  /*deb30*/  @P1 LOP3.LUT R127, R127, 0x10000, RZ, 0xfc, !PT ;  /* 0x000100007f7f1812 */ /* 0x000fc800078efcff */
[----:B------:R-:W-:-:S04]  /*deb40*/  LOP3.LUT R127, R127, 0xfff7ffff, RZ, 0xc0, !PT ;  /* 0xfff7ffff7f7f7812 */ /* 0x000fc800078ec0ff */
[----:B------:R-:W-:Y:S02]  /*deb50*/  @P3 LOP3.LUT R127, R127, 0x80000, RZ, 0xfc, !PT ;  /* 0x000800007f7f3812 */ /* 0x000fe400078efcff */
[----:B------:R-:W-:Y:S01]  /*deb60*/  ISETP.LT.AND P1, PT, R236, UR38, !P0 ;  /* 0x00000026ec007c0c */ /* 0x000fe2000c721270 */
[----:B------:R-:W4:Y:S01]  /*deb70*/  LDCU UR38, c[0x0][0x398] ;  /* 0x00007300ff2677ac */ /* 0x000f220008000800 */
[----:B------:R-:W-:-:S04]  /*deb80*/  LOP3.LUT R127, R127, 0xfffbffff, RZ, 0xc0, !PT ;  /* 0xfffbffff7f7f7812 */ /* 0x000fc800078ec0ff */
[----:B------:R-:W-:-:S04]  /*deb90*/  @P2 LOP3.LUT R127, R127, 0x40000, RZ, 0xfc, !PT ;  /* 0x000400007f7f2812 */ /* 0x000fc800078efcff */
[----:B------:R-:W-:-:S04]  /*deba0*/  LOP3.LUT R127, R127, 0xfffdffff, RZ, 0xc0, !PT ;  /* 0xfffdffff7f7f7812 */ /* 0x000fc800078ec0ff */
[----:B------:R-:W-:Y:S02]  /*debb0*/  @P1 LOP3.LUT R127, R127, 0x20000, RZ, 0xfc, !PT ;  /* 0x000200007f7f1812 */ /* 0x000fe400078efcff */
[----:B--2---:R-:W-:Y:S01]  /*debc0*/  ISETP.LT.AND P1, PT, R235, UR39, !P0 ;  /* 0x00000027eb007c0c */ /* 0x004fe2000c721270 */
[----:B------:R-:W2:Y:S01]  /*debd0*/  LDCU UR39, c[0x0][0x398] ;  /* 0x00007300ff2777ac */ /* 0x000ea20008000800 */
[----:B-1----:R-:W-:Y:S02]  /*debe0*/  ISETP.LT.AND P3, PT, R164, UR68, !P0 ;  /* 0x00000044a4007c0c */ /* 0x002fe4000c761270 */
[----:B------:R-:W-:Y:S01]  /*debf0*/  LOP3.LUT R127, R127, 0xffff7fff, RZ, 0xc0, !PT ;  /* 0xffff7fff7f7f7812 */ /* 0x000fe200078ec0ff */
[----:B------:R-:W1:Y:S01]  /*dec00*/  LDCU UR68, c[0x0][0x398] ;  /* 0x00007300ff4477ac */ /* 0x000e620008000800 */
[----:B------:R-:W-:Y:S01]  /*dec10*/  ISETP.LT.AND P2, PT, R234, UR69, !P0 ;  /* 0x00000045ea007c0c */ /* 0x000fe2000c741270 */
[----:B------:R-:W1:Y:S06]  /*dec20*/  LDCU UR69, c[0x0][0x398] ;  /* 0x00007300ff4577ac */ /* 0x000e6c0008000800 */
[----:B------:R-:W-:-:S04]  /*dec30*/  @P1 LOP3.LUT R127, R127, 0x8000, RZ, 0xfc, !PT ;  /* 0x000080007f7f1812 */ /* 0x000fc800078efcff */
[----:B------:R-:W-:-:S04]  /*dec40*/  LOP3.LUT R127, R127, 0xffffbfff, RZ, 0xc0, !PT ;  /* 0xffffbfff7f7f7812 */ /* 0x000fc800078ec0ff */
[----:B------:R-:W-:Y:S02]  /*dec50*/  @P3 LOP3.LUT R127, R127, 0x4000, RZ, 0xfc, !PT ;  /* 0x000040007f7f3812 */ /* 0x000fe400078efcff */
[----:B----4-:R-:W-:Y:S01]  /*dec60*/  ISETP.LT.AND P1, PT, R233, UR38, !P0 ;  /* 0x00000026e9007c0c */ /* 0x010fe2000c721270 */
[----:B------:R-:W4:Y:S01]  /*dec70*/  LDCU UR38, c[0x0][0x398] ;  /* 0x00007300ff2677ac */ /* 0x000f220008000800 */
[----:B------:R-:W-:-:S04]  /*dec80*/  LOP3.LUT R127, R127, 0xffffdfff, RZ, 0xc0, !PT ;  /* 0xffffdfff7f7f7812 */ /* 0x000fc800078ec0ff */
[----:B------:R-:W-:-:S04]  /*dec90*/  @P2 LOP3.LUT R127, R127, 0x2000, RZ, 0xfc, !PT ;  /* 0x000020007f7f2812 */ /* 0x000fc800078efcff */
[----:B------:R-:W-:-:S04]  /*deca0*/  LOP3.LUT R127, R127, 0xffffefff, RZ, 0xc0, !PT ;  /* 0xffffefff7f7f7812 */ /* 0x000fc800078ec0ff */
[----:B------:R-:W-:Y:S02]  /*decb0*/  @P1 LOP3.LUT R127, R127, 0x1000, RZ, 0xfc, !PT ;  /* 0x000010007f7f1812 */ /* 0x000fe400078efcff */
[----:B--2---:R-:W-:Y:S02]  /*decc0*/  ISETP.LT.AND P1, PT, R232, UR39, !P0 ;  /* 0x00000027e8007c0c */ /* 0x004fe4000c721270 */
[----:B-1----:R-:W-:Y:S01]  /*decd0*/  ISETP.LT.AND P3, PT, R171, UR68, !P0 ;  /* 0x00000044ab007c0c */ /* 0x002fe2000c761270 */
[----:B------:R-:W1:Y:S01]  /*dece0*/  LDCU UR68, c[0x0][0x398] ;  /* 0x00007300ff4477ac */ /* 0x000e620008000800 */
[----:B------:R-:W-:Y:S02]  /*decf0*/  LOP3.LUT R127, R127, 0xfffff7ff, RZ, 0xc0, !PT ;  /* 0xfffff7ff7f7f7812 */ /* 0x000fe400078ec0ff */
[----:B------:R-:W-:Y:S01]  /*ded00*/  ISETP.LT.AND P2, PT, R170, UR69, !P0 ;  /* 0x00000045aa007c0c */ /* 0x000fe2000c741270 */
[----:B------:R-:W2:Y:S06]  /*ded10*/  LDCU UR69, c[0x0][0x398] ;  /* 0x00007300ff4577ac */ /* 0x000eac0008000800 */
[----:B------:R-:W-:-:S04]  /*ded20*/  @P1 LOP3.LUT R127, R127, 0x800, RZ, 0xfc, !PT ;  /* 0x000008007f7f1812 */ /* 0x000fc800078efcff */
[----:B------:R-:W-:-:S04]  /*ded30*/  LOP3.LUT R127, R127, 0xfffffbff, RZ, 0xc0, !PT ;  /* 0xfffffbff7f7f7812 */ /* 0x000fc800078ec0ff */
[----:B------:R-:W-:Y:S02]  /*ded40*/  @P3 LOP3.LUT R127, R127, 0x400, RZ, 0xfc, !PT ;  /* 0x000004007f7f3812 */ /* 0x000fe400078efcff */
[----:B----4-:R-:W-:Y:S01]  /*ded50*/  ISETP.LT.AND P1, PT, R169, UR38, !P0 ;  /* 0x00000026a9007c0c */ /* 0x010fe2000c721270 */
[----:B------:R-:W4:Y:S01]  /*ded60*/  LDCU.64 UR38, c[0x0][0x398] ;  /* 0x00007300ff2677ac */ /* 0x000f220008000a00 */
        /* <DEDUP_REMOVED lines=20> */
[----:B---3--:R-:W-:Y:S01]  /*deeb0*/  ISETP.GE.AND P0, PT, R160, UR45, PT ;  /* 0x0000002da0007c0c */ /* 0x008fe2000bf06270 */
[----:B------:R-:W3:Y:S01]  /*deec0*/  LDCU UR45, c[0x0][0x398] ;  /* 0x00007300ff2d77ac */ /* 0x000ee20008000800 */
[----:B------:R-:W2:Y:S02]  /*deed0*/  LDL.LU R160, [R1+0x7244] ;  /* 0x0072440001a07983 */ /* 0x000ea40000300800 */
[----:B----4-:R-:W-:Y:S01]  /*deee0*/  ISETP.LT.AND P3, PT, R238, UR38, !P0 ;  /* 0x00000026ee007c0c */ /* 0x010fe2000c761270 */
[----:B------:R-:W4:Y:S01]  /*deef0*/  LDCU UR38, c[0x0][0x398] ;  /* 0x00007300ff2677ac */ /* 0x000f220008000800 */
        /* <DEDUP_REMOVED lines=14> */
[----:B------:R-:W-:Y:S02]  /*defe0*/  ISETP.LT.AND P1, PT, R164, UR26, !P0 ;  /* 0x0000001aa4007c0c */ /* 0x000fe4000c721270 */
[----:B------:R-:W-:Y:S02]  /*deff0*/  LOP3.LUT R127, R127, 0xfffffffd, RZ, 0xc0, !PT ;  /* 0xfffffffd7f7f7812 */ /* 0x000fe400078ec0ff */
[----:B------:R-:W-:Y:S02]  /*df000*/  @P2 LOP3.LUT R126, R126, 0x80000000, RZ, 0xfc, !PT ;  /* 0x800000007e7e2812 */ /* 0x000fe400078efcff */
        /* <DEDUP_REMOVED lines=44> */
[----:B------:R-:W2:Y:S01]  /*df2d0*/  LDCU UR39, c[0x0][0x398] ;  /* 0x00007300ff2777ac */ /* 0x000ea20008000800 */
[----:B------:R-:W2:Y:S02]  /*df2e0*/  LDL.LU R160, [R1+0x7248] ;  /* 0x0072480001a07983 */ /* 0x000ea40000300800 */
[----:B-1----:R-:W-:Y:S01]  /*df2f0*/  ISETP.LT.AND P3, PT, R238, UR26, !P0 ;  /* 0x0000001aee007c0c */ /* 0x002fe2000c761270 */
[----:B------:R-:W1:Y:S01]  /*df300*/  LDCU UR26, c[0x0][0x398] ;  /* 0x00007300ff1a77ac */ /* 0x000e620008000800 */
[----:B------:R-:W-:Y:S02]  /*df310*/  ISETP.LT.AND P2, PT, R129, UR10, !P0 ;  /* 0x0000000a81007c0c */ /* 0x000fe4000c741270 */
[----:B------:R-:W-:-:S02]  /*df320*/  LOP3.LUT R126, R126, 0xfffeffff, RZ, 0xc0, !PT ;  /* 0xfffeffff7e7e7812 */ /* 0x000fc400078ec0ff */
[----:B------:R-:W-:Y:S01]  /*df330*/  ISETP.LT.AND P1, PT, R237, UR11, !P0 ;  /* 0x0000000bed007c0c */ /* 0x000fe2000c721270 */
[----:B------:R-:W1:Y:S06]  /*df340*/  LDCU.64 UR10, c[0x0][0x398] ;  /* 0x00007300ff0a77ac */ /* 0x000e6c0008000a00 */
[----:B------:R-:W-:-:S04]  /*df350*/  @P3 LOP3.LUT R126, R126, 0x10000, RZ, 0xfc, !PT ;  /* 0x000100007e7e3812 */ /* 0x000fc800078efcff */
[----:B------:R-:W-:-:S04]  /*df360*/  LOP3.LUT R126, R126, 0xfff7ffff, RZ, 0xc0, !PT ;  /* 0xfff7ffff7e7e7812 */ /* 0x000fc800078ec0ff */
[----:B------:R-:W-:Y:S02]  /*df370*/  @P2 LOP3.LUT R126, R126, 0x80000, RZ, 0xfc, !PT ;  /* 0x000800007e7e2812 */ /* 0x000fe400078efcff */
[----:B------:R-:W-:Y:S02]  /*df380*/  ISETP.LT.AND P3, PT, R236, UR12, !P0 ;  /* 0x0000000cec007c0c */ /* 0x000fe4000c761270 */
        /* <DEDUP_REMOVED lines=57> */
[----:B------:R-:W-:-:S11]  /*df720*/  LOP3.LUT R126, R126, 0xfffffffe, RZ, 0xc0, !PT ;  /* 0xfffffffe7e7e7812 */ /* 0x000fd600078ec0ff */
[----:B------:R-:W-:Y:S02]  /*df730*/  @P1 LOP3.LUT R126, R126, 0x1, RZ, 0xfc, !PT ;  /* 0x000000017e7e1812 */ /* 0x000fe400078efcff */
[----:B------:R-:W-:Y:S01]  /*df740*/  ISETP.LT.AND P1, PT, R129, UR36, !P0 ;  /* 0x0000002481007c0c */ /* 0x000fe2000c721270 */
[----:B------:R-:W1:Y:S01]  /*df750*/  LDCU UR36, c[0x0][0x398] ;  /* 0x00007300ff2477ac */ /* 0x000e620008000800 */
[----:B------:R-:W-:Y:S02]  /*df760*/  LOP3.LUT R126, R126, 0xfffffff7, RZ, 0xc0, !PT ;  /* 0xfffffff77e7e7812 */ /* 0x000fe400078ec0ff */
[----:B------:R-:W-:Y:S01]  /*df770*/  ISETP.LT.AND P3, PT, R237, UR29, !P0 ;  /* 0x0000001ded007c0c */ /* 0x000fe2000c761270 */
[----:B------:R-:W1:Y:S08]  /*df780*/  LDCU UR29, c[0x0][0x398] ;  /* 0x00007300ff1d77ac */ /* 0x000e700008000800 */
[----:B------:R-:W-:-:S02]  /*df790*/  @P1 LOP3.LUT R126, R126, 0x8, RZ, 0xfc, !PT ;  /* 0x000000087e7e1812 */ /* 0x000fc400078efcff */
[----:B---3--:R-:W-:Y:S01]  /*df7a0*/  ISETP.LT.AND P1, PT, R235, UR45, !P0 ;  /* 0x0000002deb007c0c */ /* 0x008fe2000c721270 */
[----:B------:R-:W3:Y:S01]  /*df7b0*/  LDCU UR45, c[0x0][0x398] ;  /* 0x00007300ff2d77ac */ /* 0x000ee20008000800 */
[----:B----4-:R-:W-:Y:S01]  /*df7c0*/  ISETP.LT.AND P2, PT, R236, UR38, !P0 ;  /* 0x00000026ec007c0c */ /* 0x010fe2000c741270 */
[----:B------:R-:W4:Y:S01]  /*df7d0*/  LDCU UR38, c[0x0][0x398] ;  /* 0x00007300ff2677ac */ /* 0x000f220008000800 */
[----:B------:R-:W-:-:S09]  /*df7e0*/  LOP3.LUT R126, R126, 0xfffffffb, RZ, 0xc0, !PT ;  /* 0xfffffffb7e7e7812 */ /* 0x000fd200078ec0ff */
[----:B------:R-:W-:Y:S02]  /*df7f0*/  @P1 LOP3.LUT R125, R125, 0x80000000, RZ, 0xfc, !PT ;  /* 0x800000007d7d1812 */ /* 0x000fe400078efcff */
[----:B-1----:R-:W-:Y:S01]  /*df800*/  ISETP.LT.AND P1, PT, R164, UR36, !P0 ;  /* 0x00000024a4007c0c */ /* 0x002fe2000c721270 */
[----:B------:R-:W1:Y:S01]  /*df810*/  LDCU UR36, c[0x0][0x398] ;  /* 0x00007300ff2477ac */ /* 0x000e620008000800 */
[----:B------:R-:W-:Y:S02]  /*df820*/  @P3 LOP3.LUT R126, R126, 0x4, RZ, 0xfc, !PT ;  /* 0x000000047e7e3812 */ /* 0x000fe400078efcff */
[----:B------:R-:W-:Y:S01]  /*df830*/  ISETP.LT.AND P3, PT, R234, UR29, !P0 ;  /* 0x0000001dea007c0c */ /* 0x000fe2000c761270 */
[----:B------:R-:W1:Y:S01]  /*df840*/  LDCU UR29, c[0x0][0x398] ;  /* 0x00007300ff1d77ac */ /* 0x000e620008000800 */
[----:B------:R-:W-:Y:S02]  /*df850*/  LOP3.LUT R125, R125, 0xbfffffff, RZ, 0xc0, !PT ;  /* 0xbfffffff7d7d7812 */ /* 0x000fe400078ec0ff */
[----:B------:R-:W-:-:S05]  /*df860*/  LOP3.LUT R126, R126, 0xfffffffd, RZ, 0xc0, !PT ;  /* 0xfffffffd7e7e7812 */ /* 0x000fca00078ec0ff */
[----:B------:R-:W-:Y:S02]  /*df870*/  @P1 LOP3.LUT R125, R125, 0x40000000, RZ, 0xfc, !PT ;  /* 0x400000007d7d1812 */ /* 0x000fe400078efcff */
[----:B------:R-:W-:Y:S02]  /*df880*/  @P2 LOP3.LUT R126, R126, 0x2, RZ, 0xfc, !PT ;  /* 0x000000027e7e2812 */ /* 0x000fe400078efcff */
[----:B----4-:R-:W-:Y:S01]  /*df890*/  ISETP.LT.AND P2, PT, R233, UR38, !P0 ;  /* 0x00000026e9007c0c */ /* 0x010fe2000c741270 */
[----:B------:R-:W4:Y:S01]  /*df8a0*/  LDCU UR38, c[0x0][0x398] ;  /* 0x00007300ff2677ac */ /* 0x000f220008000800 */
[----:B------:R-:W-:-:S04]  /*df8b0*/  LOP3.LUT R125, R125, 0xdfffffff, RZ, 0xc0, !PT ;  /* 0xdfffffff7d7d7812 */ /* 0x000fc800078ec0ff */
[----:B------:R-:W-:Y:S02]  /*df8c0*/  @P3 LOP3.LUT R125, R125, 0x20000000, RZ, 0xfc, !PT ;  /* 0x200000007d7d3812 */ /* 0x000fe400078efcff */
[----:B---3--:R-:W-:Y:S02]  /*df8d0*/  ISETP.LT.AND P1, PT, R232, UR45, !P0 ;  /* 0x0000002de8007c0c */ /* 0x008fe4000c721270 */
[----:B------:R-:W-:-:S04]  /*df8e0*/  LOP3.LUT R125, R125, 0xefffffff, RZ, 0xc0, !PT ;  /* 0xefffffff7d7d7812 */ /* 0x000fc800078ec0ff */
[----:B------:R-:W-:Y:S02]  /*df8f0*/  @P2 LOP3.LUT R125, R125, 0x10000000, RZ, 0xfc, !PT ;  /* 0x100000007d7d2812 */ /* 0x000fe400078efcff */
[----:B------:R-:W-:Y:S01]  /*df900*/  ISETP.LT.AND P3, PT, R171, UR74, !P0 ;  /* 0x0000004aab007c0c */ /* 0x000fe2000c761270 */
[----:B------:R-:W3:Y:S01]  /*df910*/  LDCU UR74, c[0x0][0x398] ;  /* 0x00007300ff4a77ac */ /* 0x000ee20008000800 */
        /* <DEDUP_REMOVED lines=31> */
[----:B------:R-:W-:Y:S01]  /*dfb10*/  ISETP.LT.AND P3, PT, R238, UR12, !P0 ;  /* 0x0000000cee007c0c */ /* 0x000fe2000c761270 */
[----:B------:R-:W1:Y:S01]  /*dfb20*/  LDCU UR12, c[0x0][0x398] ;  /* 0x00007300ff0c77ac */ /* 0x000e620008000800 */
[----:B------:R-:W-:Y:S02]  /*dfb30*/  ISETP.LT.AND P2, PT, R129, UR5, !P0 ;  /* 0x0000000581007c0c */ /* 0x000fe4000c741270 */
[----:B------:R-:W-:Y:S01]  /*dfb40*/  LOP3.LUT R125, R125, 0xfffeffff, RZ, 0xc0, !PT ;  /* 0xfffeffff7d7d7812 */ /* 0x000fe200078ec0ff */
[----:B------:R-:W1:Y:S01]  /*dfb50*/  LDCU UR5, c[0x0][0x398] ;  /* 0x00007300ff0577ac */ /* 0x000e620008000800 */
        /* <DEDUP_REMOVED lines=132> */
[----:B---3--:R-:W-:Y:S01]  /*e03a0*/  ISETP.LT.AND P1, PT, R237, UR74, !P0 ;  /* 0x0000004aed007c0c */ /* 0x008fe2000c721270 */
[----:B------:R-:W3:Y:S06]  /*e03b0*/  LDCU UR74, c[0x0][0x398] ;  /* 0x00007300ff4a77ac */ /* 0x000eec0008000800 */
[----:B------:R-:W-:-:S04]  /*e03c0*/  @P3 LOP3.LUT R124, R124, 0x10000, RZ, 0xfc, !PT ;  /* 0x000100007c7c3812 */ /* 0x000fc800078efcff */
[----:B------:R-:W-:-:S04]  /*e03d0*/  LOP3.LUT R124, R124, 0xfff7ffff, RZ, 0xc0, !PT ;  /* 0xfff7ffff7c7c7812 */ /* 0x000fc800078ec0ff */
[----:B------:R-:W-:-:S04]  /*e03e0*/  @P2 LOP3.LUT R124, R124, 0x80000, RZ, 0xfc, !PT ;  /* 0x000800007c7c2812 */ /* 0x000fc800078efcff */
[----:B------:R-:W-:-:S04]  /*e03f0*/  LOP3.LUT R124, R124, 0xfffbffff, RZ, 0xc0, !PT ;  /* 0xfffbffff7c7c7812 */ /* 0x000fc800078ec0ff */
[----:B------:R-:W-:Y:S02]  /*e0400*/  @P1 LOP3.LUT R124, R124, 0x40000, RZ, 0xfc, !PT ;  /* 0x000400007c7c1812 */ /* 0x000fe400078efcff */
[----:B------:R-:W-:Y:S01]  /*e0410*/  ISETP.LT.AND P1, PT, R236, UR62, !P0 ;  /* 0x0000003eec007c0c */ /* 0x000fe2000c721270 */
[----:B------:R-:W3:Y:S01]  /*e0420*/  LDCU UR62, c[0x0][0x398] ;  /* 0x00007300ff3e77ac */ /* 0x000ee20008000800 */
[----:B------:R-:W-:Y:S02]  /*e0430*/  ISETP.LT.AND P3, PT, R235, UR46, !P0 ;  /* 0x0000002eeb007c0c */ /* 0x000fe4000c761270 */
[----:B------:R-:W-:Y:S01]  /*e0440*/  LOP3.LUT R124, R124, 0xfffdffff, RZ, 0xc0, !PT ;  /* 0xfffdffff7c7c7812 */ /* 0x000fe200078ec0ff */
[----:B------:R-:W3:Y:S01]  /*e0450*/  LDCU UR46, c[0x0][0x398] ;  /* 0x00007300ff2e77ac */ /* 0x000ee20008000800 */
[----:B-1----:R-:W-:Y:S01]  /*e0460*/  ISETP.LT.AND P2, PT, R164, UR47, !P0 ;  /* 0x0000002fa4007c0c */ /* 0x002fe2000c741270 */
[----:B------:R-:W1:Y:S06]  /*e0470*/  LDCU UR47, c[0x0][0x398] ;  /* 0x00007300ff2f77ac */ /* 0x000e6c0008000800 */
[----:B------:R-:W-:-:S04]  /*e0480*/  @P1 LOP3.LUT R124, R124, 0x20000, RZ, 0xfc, !PT ;  /* 0x000200007c7c1812 */ /* 0x000fc800078efcff */
[----:B------:R-:W-:-:S04]  /*e0490*/  LOP3.LUT R124, R124, 0xffff7fff, RZ, 0xc0, !PT ;  /* 0xffff7fff7c7c7812 */ /* 0x000fc800078ec0ff */
[----:B------:R-:W-:Y:S02]  /*e04a0*/  @P3 LOP3.LUT R124, R124, 0x8000, RZ, 0xfc, !PT ;  /* 0x000080007c7c3812 */ /* 0x000fe400078efcff */
[----:B---3--:R-:W-:Y:S01]  /*e04b0*/  ISETP.LT.AND P1, PT, R234, UR74, !P0 ;  /* 0x0000004aea007c0c */ /* 0x008fe2000c721270 */
[----:B------:R-:W3:Y:S01]  /*e04c0*/  LDCU UR74, c[0x0][0x398] ;  /* 0x00007300ff4a77ac */ /* 0x000ee20008000800 */
[----:B------:R-:W-:-:S04]  /*e04d0*/  LOP3.LUT R124, R124, 0xffffbfff, RZ, 0xc0, !PT ;  /* 0xffffbfff7c7c7812 */ /* 0x000fc800078ec0ff */
[----:B------:R-:W-:Y:S02]  /*e04e0*/  @P2 LOP3.LUT R124, R124, 0x4000, RZ, 0xfc, !PT ;  /* 0x000040007c7c2812 */ /* 0x000fe400078efcff */
[----:B------:R-:W-:Y:S01]  /*e04f0*/  ISETP.LT.AND P2, PT, R233, UR62, !P0 ;  /* 0x0000003ee9007c0c */ /* 0x000fe2000c741270 */
[----:B------:R-:W2:Y:S01]  /*e0500*/  LDCU UR62, c[0x0][0x398] ;  /* 0x00007300ff3e77ac */ /* 0x000ea20008000800 */
[----:B------:R-:W-:-:S04]  /*e0510*/  LOP3.LUT R124, R124, 0xffffdfff, RZ, 0xc0, !PT ;  /* 0xffffdfff7c7c7812 */ /* 0x000fc800078ec0ff */
[----:B------:R-:W-:Y:S02]  /*e0520*/  @P1 LOP3.LUT R124, R124, 0x2000, RZ, 0xfc, !PT ;  /* 0x000020007c7c1812 */ /* 0x000fe400078efcff */
[----:B------:R-:W-:Y:S02]  /*e0530*/  ISETP.LT.AND P1, PT, R232, UR46, !P0 ;  /* 0x0000002ee8007c0c */ /* 0x000fe4000c721270 */
[----:B------:R-:W-:-:S04]  /*e0540*/  LOP3.LUT R124, R124, 0xffffefff, RZ, 0xc0, !PT ;  /* 0xffffefff7c7c7812 */ /* 0x000fc800078ec0ff */
[----:B------:R-:W-:Y:S02]  /*e0550*/  @P2 LOP3.LUT R124, R124, 0x1000, RZ, 0xfc, !PT ;  /* 0x000010007c7c2812 */ /* 0x000fe400078efcff */
[----:B-1----:R-:W-:Y:S01]  /*e0560*/  ISETP.LT.AND P3, PT, R171, UR47, !P0 ;  /* 0x0000002fab007c0c */ /* 0x002fe2000c761270 */
[----:B------:R-:W1:Y:S01]  /*e0570*/  LDCU.64 UR46, c[0x0][0x398] ;  /* 0x00007300ff2e77ac */ /* 0x000e620008000a00 */
[----:B------:R-:W-:-:S04]  /*e0580*/  LOP3.LUT R124, R124, 0xfffff7ff, RZ, 0xc0, !PT ;  /* 0xfffff7ff7c7c7812 */ /* 0x000fc800078ec0ff */
[----:B------:R-:W-:Y:S02]  /*e0590*/  @P1 LOP3.LUT R124, R124, 0x800, RZ, 0xfc, !PT ;  /* 0x000008007c7c1812 */ /* 0x000fe400078efcff */
[----:B---3--:R-:W-:Y:S01]  /*e05a0*/  ISETP.LT.AND P2, PT, R170, UR74, !P0 ;  /* 0x0000004aaa007c0c */ /* 0x008fe2000c741270 */
        /* <DEDUP_REMOVED lines=40> */
[----:B------:R-:W-:Y:S01]  /*e0830*/  ISETP.LT.AND P2, PT, R236, UR62, !P0 ;  /* 0x0000003eec007c0c */ /* 0x000fe2000c741270 */
[----:B------:R-:W3:Y:S01]  /*e0840*/  LDCU UR62, c[0x0][0x398] ;  /* 0x00007300ff3e77ac */ /* 0x000ee20008000800 */
        /* <DEDUP_REMOVED lines=52> */
[----:B------:R-:W-:Y:S02]  /*e0b90*/  LOP3.LUT R123, R123, 0xfffeffff, RZ, 0xc0, !PT ;  /* 0xfffeffff7b7b7812 */ /* 0x000fe400078ec0ff */
[----:B------:R-:W-:Y:S01]  /*e0ba0*/  ISETP.LT.AND P3, PT, R237, UR65, !P0 ;  /* 0x00000041ed007c0c */ /* 0x000fe2000c761270 */
[----:B------:R-:W1:Y:S08]  /*e0bb0*/  LDCU UR65, c[0x0][0x398] ;  /* 0x00007300ff4177ac */ /* 0x000e700008000800 */
[----:B------:R-:W-:-:S02]  /*e0bc0*/  @P1 LOP3.LUT R123, R123, 0x10000, RZ, 0xfc, !PT ;  /* 0x000100007b7b1812 */ /* 0x000fc400078efcff */
[----:B------:R-:W-:Y:S01]  /*e0bd0*/  ISETP.LT.AND P1, PT, R129, UR67, !P0 ;  /* 0x0000004381007c0c */ /* 0x000fe2000c721270 */
[----:B------:R-:W1:Y:S01]  /*e0be0*/  LDCU UR67, c[0x0][0x398] ;  /* 0x00007300ff4377ac */ /* 0x000e620008000800 */
[----:B------:R-:W-:Y:S02]  /*e0bf0*/  LOP3.LUT R123, R123, 0xfff7ffff, RZ, 0xc0, !PT ;  /* 0xfff7ffff7b7b7812 */ /* 0x000fe400078ec0ff */
[----:B------:R-:W-:Y:S01]  /*e0c00*/  ISETP.LT.AND P2, PT, R236, UR66, !P0 ;  /* 0x00000042ec007c0c */ /* 0x000fe2000c741270 */
[----:B------:R-:W1:Y:S08]  /*e0c10*/  LDCU UR66, c[0x0][0x398] ;  /* 0x00007300ff4277ac */ /* 0x000e700008000800 */
[----:B------:R-:W-:-:S04]  /*e0c20*/  @P1 LOP3.LUT R123, R123, 0x80000, RZ, 0xfc, !PT ;  /* 0x000800007b7b1812 */ /* 0x000fc800078efcff */
[----:B------:R-:W-:-:S04]  /*e0c30*/  LOP3.LUT R123, R123, 0xfffbffff, RZ, 0xc0, !PT ;  /* 0xfffbffff7b7b7812 */ /* 0x000fc800078ec0ff */
[----:B------:R-:W-:Y:S02]  /*e0c40*/  @P3 LOP3.LUT R123, R123, 0x40000, RZ, 0xfc, !PT ;  /* 0x000400007b7b3812 */ /* 0x000fe400078efcff */
[----:B------:R-:W-:Y:S01]  /*e0c50*/  ISETP.LT.AND P1, PT, R235, UR64, !P0 ;  /* 0x00000040eb007c0c */ /* 0x000fe2000c721270 */
[----:B------:R-:W3:Y:S01]  /*e0c60*/  LDCU UR64, c[0x0][0x398] ;  /* 0x00007300ff4077ac */ /* 0x000ee20008000800 */
[----:B------:R-:W-:-:S04]  /*e0c70*/  LOP3.LUT R123, R123, 0xfffdffff, RZ, 0xc0, !PT ;  /* 0xfffdffff7b7b7812 */ /* 0x000fc800078ec0ff */
[----:B------:R-:W-:-:S04]  /*e0c80*/  @P2 LOP3.LUT R123, R123, 0x20000, RZ, 0xfc, !PT ;  /* 0x000200007b7b2812 */ /* 0x000fc800078efcff */
[----:B------:R-:W-:-:S04]  /*e0c90*/  LOP3.LUT R123, R123, 0xffff7fff, RZ, 0xc0, !PT ;  /* 0xffff7fff7b7b7812 */ /* 0x000fc800078ec0ff */
[----:B------:R-:W-:Y:S02]  /*e0ca0*/  @P1 LOP3.LUT R123, R123, 0x8000, RZ, 0xfc, !PT ;  /* 0x000080007b7b1812 */ /* 0x000fe400078efcff */
        /* <DEDUP_REMOVED lines=46> */
[----:B------:R-:W3:Y:S02]  /*e0f90*/  LDL.LU R160, [R1+0x7264] ;  /* 0x0072640001a07983 */ /* 0x000ee40000300800 */
[----:B------:R-:W-:Y:S01]  /*e0fa0*/  ISETP.LT.AND P1, PT, R238, UR16, !P0 ;  /* 0x00000010ee007c0c */ /* 0x000fe2000c721270 */
[----:B------:R-:W1:Y:S01]  /*e0fb0*/  LDCU UR16, c[0x0][0x398] ;  /* 0x00007300ff1077ac */ /* 0x000e620008000800 */
[----:B------:R-:W-:-:S11]  /*e0fc0*/  LOP3.LUT R123, R123, 0xfffffffe, RZ, 0xc0, !PT ;  /* 0xfffffffe7b7b7812 */ /* 0x000fd600078ec0ff */
[----:B------:R-:W-:Y:S02]  /*e0fd0*/  @P1 LOP3.LUT R123, R123, 0x1, RZ, 0xfc, !PT ;  /* 0x000000017b7b1812 */ /* 0x000fe400078efcff */
[----:B-1----:R-:W-:Y:S01]  /*e0fe0*/  ISETP.LT.AND P1, PT, R129, UR16, !P0 ;  /* 0x0000001081007c0c */ /* 0x002fe2000c721270 */
[----:B------:R-:W1:Y:S01]  /*e0ff0*/  LDCU UR16, c[0x0][0x398] ;  /* 0x00007300ff1077ac */ /* 0x000e620008000800 */
[----:B------:R-:W-:Y:S02]  /*e1000*/  LOP3.LUT R123, R123, 0xfffffff7, RZ, 0xc0, !PT ;  /* 0xfffffff77b7b7812 */ /* 0x000fe400078ec0ff */
[----:B--2---:R-:W-:Y:S01]  /*e1010*/  ISETP.LT.AND P3, PT, R237, UR15, !P0 ;  /* 0x0000000fed007c0c */ /* 0x004fe2000c761270 */
[----:B------:R-:W2:Y:S08]  /*e1020*/  LDCU UR15, c[0x0][0x398] ;  /* 0x00007300ff0f77ac */ /* 0x000eb00008000800 */
[----:B------:R-:W-:-:S02]  /*e1030*/  @P1 LOP3.LUT R123, R123, 0x8, RZ, 0xfc, !PT ;  /* 0x000000087b7b1812 */ /* 0x000fc400078efcff */
[----:B------:R-:W-:Y:S01]  /*e1040*/  ISETP.LT.AND P1, PT, R235, UR47, !P0 ;  /* 0x0000002feb007c0c */ /* 0x000fe2000c721270 */
[----:B------:R-:W2:Y:S01]  /*e1050*/  LDCU UR47, c[0x0][0x398] ;  /* 0x00007300ff2f77ac */ /* 0x000ea20008000800 */
[----:B------:R-:W-:Y:S01]  /*e1060*/  ISETP.LT.AND P2, PT, R236, UR14, !P0 ;  /* 0x0000000eec007c0c */ /* 0x000fe2000c741270 */
[----:B------:R-:W4:Y:S01]  /*e1070*/  LDCU UR14, c[0x0][0x398] ;  /* 0x00007300ff0e77ac */ /* 0x000f220008000800 */
[----:B------:R-:W-:-:S09]  /*e1080*/  LOP3.LUT R123, R123, 0xfffffffb, RZ, 0xc0, !PT ;  /* 0xfffffffb7b7b7812 */ /* 0x000fd200078ec0ff */
[----:B------:R-:W-:Y:S02]  /*e1090*/  @P1 LOP3.LUT R122, R122, 0x80000000, RZ, 0xfc, !PT ;  /* 0x800000007a7a1812 */ /* 0x000fe400078efcff */
[----:B-1----:R-:W-:Y:S01]  /*e10a0*/  ISETP.LT.AND P1, PT, R164, UR16, !P0 ;  /* 0x00000010a4007c0c */ /* 0x002fe2000c721270 */
[----:B------:R-:W1:Y:S01]  /*e10b0*/  LDCU UR16, c[0x0][0x398] ;  /* 0x00007300ff1077ac */ /* 0x000e620008000800 */
[----:B------:R-:W-:Y:S02]  /*e10c0*/  @P3 LOP3.LUT R123, R123, 0x4, RZ, 0xfc, !PT ;  /* 0x000000047b7b3812 */ /* 0x000fe400078efcff */
[----:B--2---:R-:W-:Y:S02]  /*e10d0*/  ISETP.LT.AND P3, PT, R234, UR15, !P0 ;  /* 0x0000000fea007c0c */ /* 0x004fe4000c761270 */
[----:B------:R-:W-:Y:S02]  /*e10e0*/  LOP3.LUT R122, R122, 0xbfffffff, RZ, 0xc0, !PT ;  /* 0xbfffffff7a7a7812 */ /* 0x000fe400078ec0ff */
[----:B------:R-:W-:-:S05]  /*e10f0*/  LOP3.LUT R123, R123, 0xfffffffd, RZ, 0xc0, !PT ;  /* 0xfffffffd7b7b7812 */ /* 0x000fca00078ec0ff */
[----:B------:R-:W-:Y:S02]  /*e1100*/  @P1 LOP3.LUT R122, R122, 0x40000000, RZ, 0xfc, !PT ;  /* 0x400000007a7a1812 */ /* 0x000fe400078efcff */
[----:B------:R-:W-:Y:S02]  /*e1110*/  @P2 LOP3.LUT R123, R123, 0x2, RZ, 0xfc, !PT ;  /* 0x000000027b7b2812 */ /* 0x000fe400078efcff */
[----:B----4-:R-:W-:Y:S01]  /*e1120*/  ISETP.LT.AND P2, PT, R233, UR14, !P0 ;  /* 0x0000000ee9007c0c */ /* 0x010fe2000c741270 */
[----:B------:R-:W2:Y:S01]  /*e1130*/  LDCU.64 UR14, c[0x0][0x398] ;  /* 0x00007300ff0e77ac */ /* 0x000ea20008000a00 */
[----:B------:R-:W-:-:S04]  /*e1140*/  LOP3.LUT R122, R122, 0xdfffffff, RZ, 0xc0, !PT ;  /* 0xdfffffff7a7a7812 */ /* 0x000fc800078ec0ff */
[----:B------:R-:W-:Y:S02]  /*e1150*/  @P3 LOP3.LUT R122, R122, 0x20000000, RZ, 0xfc, !PT ;  /* 0x200000007a7a3812 */ /* 0x000fe400078efcff */
[----:B------:R-:W-:Y:S01]  /*e1160*/  ISETP.LT.AND P1, PT, R232, UR47, !P0 ;  /* 0x0000002fe8007c0c */ /* 0x000fe2000c721270 */
[----:B------:R-:W4:Y:S01]  /*e1170*/  LDCU UR47, c[0x0][0x398] ;  /* 0x00007300ff2f77ac */ /* 0x000f220008000800 */
        /* <DEDUP_REMOVED lines=34> */
[----:B------:R-:W3:Y:S02]  /*e13a0*/  LDL.LU R160, [R1+0x7268] ;  /* 0x0072680001a07983 */ /* 0x000ee40000300800 */
[----:B--2---:R-:W-:Y:S01]  /*e13b0*/  ISETP.LT.AND P3, PT, R238, UR14, !P0 ;  /* 0x0000000eee007c0c */ /* 0x004fe2000c761270 */
[----:B------:R-:W2:Y:S01]  /*e13c0*/  LDCU UR14, c[0x0][0x398] ;  /* 0x00007300ff0e77ac */ /* 0x000ea20008000800 */
[----:B------:R-:W-:Y:S02]  /*e13d0*/  ISETP.LT.AND P2, PT, R129, UR9, !P0 ;  /* 0x0000000981007c0c */ /* 0x000fe4000c741270 */
[----:B------:R-:W-:-:S02]  /*e13e0*/  LOP3.LUT R122, R122, 0xfffeffff, RZ, 0xc0, !PT ;  /* 0xfffeffff7a7a7812 */ /* 0x000fc400078ec0ff */
[----:B------:R-:W-:Y:S01]  /*e13f0*/  ISETP.LT.AND P1, PT, R237, UR5, !P0 ;  /* 0x00000005ed007c0c */ /* 0x000fe2000c721270 */
[----:B------:R-:W1:Y:S06]  /*e1400*/  LDCU UR5, c[0x0][0x398] ;  /* 0x00007300ff0577ac */ /* 0x000e6c0008000800 */
        /* <DEDUP_REMOVED lines=127> */
[----:B------:R-:W1:-:S12]  /*e1c00*/  LDCU UR48, c[0x0][0x398] ;  /* 0x00007300ff3077ac */ /* 0x000e580008000800 */
[----:B------:R-:W-:Y:S02]  /*e1c10*/  @P1 LOP3.LUT R121, R121, 0x10000, RZ, 0xfc, !PT ;  /* 0x0001000079791812 */ /* 0x000fe400078efcff */
[----:B-1----:R-:W-:Y:S01]  /*e1c20*/  ISETP.LT.AND P1, PT, R129, UR48, !P0 ;  /* 0x0000003081007c0c */ /* 0x002fe2000c721270 */
[----:B------:R-:W1:Y:S01]  /*e1c30*/  LDCU UR48, c[0x0][0x398] ;  /* 0x00007300ff3077ac */ /* 0x000e620008000800 */
[----:B--2---:R-:W-:Y:S02]  /*e1c40*/  ISETP.LT.AND P3, PT, R237, UR9, !P0 ;  /* 0x00000009ed007c0c */ /* 0x004fe4000c761270 */
[----:B------:R-:W-:Y:S01]  /*e1c50*/  LOP3.LUT R121, R121, 0xfff7ffff, RZ, 0xc0, !PT ;  /* 0xfff7ffff79797812 */ /* 0x000fe200078ec0ff */
[----:B------:R-:W2:Y:S01]  /*e1c60*/  LDCU UR9, c[0x0][0x398] ;  /* 0x00007300ff0977ac */ /* 0x000ea20008000800 */
[----:B------:R-:W-:Y:S01]  /*e1c70*/  ISETP.LT.AND P2, PT, R236, UR60, !P0 ;  /* 0x0000003cec007c0c */ /* 0x000fe2000c741270 */
[----:B------:R-:W1:Y:S06]  /*e1c80*/  LDCU UR60, c[0x0][0x398] ;  /* 0x00007300ff3c77ac */ /* 0x000e6c0008000800 */
        /* <DEDUP_REMOVED lines=49> */
[----:B------:R-:W-:-:S04]  /*e1fa0*/  @P1 LOP3.LUT R121, R121, 0x20, RZ, 0xfc, !PT ;  /* 0x0000002079791812 */ /* 0x000fc800078efcff */
[----:B------:R-:W-:-:S04]  /*e1fb0*/  LOP3.LUT R121, R121, 0xffffffef, RZ, 0xc0, !PT ;  /* 0xffffffef79797812 */ /* 0x000fc800078ec0ff */
[----:B------:R-:W-:Y:S02]  /*e1fc0*/  @P0 LOP3.LUT R121, R121, 0x10, RZ, 0xfc, !PT ;  /* 0x0000001079790812 */ /* 0x000fe400078efcff */
[----:B---3--:R-:W-:Y:S01]  /*e1fd0*/  ISETP.GE.AND P0, PT, R160, UR49, PT ;  /* 0x00000031a0007c0c */ /* 0x008fe2000bf06270 */
[----:B------:R-:W3:Y:S01]  /*e1fe0*/  LDCU UR49, c[0x0][0x398] ;  /* 0x00007300ff3177ac */ /* 0x000ee20008000800 */
[----:B------:R-:W2:Y:S02]  /*e1ff0*/  LDL.LU R160, [R1+0x7274] ;  /* 0x0072740001a07983 */ /* 0x000ea40000300800 */
[----:B-1----:R-:W-:Y:S02]  /*e2000*/  ISETP.LT.AND P3, PT, R238, UR18, !P0 ;  /* 0x00000012ee007c0c */ /* 0x002fe4000c761270 */
        /* <DEDUP_REMOVED lines=146> */
[----:B-1----:R-:W-:Y:S02]  /*e2930*/  ISETP.LT.AND P1, PT, R164, UR18, !P0 ;  /* 0x00000012a4007c0c */ /* 0x002fe4000c721270 */
[----:B------:R-:W-:Y:S02]  /*e2940*/  @P3 LOP3.LUT R120, R120, 0x4, RZ, 0xfc, !PT ;  /* 0x0000000478783812 */ /* 0x000fe400078efcff */
[----:B--2---:R-:W-:Y:S01]  /*e2950*/  ISETP.LT.AND P3, PT, R234, UR21, !P0 ;  /* 0x00000015ea007c0c */ /* 0x004fe2000c761270 */
[----:B------:R-:W1:Y:S01]  /*e2960*/  LDCU UR21, c[0x0][0x398] ;  /* 0x00007300ff1577ac */ /* 0x000e620008000800 */
[----:B------:R-:W-:Y:S02]  /*e2970*/  LOP3.LUT R119, R119, 0xbfffffff, RZ, 0xc0, !PT ;  /* 0xbfffffff77777812 */ /* 0x000fe400078ec0ff */
[----:B------:R-:W-:-:S05]  /*e2980*/  LOP3.LUT R120, R120, 0xfffffffd, RZ, 0xc0, !PT ;  /* 0xfffffffd78787812 */ /* 0x000fca00078ec0ff */
[----:B------:R-:W-:Y:S02]  /*e2990*/  @P1 LOP3.LUT R119, R119, 0x40000000, RZ, 0xfc, !PT ;  /* 0x4000000077771812 */ /* 0x000fe400078efcff */
[----:B------:R-:W-:Y:S02]  /*e29a0*/  @P2 LOP3.LUT R120, R120, 0x2, RZ, 0xfc, !PT ;  /* 0x0000000278782812 */ /* 0x000fe400078efcff */
[----:B----4-:R-:W-:Y:S01]  /*e29b0*/  ISETP.LT.AND P2, PT, R233, UR37, !P0 ;  /* 0x00000025e9007c0c */ /* 0x010fe2000c741270 */
[----:B------:R-:W2:Y:S01]  /*e29c0*/  LDCU UR37, c[0x0][0x398] ;  /* 0x00007300ff2577ac */ /* 0x000ea20008000800 */
        /* <DEDUP_REMOVED lines=36> */
[----:B------:R-:W3:Y:S01]  /*e2c10*/  LDCU.64 UR18, c[0x0][0x398] ;  /* 0x00007300ff1277ac */ /* 0x000ee20008000a00 */
        /* <DEDUP_REMOVED lines=68> */
[----:B---3--:R-:W-:Y:S01]  /*e3060*/  ISETP.LT.AND P3, PT, R238, UR18, !P0 ;  /* 0x00000012ee007c0c */ /* 0x008fe2000c761270 */
[----:B------:R-:W3:Y:S01]  /*e3070*/  LDCU UR18, c[0x0][0x398] ;  /* 0x00007300ff1277ac */ /* 0x000ee20008000800 */
        /* <DEDUP_REMOVED lines=57> */
[----:B------:R-:W-:-:S04]  /*e3410*/  @P1 LOP3.LUT R118, R118, 0x200000, RZ, 0xfc, !PT ;  /* 0x0020000076761812 */ /* 0x000fc800078efcff */
[----:B------:R-:W-:-:S04]  /*e3420*/  LOP3.LUT R118, R118, 0xffefffff, RZ, 0xc0, !PT ;  /* 0xffefffff76767812 */ /* 0x000fc800078ec0ff */
[----:B------:R-:W-:-:S04]  /*e3430*/  @P0 LOP3.LUT R118, R118, 0x100000, RZ, 0xfc, !PT ;  /* 0x0010000076760812 */ /* 0x000fc800078efcff */
[----:B------:R-:W-:Y:S02]  /*e3440*/  LOP3.LUT R118, R118, 0xfffeffff, RZ, 0xc0, !PT ;  /* 0xfffeffff76767812 */ /* 0x000fe400078ec0ff */
[----:B--2---:R-:W-:Y:S01]  /*e3450*/  ISETP.GE.AND P0, PT, R160, UR19, PT ;  /* 0x00000013a0007c0c */ /* 0x004fe2000bf06270 */
[----:B------:R-:W2:Y:S01]  /*e3460*/  LDCU UR19, c[0x0][0x398] ;  /* 0x00007300ff1377ac */ /* 0x000ea20008000800 */
[----:B------:R-:W4:Y:S02]  /*e3470*/  LDL.LU R160, [R1+0x7288] ;  /* 0x0072880001a07983 */ /* 0x000f240000300800 */
[----:B-1----:R-:W-:Y:S01]  /*e3480*/  ISETP.LT.AND P1, PT, R238, UR8, !P0 ;  /* 0x00000008ee007c0c */ /* 0x002fe2000c721270 */
[----:B------:R-:W1:-:S12]  /*e3490*/  LDCU UR8, c[0x0][0x398] ;  /* 0x00007300ff0877ac */ /* 0x000e580008000800 */
[----:B------:R-:W-:Y:S02]  /*e34a0*/  @P1 LOP3.LUT R118, R118, 0x10000, RZ, 0xfc, !PT ;  /* 0x0001000076761812 */ /* 0x000fe400078efcff */
[----:B-1----:R-:W-:Y:S01]  /*e34b0*/  ISETP.LT.AND P1, PT, R129, UR8, !P0 ;  /* 0x0000000881007c0c */ /* 0x002fe2000c721270 */
[----:B------:R-:W1:Y:S01]  /*e34c0*/  LDCU UR8, c[0x0][0x398] ;  /* 0x00007300ff0877ac */ /* 0x000e620008000800 */
[----:B--2---:R-:W-:Y:S02]  /*e34d0*/  ISETP.LT.AND P3, PT, R237, UR19, !P0 ;  /* 0x00000013ed007c0c */ /* 0x004fe4000c761270 */
[----:B------:R-:W-:Y:S01]  /*e34e0*/  LOP3.LUT R118, R118, 0xfff7ffff, RZ, 0xc0, !PT ;  /* 0xfff7ffff76767812 */ /* 0x000fe200078ec0ff */
[----:B------:R-:W2:Y:S01]  /*e34f0*/  LDCU UR19, c[0x0][0x398] ;  /* 0x00007300ff1377ac */ /* 0x000ea20008000800 */
[----:B---3--:R-:W-:Y:S01]  /*e3500*/  ISETP.LT.AND P2, PT, R236, UR18, !P0 ;  /* 0x00000012ec007c0c */ /* 0x008fe2000c741270 */
[----:B------:R-:W3:Y:S06]  /*e3510*/  LDCU UR18, c[0x0][0x398] ;  /* 0x00007300ff1277ac */ /* 0x000eec0008000800 */
        /* <DEDUP_REMOVED lines=12> */
[----:B------:R-:W-:Y:S02]  /*e35e0*/  LOP3.LUT R118, R118, 0xffffbfff, RZ, 0xc0, !PT ;  /* 0xffffbfff76767812 */ /* 0x000fe400078ec0ff */
[----:B---3--:R-:W-:Y:S01]  /*e35f0*/  ISETP.LT.AND P2, PT, R233, UR18, !P0 ;  /* 0x00000012e9007c0c */ /* 0x008fe2000c741270 */
[----:B------:R-:W2:Y:S06]  /*e3600*/  LDCU.64 UR18, c[0x0][0x398] ;  /* 0x00007300ff1277ac */ /* 0x000eac0008000a00 */
[----:B------:R-:W-:-:S04]  /*e3610*/  @P1 LOP3.LUT R118, R118, 0x4000, RZ, 0xfc, !PT ;  /* 0x0000400076761812 */ /* 0x000fc800078efcff */
[----:B------:R-:W-:-:S04]  /*e3620*/  LOP3.LUT R118, R118, 0xffffdfff, RZ, 0xc0, !PT ;  /* 0xffffdfff76767812 */ /* 0x000fc800078ec0ff */
[----:B------:R-:W-:Y:S02]  /*e3630*/  @P3 LOP3.LUT R118, R118, 0x2000, RZ, 0xfc, !PT ;  /* 0x0000200076763812 */ /* 0x000fe400078efcff */
[----:B----4-:R-:W-:Y:S01]  /*e3640*/  ISETP.LT.AND P1, PT, R232, UR71, !P0 ;  /* 0x00000047e8007c0c */ /* 0x010fe2000c721270 */
[----:B------:R-:W3:Y:S01]  /*e3650*/  LDCU UR71, c[0x0][0x398] ;  /* 0x00007300ff4777ac */ /* 0x000ee20008000800 */
        /* <DEDUP_REMOVED lines=32> */
[----:B------:R-:W-:Y:S02]  /*e3860*/  ISETP.GE.AND P0, PT, R160, UR9, PT ;  /* 0x00000009a0007c0c */ /* 0x000fe4000bf06270 */
[----:B------:R-:W4:Y:S02]  /*e3870*/  LDL.LU R160, [R1+0x728c] ;  /* 0x00728c0001a07983 */ /* 0x000f240000300800 */
[----:B--2---:R-:W-:Y:S01]  /*e3880*/  ISETP.LT.AND P3, PT, R238, UR18, !P0 ;  /* 0x00000012ee007c0c */ /* 0x004fe2000c761270 */
[----:B------:R-:W2:Y:S01]  /*e3890*/  LDCU UR18, c[0x0][0x398] ;  /* 0x00007300ff1277ac */ /* 0x000ea20008000800 */
[----:B-1----:R-:W-:Y:S02]  /*e38a0*/  ISETP.LT.AND P2, PT, R129, UR8, !P0 ;  /* 0x0000000881007c0c */ /* 0x002fe4000c741270 */
[----:B------:R-:W-:Y:S01]  /*e38b0*/  LOP3.LUT R118, R118, 0xfffffffe, RZ, 0xc0, !PT ;  /* 0xfffffffe76767812 */ /* 0x000fe200078ec0ff */
[----:B------:R-:W1:Y:S01]  /*e38c0*/  LDCU.64 UR8, c[0x0][0x398] ;  /* 0x00007300ff0877ac */ /* 0x000e620008000a00 */
[----:B---3--:R-:W-:Y:S01]  /*e38d0*/  ISETP.LT.AND P1, PT, R237, UR71, !P0 ;  /* 0x00000047ed007c0c */ /* 0x008fe2000c721270 */
[----:B------:R-:W3:Y:S06]  /*e38e0*/  LDCU UR71, c[0x0][0x398] ;  /* 0x00007300ff4777ac */ /* 0x000eec0008000800 */
        /* <DEDUP_REMOVED lines=52> */
[----:B------:R-:W-:-:S04]  /*e3c30*/  @P1 LOP3.LUT R117, R117, 0x200000, RZ, 0xfc, !PT ;  /* 0x0020000075751812 */ /* 0x000fc800078efcff */
[----:B------:R-:W-:-:S04]  /*e3c40*/  LOP3.LUT R117, R117, 0xffefffff, RZ, 0xc0, !PT ;  /* 0xffefffff75757812 */ /* 0x000fc800078ec0ff */
[----:B------:R-:W-:Y:S02]  /*e3c50*/  @P0 LOP3.LUT R117, R117, 0x100000, RZ, 0xfc, !PT ;  /* 0x0010000075750812 */ /* 0x000fe400078efcff */
[----:B----4-:R-:W-:Y:S01]  /*e3c60*/  ISETP.GE.AND P0, PT, R160, UR19, PT ;  /* 0x00000013a0007c0c */ /* 0x010fe2000bf06270 */
[----:B------:R-:W4:Y:S01]  /*e3c70*/  LDCU UR19, c[0x0][0x398] ;  /* 0x00007300ff1377ac */ /* 0x000f220008000800 */
        /* <DEDUP_REMOVED lines=68> */
[----:B-1----:R-:W-:Y:S01]  /*e40c0*/  ISETP.LT.AND P1, PT, R238, UR16, !P0 ;  /* 0x00000010ee007c0c */ /* 0x002fe2000c721270 */
        /* <DEDUP_REMOVED lines=220> */
[----:B------:R-:W-:-:S07]  /*e4e90*/  ISETP.LT.AND P2, PT, R233, UR24, !P0 ;  /* 0x00000018e9007c0c */ /* 0x000fce000c741270 */
        /* <DEDUP_REMOVED lines=40> */
[----:B----4-:R-:W-:Y:S02]  /*e5120*/  ISETP.LT.AND P3, PT, R238, UR24, !P0 ;  /* 0x00000018ee007c0c */ /* 0x010fe4000c761270 */
[----:B-1----:R-:W-:Y:S01]  /*e5130*/  ISETP.LT.AND P2, PT, R129, UR36, !P0 ;  /* 0x0000002481007c0c */ /* 0x002fe2000c741270 */
[----:B------:R-:W1:Y:S01]  /*e5140*/  LDCU UR36, c[0x0][0x398] ;  /* 0x00007300ff2477ac */ /* 0x000e620008000800 */
[----:B------:R-:W-:-:S02]  /*e5150*/  LOP3.LUT R115, R115, 0xfffffffe, RZ, 0xc0, !PT ;  /* 0xfffffffe73737812 */ /* 0x000fc400078ec0ff */
[----:B------:R-:W-:-:S07]  /*e5160*/  ISETP.LT.AND P1, PT, R237, UR18, !P0 ;  /* 0x00000012ed007c0c */ /* 0x000fce000c721270 */
[----:B------:R-:W-:-:S04]  /*e5170*/  @P3 LOP3.LUT R115, R115, 0x1, RZ, 0xfc, !PT ;  /* 0x0000000173733812 */ /* 0x000fc800078efcff */
[----:B------:R-:W-:-:S04]  /*e5180*/  LOP3.LUT R115, R115, 0xfffffff7, RZ, 0xc0, !PT ;  /* 0xfffffff773737812 */ /* 0x000fc800078ec0ff */
[----:B------:R-:W-:Y:S02]  /*e5190*/  @P2 LOP3.LUT R115, R115, 0x8, RZ, 0xfc, !PT ;  /* 0x0000000873732812 */ /* 0x000fe400078efcff */
[----:B------:R-:W-:Y:S01]  /*e51a0*/  ISETP.LT.AND P2, PT, R235, UR76, !P0 ;  /* 0x0000004ceb007c0c */ /* 0x000fe2000c741270 */
[----:B------:R-:W4:Y:S01]  /*e51b0*/  LDCU UR76, c[0x0][0x398] ;  /* 0x00007300ff4c77ac */ /* 0x000f220008000800 */
        /* <DEDUP_REMOVED lines=59> */
[----:B------:R-:W-:-:S02]  /*e5570*/  ISETP.LT.AND P1, PT, R237, UR70, !P0 ;  /* 0x00000046ed007c0c */ /* 0x000fc4000c721270 */
[----:B------:R-:W-:Y:S01]  /*e5580*/  LOP3.LUT R111, R111, 0x7fffffff, RZ, 0xc0, !PT ;  /* 0x7fffffff6f6f7812 */ /* 0x000fe200078ec0ff */
[----:B------:R-:W1:Y:S04]  /*e5590*/  LDCU UR70, c[0x0][0x398] ;  /* 0x00007300ff4677ac */ /* 0x000e680008000800 */
        /* <DEDUP_REMOVED lines=66> */
[----:B--2---:R-:W-:Y:S02]  /*e59c0*/  ISETP.LT.AND P3, PT, R237, UR19, !P0 ;  /* 0x00000013ed007c0c */ /* 0x004fe4000c761270 */
[----:B------:R-:W-:Y:S01]  /*e59d0*/  ISETP.LT.AND P2, PT, R236, UR57, !P0 ;  /* 0x00000039ec007c0c */ /* 0x000fe2000c741270 */
[----:B------:R-:W2:Y:S01]  /*e59e0*/  LDCU UR19, c[0x0][0x398] ;  /* 0x00007300ff1377ac */ /* 0x000ea20008000800 */
        /* <DEDUP_REMOVED lines=124> */
[----:B------:R-:W2:Y:S01]  /*e61b0*/  LDCU UR28, c[0x0][0x398] ;  /* 0x00007300ff1c77ac */ /* 0x000ea20008000800 */
[----:B-1----:R-:W-:Y:S02]  /*e61c0*/  ISETP.LT.AND P3, PT, R235, UR38, !P0 ;  /* 0x00000026eb007c0c */ /* 0x002fe4000c761270 */
[----:B------:R-:W-:Y:S01]  /*e61d0*/  ISETP.LT.AND P1, PT, R237, UR27, !P0 ;  /* 0x0000001bed007c0c */ /* 0x000fe2000c721270 */
[----:B------:R-:W1:Y:S01]  /*e61e0*/  LDCU UR38, c[0x0][0x398] ;  /* 0x00007300ff2677ac */ /* 0x000e620008000800 */
[----:B------:R-:W-:-:S07]  /*e61f0*/  LOP3.LUT R113, R113, 0xfffffff7, RZ, 0xc0, !PT ;  /* 0xfffffff771717812 */ /* 0x000fce00078ec0ff */
        /* <DEDUP_REMOVED lines=8> */
[----:B------:R-:W-:Y:S02]  /*e6280*/  ISETP.LT.AND P2, PT, R238, UR15, !P0 ;  /* 0x0000000fee007c0c */ /* 0x000fe4000c741270 */
[----:B------:R-:W-:Y:S01]  /*e6290*/  LOP3.LUT R113, R113, 0xfffffffd, RZ, 0xc0, !PT ;  /* 0xfffffffd71717812 */ /* 0x000fe200078ec0ff */
[----:B------:R-:W1:Y:S01]  /*e62a0*/  LDCU UR15, c[0x0][0x398] ;  /* 0x00007300ff0f77ac */ /* 0x000e620008000800 */
[----:B------:R-:W-:Y:S02]  /*e62b0*/  LOP3.LUT R112, R112, 0xbfffffff, RZ, 0xc0, !PT ;  /* 0xbfffffff70707812 */ /* 0x000fe400078ec0ff */
        /* <DEDUP_REMOVED lines=110> */
[----:B---3--:R-:W-:Y:S02]  /*e69a0*/  ISETP.GE.AND P0, PT, R160, UR27, PT ;  /* 0x0000001ba0007c0c */ /* 0x008fe4000bf06270 */
[----:B------:R-:W3:Y:S02]  /*e69b0*/  LDL.LU R160, [R1+0x72bc] ;  /* 0x0072bc0001a07983 */ /* 0x000ee40000300800 */
[----:B-1----:R-:W-:Y:S02]  /*e69c0*/  ISETP.LT.AND P3, PT, R238, UR14, !P0 ;  /* 0x0000000eee007c0c */ /* 0x002fe4000c761270 */
[----:B------:R-:W-:Y:S01]  /*e69d0*/  ISETP.LT.AND P2, PT, R129, UR26, !P0 ;  /* 0x0000001a81007c0c */ /* 0x000fe2000c741270 */
[----:B------:R-:W1:Y:S01]  /*e69e0*/  LDCU.64 UR26, c[0x0][0x398] ;  /* 0x00007300ff1a77ac */ /* 0x000e620008000a00 */
[----:B------:R-:W-:-:S02]  /*e69f0*/  LOP3.LUT R112, R112, 0xfffffffe, RZ, 0xc0, !PT ;  /* 0xfffffffe70707812 */ /* 0x000fc400078ec0ff */
[----:B----4-:R-:W-:Y:S01]  /*e6a00*/  ISETP.LT.AND P1, PT, R237, UR63, !P0 ;  /* 0x0000003fed007c0c */ /* 0x010fe2000c721270 */
[----:B------:R-:W4:Y:S06]  /*e6a10*/  LDCU UR63, c[0x0][0x398] ;  /* 0x00007300ff3f77ac */ /* 0x000f2c0008000800 */
        /* <DEDUP_REMOVED lines=126> */
[----:B------:R-:W4:Y:S02]  /*e7200*/  LDL.LU R160, [R1+0x72c4] ;  /* 0x0072c40001a07983 */ /* 0x000f240000300800 */
[----:B---3--:R-:W-:Y:S01]  /*e7210*/  ISETP.LT.AND P1, PT, R238, UR14, !P0 ;  /* 0x0000000eee007c0c */ /* 0x008fe2000c721270 */
[----:B------:R-:W3:Y:S01]  /*e7220*/  LDCU UR14, c[0x0][0x398] ;  /* 0x00007300ff0e77ac */ /* 0x000ee20008000800 */
[----:B------:R-:W-:-:S11]  /*e7230*/  LOP3.LUT R111, R111, 0xfffffffe, RZ, 0xc0, !PT ;  /* 0xfffffffe6f6f7812 */ /* 0x000fd600078ec0ff */
[----:B------:R-:W-:Y:S02]  /*e7240*/  @P1 LOP3.LUT R111, R111, 0x1, RZ, 0xfc, !PT ;  /* 0x000000016f6f1812 */ /* 0x000fe400078efcff */
[----:B---3--:R-:W-:Y:S01]  /*e7250*/  ISETP.LT.AND P1, PT, R129, UR14, !P0 ;  /* 0x0000000e81007c0c */ /* 0x008fe2000c721270 */
[----:B------:R-:W3:Y:S01]  /*e7260*/  LDCU UR14, c[0x0][0x398] ;  /* 0x00007300ff0e77ac */ /* 0x000ee20008000800 */
[----:B------:R-:W-:Y:S02]  /*e7270*/  LOP3.LUT R111, R111, 0xfffffff7, RZ, 0xc0, !PT ;  /* 0xfffffff76f6f7812 */ /* 0x000fe400078ec0ff */
[----:B--2---:R-:W-:Y:S01]  /*e7280*/  ISETP.LT.AND P3, PT, R237, UR27, !P0 ;  /* 0x0000001bed007c0c */ /* 0x004fe2000c761270 */
[----:B------:R-:W2:Y:S08]  /*e7290*/  LDCU UR27, c[0x0][0x398] ;  /* 0x00007300ff1b77ac */ /* 0x000eb00008000800 */
[----:B------:R-:W-:-:S02]  /*e72a0*/  @P1 LOP3.LUT R111, R111, 0x8, RZ, 0xfc, !PT ;  /* 0x000000086f6f1812 */ /* 0x000fc400078efcff */
[----:B----4-:R-:W-:Y:S01]  /*e72b0*/  ISETP.LT.AND P1, PT, R235, UR63, !P0 ;  /* 0x0000003feb007c0c */ /* 0x010fe2000c721270 */
[----:B------:R-:W4:Y:S01]  /*e72c0*/  LDCU UR63, c[0x0][0x398] ;  /* 0x00007300ff3f77ac */ /* 0x000f220008000800 */
[----:B-1----:R-:W-:Y:S01]  /*e72d0*/  ISETP.LT.AND P2, PT, R236, UR26, !P0 ;  /* 0x0000001aec007c0c */ /* 0x002fe2000c741270 */
[----:B------:R-:W1:Y:S01]  /*e72e0*/  LDCU UR26, c[0x0][0x398] ;  /* 0x00007300ff1a77ac */ /* 0x000e620008000800 */
[----:B------:R-:W-:-:S09]  /*e72f0*/  LOP3.LUT R111, R111, 0xfffffffb, RZ, 0xc0, !PT ;  /* 0xfffffffb6f6f7812 */ /* 0x000fd200078ec0ff */
[----:B------:R-:W-:Y:S02]  /*e7300*/  @P1 LOP3.LUT R110, R110, 0x80000000, RZ, 0xfc, !PT ;  /* 0x800000006e6e1812 */ /* 0x000fe400078efcff */
[----:B---3--:R-:W-:Y:S01]  /*e7310*/  ISETP.LT.AND P1, PT, R164, UR14, !P0 ;  /* 0x0000000ea4007c0c */ /* 0x008fe2000c721270 */
[----:B------:R-:W3:Y:S01]  /*e7320*/  LDCU UR14, c[0x0][0x398] ;  /* 0x00007300ff0e77ac */ /* 0x000ee20008000800 */
[----:B------:R-:W-:Y:S02]  /*e7330*/  @P3 LOP3.LUT R111, R111, 0x4, RZ, 0xfc, !PT ;  /* 0x000000046f6f3812 */ /* 0x000fe400078efcff */
[----:B--2---:R-:W-:Y:S02]  /*e7340*/  ISETP.LT.AND P3, PT, R234, UR27, !P0 ;  /* 0x0000001bea007c0c */ /* 0x004fe4000c761270 */
[----:B------:R-:W-:Y:S02]  /*e7350*/  LOP3.LUT R110, R110, 0xbfffffff, RZ, 0xc0, !PT ;  /* 0xbfffffff6e6e7812 */ /* 0x000fe400078ec0ff */
[----:B------:R-:W-:-:S05]  /*e7360*/  LOP3.LUT R111, R111, 0xfffffffd, RZ, 0xc0, !PT ;  /* 0xfffffffd6f6f7812 */ /* 0x000fca00078ec0ff */
[----:B------:R-:W-:Y:S02]  /*e7370*/  @P1 LOP3.LUT R110, R110, 0x40000000, RZ, 0xfc, !PT ;  /* 0x400000006e6e1812 */ /* 0x000fe400078efcff */
[----:B------:R-:W-:Y:S02]  /*e7380*/  @P2 LOP3.LUT R111, R111, 0x2, RZ, 0xfc, !PT ;  /* 0x000000026f6f2812 */ /* 0x000fe400078efcff */
[----:B-1----:R-:W-:Y:S01]  /*e7390*/  ISETP.LT.AND P2, PT, R233, UR26, !P0 ;  /* 0x0000001ae9007c0c */ /* 0x002fe2000c741270 */
[----:B------:R-:W1:Y:S01]  /*e73a0*/  LDCU.64 UR26, c[0x0][0x398] ;  /* 0x00007300ff1a77ac */ /* 0x000e620008000a00 */
[----:B------:R-:W-:-:S04]  /*e73b0*/  LOP3.LUT R110, R110, 0xdfffffff, RZ, 0xc0, !PT ;  /* 0xdfffffff6e6e7812 */ /* 0x000fc800078ec0ff */
        /* <DEDUP_REMOVED lines=236> */
[----:B----4-:R-:W-:Y:S02]  /*e8280*/  ISETP.LT.AND P3, PT, R238, UR20, !P0 ;  /* 0x00000014ee007c0c */ /* 0x010fe4000c761270 */
[----:B-1----:R-:W-:Y:S01]  /*e8290*/  ISETP.LT.AND P2, PT, R129, UR56, !P0 ;  /* 0x0000003881007c0c */ /* 0x002fe2000c741270 */
[----:B------:R-:W1:Y:S01]  /*e82a0*/  LDCU UR56, c[0x0][0x398] ;  /* 0x00007300ff3877ac */ /* 0x000e620008000800 */
[----:B------:R-:W-:-:S02]  /*e82b0*/  LOP3.LUT R109, R109, 0xfffffffe, RZ, 0xc0, !PT ;  /* 0xfffffffe6d6d7812 */ /* 0x000fc400078ec0ff */
[----:B------:R-:W-:Y:S01]  /*e82c0*/  ISETP.LT.AND P1, PT, R237, UR6, !P0 ;  /* 0x00000006ed007c0c */ /* 0x000fe2000c721270 */
[----:B------:R-:W4:Y:S06]  /*e82d0*/  LDCU.64 UR6, c[0x0][0x398] ;  /* 0x00007300ff0677ac */ /* 0x000f2c0008000a00 */
        /* <DEDUP_REMOVED lines=152> */
[----:B------:R-:W1:Y:S01]  /*e8c60*/  LDCU UR60, c[0x0][0x398] ;  /* 0x00007300ff3c77ac */ /* 0x000e620008000800 */
[----:B------:R-:W-:-:S04]  /*e8c70*/  LOP3.LUT R107, R107, 0xdfffffff, RZ, 0xc0, !PT ;  /* 0xdfffffff6b6b7812 */ /* 0x000fc800078ec0ff */
        /* <DEDUP_REMOVED lines=35> */
[----:B------:R-:W1:Y:S01]  /*e8eb0*/  LDCU UR21, c[0x0][0x398] ;  /* 0x00007300ff1577ac */ /* 0x000e620008000800 */
[----:B------:R-:W3:Y:S02]  /*e8ec0*/  LDL.LU R160, [R1+0x72e0] ;  /* 0x0072e00001a07983 */ /* 0x000ee40000300800 */
[----:B--2---:R-:W-:Y:S01]  /*e8ed0*/  ISETP.LT.AND P3, PT, R238, UR6, !P0 ;  /* 0x00000006ee007c0c */ /* 0x004fe2000c761270 */
[----:B------:R-:W2:Y:S01]  /*e8ee0*/  LDCU UR6, c[0x0][0x398] ;  /* 0x00007300ff0677ac */ /* 0x000ea20008000800 */
        /* <DEDUP_REMOVED lines=78> */
[----:B------:R-:W-:Y:S01]  /*e93d0*/  ISETP.LT.AND P3, PT, R236, UR10, !P0 ;  /* 0x0000000aec007c0c */ /* 0x000fe2000c761270 */
[----:B------:R-:W1:Y:S01]  /*e93e0*/  LDCU.64 UR10, c[0x0][0x398] ;  /* 0x00007300ff0a77ac */ /* 0x000e620008000a00 */
[----:B------:R-:W-:-:S04]  /*e93f0*/  LOP3.LUT R107, R107, 0xfffffffb, RZ, 0xc0, !PT ;  /* 0xfffffffb6b6b7812 */ /* 0x000fc800078ec0ff */
[----:B------:R-:W-:Y:S02]  /*e9400*/  @P1 LOP3.LUT R107, R107, 0x4, RZ, 0xfc, !PT ;  /* 0x000000046b6b1812 */ /* 0x000fe400078efcff */
        /* <DEDUP_REMOVED lines=115> */
[----:B-1----:R-:W-:Y:S01]  /*e9b40*/  ISETP.LT.AND P2, PT, R129, UR56, !P0 ;  /* 0x0000003881007c0c */ /* 0x002fe2000c741270 */
[----:B------:R-:W1:Y:S01]  /*e9b50*/  LDCU UR56, c[0x0][0x398] ;  /* 0x00007300ff3877ac */ /* 0x000e620008000800 */
[----:B----4-:R-:W-:Y:S02]  /*e9b60*/  ISETP.LT.AND P3, PT, R235, UR22, !P0 ;  /* 0x00000016eb007c0c */ /* 0x010fe4000c761270 */
[----:B------:R-:W-:Y:S01]  /*e9b70*/  ISETP.LT.AND P1, PT, R237, UR10, !P0 ;  /* 0x0000000aed007c0c */ /* 0x000fe2000c721270 */
[----:B------:R-:W4:Y:S01]  /*e9b80*/  LDCU.64 UR10, c[0x0][0x398] ;  /* 0x00007300ff0a77ac */ /* 0x000f220008000a00 */
[----:B------:R-:W-:-:S07]  /*e9b90*/  LOP3.LUT R106, R106, 0xfffffff7, RZ, 0xc0, !PT ;  /* 0xfffffff76a6a7812 */ /* 0x000fce00078ec0ff */
        /* <DEDUP_REMOVED lines=59> */
[----:B----4-:R-:W-:Y:S02]  /*e9f50*/  ISETP.LT.AND P3, PT, R238, UR10, !P0 ;  /* 0x0000000aee007c0c */ /* 0x010fe4000c761270 */
[----:B------:R-:W-:Y:S01]  /*e9f60*/  ISETP.LT.AND P2, PT, R129, UR71, !P0 ;  /* 0x0000004781007c0c */ /* 0x000fe2000c741270 */
[----:B------:R-:W4:Y:S01]  /*e9f70*/  LDCU UR71, c[0x0][0x398] ;  /* 0x00007300ff4777ac */ /* 0x000f220008000800 */
        /* <DEDUP_REMOVED lines=63> */
[----:B---3--:R-:W-:Y:S01]  /*ea370*/  ISETP.LT.AND P1, PT, R238, UR22, !P0 ;  /* 0x00000016ee007c0c */ /* 0x008fe2000c721270 */
[----:B------:R-:W3:Y:S01]  /*ea380*/  LDCU UR22, c[0x0][0x398] ;  /* 0x00007300ff1677ac */ /* 0x000ee20008000800 */
[----:B------:R-:W-:-:S11]  /*ea390*/  LOP3.LUT R105, R105, 0xfffffffe, RZ, 0xc0, !PT ;  /* 0xfffffffe69697812 */ /* 0x000fd600078ec0ff */
[----:B------:R-:W-:Y:S02]  /*ea3a0*/  @P1 LOP3.LUT R105, R105, 0x1, RZ, 0xfc, !PT ;  /* 0x0000000169691812 */ /* 0x000fe400078efcff */
[----:B-1----:R-:W-:Y:S01]  /*ea3b0*/  ISETP.LT.AND P1, PT, R129, UR74, !P0 ;  /* 0x0000004a81007c0c */ /* 0x002fe2000c721270 */
[----:B------:R-:W1:Y:S01]  /*ea3c0*/  LDCU UR74, c[0x0][0x398] ;  /* 0x00007300ff4a77ac */ /* 0x000e620008000800 */
[----:B------:R-:W-:Y:S02]  /*ea3d0*/  LOP3.LUT R105, R105, 0xfffffff7, RZ, 0xc0, !PT ;  /* 0xfffffff769697812 */ /* 0x000fe400078ec0ff */
[----:B------:R-:W-:Y:S01]  /*ea3e0*/  ISETP.LT.AND P3, PT, R237, UR75, !P0 ;  /* 0x0000004bed007c0c */ /* 0x000fe2000c761270 */
[----:B------:R-:W1:Y:S08]  /*ea3f0*/  LDCU UR75, c[0x0][0x398] ;  /* 0x00007300ff4b77ac */ /* 0x000e700008000800 */
[----:B------:R-:W-:-:S02]  /*ea400*/  @P1 LOP3.LUT R105, R105, 0x8, RZ, 0xfc, !PT ;  /* 0x0000000869691812 */ /* 0x000fc400078efcff */
[----:B------:R-:W-:Y:S01]  /*ea410*/  ISETP.LT.AND P1, PT, R235, UR77, !P0 ;  /* 0x0000004deb007c0c */ /* 0x000fe2000c721270 */
        /* <DEDUP_REMOVED lines=187> */
[----:B------:R-:W2:Y:S02]  /*eafd0*/  LDL.LU R160, [R1+0x7300] ;  /* 0x0073000001a07983 */ /* 0x000ea40000300800 */
[----:B-1----:R-:W-:Y:S01]  /*eafe0*/  ISETP.LT.AND P1, PT, R238, UR26, !P0 ;  /* 0x0000001aee007c0c */ /* 0x002fe2000c721270 */
[----:B------:R-:W1:Y:S01]  /*eaff0*/  LDCU UR26, c[0x0][0x398] ;  /* 0x00007300ff1a77ac */ /* 0x000e620008000800 */
[----:B------:R-:W-:Y:S02]  /*eb000*/  ISETP.LT.AND P3, PT, R237, UR44, !P0 ;  /* 0x0000002ced007c0c */ /* 0x000fe4000c761270 */
[----:B------:R-:W-:Y:S01]  /*eb010*/  ISETP.LT.AND P2, PT, R236, UR64, !P0 ;  /* 0x00000040ec007c0c */ /* 0x000fe2000c741270 */
[----:B------:R-:W1:Y:S01]  /*eb020*/  LDCU UR44, c[0x0][0x398] ;  /* 0x00007300ff2c77ac */ /* 0x000e620008000800 */
[----:B------:R-:W1:Y:S07]  /*eb030*/  LDCU UR64, c[0x0][0x398] ;  /* 0x00007300ff4077ac */ /* 0x000e6e0008000800 */
[----:B------:R-:W-:-:S02]  /*eb040*/  @P1 LOP3.LUT R103, R103, 0x10000, RZ, 0xfc, !PT ;  /* 0x0001000067671812 */ /* 0x000fc400078efcff */
[----:B------:R-:W-:Y:S01]  /*eb050*/  ISETP.LT.AND P1, PT, R129, UR60, !P0 ;  /* 0x0000003c81007c0c */ /* 0x000fe2000c721270 */
[----:B------:R-:W1:Y:S01]  /*eb060*/  LDCU UR60, c[0x0][0x398] ;  /* 0x00007300ff3c77ac */ /* 0x000e620008000800 */
[----:B------:R-:W-:-:S11]  /*eb070*/  LOP3.LUT R103, R103, 0xfff7ffff, RZ, 0xc0, !PT ;  /* 0xfff7ffff67677812 */ /* 0x000fd600078ec0ff */
        /* <DEDUP_REMOVED lines=12> */
[----:B------:R-:W-:Y:S02]  /*eb140*/  LOP3.LUT R103, R103, 0xffffbfff, RZ, 0xc0, !PT ;  /* 0xffffbfff67677812 */ /* 0x000fe400078ec0ff */
        /* <DEDUP_REMOVED lines=58> */
[----:B------:R-:W-:Y:S02]  /*eb4f0*/  LOP3.LUT R103, R103, 0xfffffffd, RZ, 0xc0, !PT ;  /* 0xfffffffd67677812 */ /* 0x000fe400078ec0ff */
[----:B------:R-:W-:Y:S02]  /*eb500*/  LOP3.LUT R102, R102, 0x7fffffff, RZ, 0xc0, !PT ;  /* 0x7fffffff66667812 */ /* 0x000fe400078ec0ff */
[----:B------:R-:W-:Y:S02]  /*eb510*/  @P1 LOP3.LUT R103, R103, 0x2, RZ, 0xfc, !PT ;  /* 0x0000000267671812 */ /* 0x000fe400078efcff */
[----:B-1----:R-:W-:Y:S01]  /*eb520*/  ISETP.LT.AND P1, PT, R164, UR60, !P0 ;  /* 0x0000003ca4007c0c */ /* 0x002fe2000c721270 */
[----:B------:R-:W1:Y:S01]  /*eb530*/  LDCU UR60, c[0x0][0x398] ;  /* 0x00007300ff3c77ac */ /* 0x000e620008000800 */
[----:B------:R-:W-:-:S03]  /*eb540*/  ISETP.LT.AND P3, PT, R234, UR64, !P0 ;  /* 0x00000040ea007c0c */ /* 0x000fc6000c761270 */
[----:B------:R-:W-:Y:S01]  /*eb550*/  @P2 LOP3.LUT R102, R102, 0x80000000, RZ, 0xfc, !PT ;  /* 0x8000000066662812 */ /* 0x000fe200078efcff */
[----:B------:R-:W1:Y:S03]  /*eb560*/  LDCU UR64, c[0x0][0x398] ;  /* 0x00007300ff4077ac */ /* 0x000e660008000800 */
        /* <DEDUP_REMOVED lines=60> */
[----:B-1----:R-:W-:Y:S01]  /*eb930*/  ISETP.LT.AND P1, PT, R164, UR32, !P0 ;  /* 0x00000020a4007c0c */ /* 0x002fe2000c721270 */
[----:B------:R-:W1:Y:S01]  /*eb940*/  LDCU UR32, c[0x0][0x398] ;  /* 0x00007300ff2077ac */ /* 0x000e620008000800 */
[----:B------:R-:W-:-:S04]  /*eb950*/  LOP3.LUT R102, R102, 0xffff7fff, RZ, 0xc0, !PT ;  /* 0xffff7fff66667812 */ /* 0x000fc800078ec0ff */
[----:B------:R-:W-:Y:S02]  /*eb960*/  @P2 LOP3.LUT R102, R102, 0x8000, RZ, 0xfc, !PT ;  /* 0x0000800066662812 */ /* 0x000fe400078efcff */
[----:B--2---:R-:W-:Y:S01]  /*eb970*/  ISETP.LT.AND P3, PT, R234, UR45, !P0 ;  /* 0x0000002dea007c0c */ /* 0x004fe2000c761270 */
[----:B------:R-:W2:Y:S01]  /*eb980*/  LDCU UR45, c[0x0][0x398] ;  /* 0x00007300ff2d77ac */ /* 0x000ea20008000800 */
[----:B------:R-:W-:-:S04]  /*eb990*/  LOP3.LUT R102, R102, 0xffffbfff, RZ, 0xc0, !PT ;  /* 0xffffbfff66667812 */ /* 0x000fc800078ec0ff */
[----:B------:R-:W-:Y:S02]  /*eb9a0*/  @P1 LOP3.LUT R102, R102, 0x4000, RZ, 0xfc, !PT ;  /* 0x0000400066661812 */ /* 0x000fe400078efcff */
[----:B------:R-:W-:Y:S02]  /*eb9b0*/  ISETP.LT.AND P2, PT, R233, UR34, !P0 ;  /* 0x00000022e9007c0c */ /* 0x000fe4000c741270 */
        /* <DEDUP_REMOVED lines=41> */
[----:B------:R-:W-:-:S11]  /*ebc50*/  LOP3.LUT R102, R102, 0xfffffffe, RZ, 0xc0, !PT ;  /* 0xfffffffe66667812 */ /* 0x000fd600078ec0ff */
[----:B------:R-:W-:Y:S02]  /*ebc60*/  @P1 LOP3.LUT R102, R102, 0x1, RZ, 0xfc, !PT ;  /* 0x0000000166661812 */ /* 0x000fe400078efcff */
[----:B-1----:R-:W-:Y:S01]  /*ebc70*/  ISETP.LT.AND P1, PT, R129, UR34, !P0 ;  /* 0x0000002281007c0c */ /* 0x002fe2000c721270 */
[----:B------:R-:W1:Y:S01]  /*ebc80*/  LDCU UR34, c[0x0][0x398] ;  /* 0x00007300ff2277ac */ /* 0x000e620008000800 */
[----:B------:R-:W-:Y:S02]  /*ebc90*/  LOP3.LUT R102, R102, 0xfffffff7, RZ, 0xc0, !PT ;  /* 0xfffffff766667812 */ /* 0x000fe400078ec0ff */
[----:B---3--:R-:W-:Y:S01]  /*ebca0*/  ISETP.LT.AND P3, PT, R237, UR33, !P0 ;  /* 0x00000021ed007c0c */ /* 0x008fe2000c761270 */
[----:B------:R-:W3:Y:S08]  /*ebcb0*/  LDCU UR33, c[0x0][0x398] ;  /* 0x00007300ff2177ac */ /* 0x000ef00008000800 */
[----:B------:R-:W-:-:S02]  /*ebcc0*/  @P1 LOP3.LUT R102, R102, 0x8, RZ, 0xfc, !PT ;  /* 0x0000000866661812 */ /* 0x000fc400078efcff */
[----:B------:R-:W-:Y:S01]  /*ebcd0*/  ISETP.LT.AND P1, PT, R235, UR32, !P0 ;  /* 0x00000020eb007c0c */ /* 0x000fe2000c721270 */
[----:B------:R-:W3:Y:S01]  /*ebce0*/  LDCU UR32, c[0x0][0x398] ;  /* 0x00007300ff2077ac */ /* 0x000ee20008000800 */
[----:B------:R-:W-:Y:S02]  /*ebcf0*/  LOP3.LUT R101, R101, 0x7fffffff, RZ, 0xc0, !PT ;  /* 0x7fffffff65657812 */ /* 0x000fe400078ec0ff */
[----:B----4-:R-:W-:Y:S01]  /*ebd00*/  ISETP.LT.AND P2, PT, R236, UR71, !P0 ;  /* 0x00000047ec007c0c */ /* 0x010fe2000c741270 */
[----:B------:R-:W4:Y:S01]  /*ebd10*/  LDCU UR71, c[0x0][0x398] ;  /* 0x00007300ff4777ac */ /* 0x000f220008000800 */
[----:B------:R-:W-:-:S07]  /*ebd20*/  LOP3.LUT R102, R102, 0xfffffffb, RZ, 0xc0, !PT ;  /* 0xfffffffb66667812 */ /* 0x000fce00078ec0ff */
[----:B------:R-:W-:Y:S02]  /*ebd30*/  @P1 LOP3.LUT R101, R101, 0x80000000, RZ, 0xfc, !PT ;  /* 0x8000000065651812 */ /* 0x000fe400078efcff */
[----:B-1----:R-:W-:Y:S01]  /*ebd40*/  ISETP.LT.AND P1, PT, R164, UR34, !P0 ;  /* 0x00000022a4007c0c */ /* 0x002fe2000c721270 */
[----:B------:R-:W1:Y:S01]  /*ebd50*/  LDCU UR34, c[0x0][0x398] ;  /* 0x00007300ff2277ac */ /* 0x000e620008000800 */
[----:B------:R-:W-:Y:S02]  /*ebd60*/  @P3 LOP3.LUT R102, R102, 0x4, RZ, 0xfc, !PT ;  /* 0x0000000466663812 */ /* 0x000fe400078efcff */
[----:B---3--:R-:W-:Y:S02]  /*ebd70*/  ISETP.LT.AND P3, PT, R234, UR33, !P0 ;  /* 0x00000021ea007c0c */ /* 0x008fe4000c761270 */
[----:B------:R-:W-:Y:S02]  /*ebd80*/  LOP3.LUT R101, R101, 0xbfffffff, RZ, 0xc0, !PT ;  /* 0xbfffffff65657812 */ /* 0x000fe400078ec0ff */
[----:B------:R-:W-:-:S05]  /*ebd90*/  LOP3.LUT R102, R102, 0xfffffffd, RZ, 0xc0, !PT ;  /* 0xfffffffd66667812 */ /* 0x000fca00078ec0ff */
[----:B------:R-:W-:Y:S02]  /*ebda0*/  @P1 LOP3.LUT R101, R101, 0x40000000, RZ, 0xfc, !PT ;  /* 0x4000000065651812 */ /* 0x000fe400078efcff */
[----:B------:R-:W-:Y:S02]  /*ebdb0*/  @P2 LOP3.LUT R102, R102, 0x2, RZ, 0xfc, !PT ;  /* 0x0000000266662812 */ /* 0x000fe400078efcff */
[----:B----4-:R-:W-:Y:S01]  /*ebdc0*/  ISETP.LT.AND P2, PT, R233, UR71, !P0 ;  /* 0x00000047e9007c0c */ /* 0x010fe2000c741270 */
[----:B------:R-:W3:Y:S01]  /*ebdd0*/  LDCU UR71, c[0x0][0x398] ;  /* 0x00007300ff4777ac */ /* 0x000ee20008000800 */
        /* <DEDUP_REMOVED lines=39> */
[----:B----4-:R-:W-:Y:S01]  /*ec050*/  ISETP.LT.AND P3, PT, R238, UR32, !P0 ;  /* 0x00000020ee007c0c */ /* 0x010fe2000c761270 */
[----:B------:R-:W4:Y:S01]  /*ec060*/  LDCU UR32, c[0x0][0x398] ;  /* 0x00007300ff2077ac */ /* 0x000f220008000800 */
[----:B-1----:R-:W-:Y:S02]  /*ec070*/  ISETP.LT.AND P2, PT, R129, UR6, !P0 ;  /* 0x0000000681007c0c */ /* 0x002fe4000c741270 */
[----:B------:R-:W-:-:S02]  /*ec080*/  LOP3.LUT R101, R101, 0xfffeffff, RZ, 0xc0, !PT ;  /* 0xfffeffff65657812 */ /* 0x000fc400078ec0ff */
[----:B------:R-:W-:-:S07]  /*ec090*/  ISETP.LT.AND P1, PT, R237, UR12, !P0 ;  /* 0x0000000ced007c0c */ /* 0x000fce000c721270 */
        /* <DEDUP_REMOVED lines=73> */
[----:B------:R-:W1:Y:S01]  /*ec530*/  LDCU UR28, c[0x0][0x398] ;  /* 0x00007300ff1c77ac */ /* 0x000e620008000800 */
[----:B------:R-:W-:-:S04]  /*ec540*/  LOP3.LUT R101, R101, 0xfffffffb, RZ, 0xc0, !PT ;  /* 0xfffffffb65657812 */ /* 0x000fc800078ec0ff */
[----:B------:R-:W-:Y:S02]  /*ec550*/  @P1 LOP3.LUT R101, R101, 0x4, RZ, 0xfc, !PT ;  /* 0x0000000465651812 */ /* 0x000fe400078efcff */
[----:B------:R-:W-:Y:S01]  /*ec560*/  ISETP.LT.AND P1, PT, R164, UR31, !P0 ;  /* 0x0000001fa4007c0c */ /* 0x000fe2000c721270 */
[----:B------:R-:W1:Y:S01]  /*ec570*/  LDCU.64 UR30, c[0x0][0x398] ;  /* 0x00007300ff1e77ac */ /* 0x000e620008000a00 */
        /* <DEDUP_REMOVED lines=179> */
[----:B------:R-:W-:Y:S01]  /*ed0b0*/  LOP3.LUT R99, R99, 0xfffeffff, RZ, 0xc0, !PT ;  /* 0xfffeffff63637812 */ /* 0x000fe200078ec0ff */
[----:B------:R-:W-:Y:S01]  /*ed0c0*/  BAR.SYNC.DEFER_BLOCKING 0x0 ;  /* 0x0000000000007b1d */ /* 0x000fe20000010000 */
[----:B--2---:R-:W-:-:S05]  /*ed0d0*/  ISETP.GE.AND P0, PT, R160, UR31, PT ;  /* 0x0000001fa0007c0c */ /* 0x004fca000bf06270 */
[----:B------:R-:W2:Y:S01]  /*ed0e0*/  LDCU UR31, c[0x0][0x398] ;  /* 0x00007300ff1f77ac */ /* 0x000ea20008000800 */
[----:B------:R-:W2:Y:S01]  /*ed0f0*/  LDL.LU R160, [R1+0x7320] ;  /* 0x0073200001a07983 */ /* 0x000ea20000300800 */
[----:B-1----:R-:W-:Y:S02]  /*ed100*/  ISETP.LT.AND P1, PT, R238, UR44, !P0 ;  /* 0x0000002cee007c0c */ /* 0x002fe4000c721270 */
[----:B------:R-:W-:Y:S01]  /*ed110*/  ISETP.LT.AND P3, PT, R237, UR54, !P0 ;  /* 0x00000036ed007c0c */ /* 0x000fe2000c761270 */
[----:B------:R-:W1:Y:S10]  /*ed120*/  LDCU UR54, c[0x0][0x398] ;  /* 0x00007300ff3677ac */ /* 0x000e740008000800 */
        /* <DEDUP_REMOVED lines=24> */
[----:B---3--:R-:W-:Y:S01]  /*ed2b0*/  ISETP.LT.AND P1, PT, R232, UR50, !P0 ;  /* 0x00000032e8007c0c */ /* 0x008fe2000c721270 */
[----:B------:R-:W3:Y:S01]  /*ed2c0*/  LDCU.64 UR50, c[0x0][0x398] ;  /* 0x00007300ff3277ac */ /* 0x000ee20008000a00 */
        /* <DEDUP_REMOVED lines=51> */
[----:B------:R-:W-:Y:S01]  /*ed600*/  ISETP.LT.AND P1, PT, R235, UR64, !P0 ;  /* 0x00000040eb007c0c */ /* 0x000fe2000c721270 */
[----:B------:R-:W3:Y:S01]  /*ed610*/  LDCU UR64, c[0x0][0x398] ;  /* 0x00007300ff4077ac */ /* 0x000ee20008000800 */
[----:B-1----:R-:W-:Y:S02]  /*ed620*/  ISETP.LT.AND P3, PT, R164, UR63, !P0 ;  /* 0x0000003fa4007c0c */ /* 0x002fe4000c761270 */
[----:B------:R-:W-:Y:S01]  /*ed630*/  ISETP.LT.AND P2, PT, R234, UR62, !P0 ;  /* 0x0000003eea007c0c */ /* 0x000fe2000c741270 */
[----:B------:R-:W1:Y:S01]  /*ed640*/  LDCU UR63, c[0x0][0x398] ;  /* 0x00007300ff3f77ac */ /* 0x000e620008000800 */
[----:B------:R-:W1:Y:S07]  /*ed650*/  LDCU UR62, c[0x0][0x398] ;  /* 0x00007300ff3e77ac */ /* 0x000e6e0008000800 */
[----:B------:R-:W-:-:S04]  /*ed660*/  @P1 LOP3.LUT R98, R98, 0x80000000, RZ, 0xfc, !PT ;  /* 0x8000000062621812 */ /* 0x000fc800078efcff */
[----:B------:R-:W-:-:S04]  /*ed670*/  LOP3.LUT R98, R98, 0xbfffffff, RZ, 0xc0, !PT ;  /* 0xbfffffff62627812 */ /* 0x000fc800078ec0ff */
[----:B------:R-:W-:Y:S02]  /*ed680*/  @P3 LOP3.LUT R98, R98, 0x40000000, RZ, 0xfc, !PT ;  /* 0x4000000062623812 */ /* 0x000fe400078efcff */
[----:B---3--:R-:W-:Y:S01]  /*ed690*/  ISETP.LT.AND P1, PT, R233, UR61, !P0 ;  /* 0x0000003de9007c0c */ /* 0x008fe2000c721270 */
[----:B------:R-:W3:Y:S01]  /*ed6a0*/  LDCU UR61, c[0x0][0x398] ;  /* 0x00007300ff3d77ac */ /* 0x000ee20008000800 */
[----:B------:R-:W-:-:S04]  /*ed6b0*/  LOP3.LUT R98, R98, 0xdfffffff, RZ, 0xc0, !PT ;  /* 0xdfffffff62627812 */ /* 0x000fc800078ec0ff */
[----:B------:R-:W-:-:S04]  /*ed6c0*/  @P2 LOP3.LUT R98, R98, 0x20000000, RZ, 0xfc, !PT ;  /* 0x2000000062622812 */ /* 0x000fc800078efcff */
[----:B------:R-:W-:-:S04]  /*ed6d0*/  LOP3.LUT R98, R98, 0xefffffff, RZ, 0xc0, !PT ;  /* 0xefffffff62627812 */ /* 0x000fc800078ec0ff */
[----:B------:R-:W-:Y:S02]  /*ed6e0*/  @P1 LOP3.LUT R98, R98, 0x10000000, RZ, 0xfc, !PT ;  /* 0x1000000062621812 */ /* 0x000fe400078efcff */
[----:B------:R-:W-:Y:S01]  /*ed6f0*/  ISETP.LT.AND P1, PT, R232, UR64, !P0 ;  /* 0x00000040e8007c0c */ /* 0x000fe2000c721270 */
[----:B------:R-:W2:Y:S01]  /*ed700*/  LDCU UR64, c[0x0][0x398] ;  /* 0x00007300ff4077ac */ /* 0x000ea20008000800 */
[----:B-1----:R-:W-:Y:S02]  /*ed710*/  ISETP.LT.AND P3, PT, R171, UR63, !P0 ;  /* 0x0000003fab007c0c */ /* 0x002fe4000c761270 */
[----:B------:R-:W-:Y:S01]  /*ed720*/  LOP3.LUT R98, R98, 0xf7ffffff, RZ, 0xc0, !PT ;  /* 0xf7ffffff62627812 */ /* 0x000fe200078ec0ff */
[----:B------:R-:W1:Y:S01]  /*ed730*/  LDCU UR63, c[0x0][0x398] ;  /* 0x00007300ff3f77ac */ /* 0x000e620008000800 */
[----:B------:R-:W-:Y:S02]  /*ed740*/  ISETP.LT.AND P2, PT, R170, UR62, !P0 ;  /* 0x0000003eaa007c0c */ /* 0x000fe4000c741270 */
[----:B------:R-:W-:Y:S01]  /*ed750*/  LOP3.LUT R97, R97, 0x7fffffff, RZ, 0xc0, !PT ;  /* 0x7fffffff61617812 */ /* 0x000fe200078ec0ff */
[----:B------:R-:W1:Y:S04]  /*ed760*/  LDCU UR62, c[0x0][0x398] ;  /* 0x00007300ff3e77ac */ /* 0x000e680008000800 */
        /* <DEDUP_REMOVED lines=29> */
[----:B------:R-:W3:Y:S01]  /*ed940*/  LDCU UR44, c[0x0][0x398] ;  /* 0x00007300ff2c77ac */ /* 0x000ee20008000800 */
[----:B------:R-:W-:Y:S02]  /*ed950*/  LOP3.LUT R98, R98, 0xfffeffff, RZ, 0xc0, !PT ;  /* 0xfffeffff62627812 */ /* 0x000fe400078ec0ff */
[----:B-1----:R-:W-:Y:S01]  /*ed960*/  ISETP.LT.AND P3, PT, R237, UR74, !P0 ;  /* 0x0000004aed007c0c */ /* 0x002fe2000c761270 */
[----:B------:R-:W1:Y:S08]  /*ed970*/  LDCU UR74, c[0x0][0x398] ;  /* 0x00007300ff4a77ac */ /* 0x000e700008000800 */
[----:B------:R-:W-:-:S02]  /*ed980*/  @P1 LOP3.LUT R98, R98, 0x10000, RZ, 0xfc, !PT ;  /* 0x0001000062621812 */ /* 0x000fc400078efcff */
[----:B--2---:R-:W-:Y:S01]  /*ed990*/  ISETP.LT.AND P1, PT, R129, UR51, !P0 ;  /* 0x0000003381007c0c */ /* 0x004fe2000c721270 */
[----:B------:R-:W2:Y:S01]  /*ed9a0*/  LDCU UR51, c[0x0][0x398] ;  /* 0x00007300ff3377ac */ /* 0x000ea20008000800 */
[----:B------:R-:W-:Y:S02]  /*ed9b0*/  LOP3.LUT R98, R98, 0xfff7ffff, RZ, 0xc0, !PT ;  /* 0xfff7ffff62627812 */ /* 0x000fe400078ec0ff */
[----:B------:R-:W-:Y:S01]  /*ed9c0*/  ISETP.LT.AND P2, PT, R236, UR76, !P0 ;  /* 0x0000004cec007c0c */ /* 0x000fe2000c741270 */
[----:B------:R-:W1:Y:S08]  /*ed9d0*/  LDCU UR76, c[0x0][0x398] ;  /* 0x00007300ff4c77ac */ /* 0x000e700008000800 */
        /* <DEDUP_REMOVED lines=19> */
[----:B----4-:R-:W-:Y:S02]  /*edb10*/  ISETP.LT.AND P1, PT, R232, UR17, !P0 ;  /* 0x00000011e8007c0c */ /* 0x010fe4000c721270 */
        /* <DEDUP_REMOVED lines=41> */
[----:B---3--:R-:W-:Y:S02]  /*eddb0*/  ISETP.LT.AND P3, PT, R237, UR45, !P0 ;  /* 0x0000002ded007c0c */ /* 0x008fe4000c761270 */
[----:B------:R-:W-:Y:S01]  /*eddc0*/  ISETP.LT.AND P2, PT, R236, UR6, !P0 ;  /* 0x00000006ec007c0c */ /* 0x000fe2000c741270 */
[----:B------:R-:W3:Y:S01]  /*eddd0*/  LDCU UR45, c[0x0][0x398] ;  /* 0x00007300ff2d77ac */ /* 0x000ee20008000800 */
        /* <DEDUP_REMOVED lines=12> */
[----:B---3--:R-:W-:Y:S02]  /*edea0*/  ISETP.LT.AND P3, PT, R234, UR45, !P0 ;  /* 0x0000002dea007c0c */ /* 0x008fe4000c761270 */
[----:B------:R-:W-:Y:S01]  /*edeb0*/  LOP3.LUT R97, R97, 0xbfffffff, RZ, 0xc0, !PT ;  /* 0xbfffffff61617812 */ /* 0x000fe200078ec0ff */
[----:B------:R-:W3:Y:S01]  /*edec0*/  LDCU UR45, c[0x0][0x398] ;  /* 0x00007300ff2d77ac */ /* 0x000ee20008000800 */
        /* <DEDUP_REMOVED lines=46> */
[----:B------:R-:W1:Y:S06]  /*ee1b0*/  LDCU.64 UR6, c[0x0][0x398] ;  /* 0x00007300ff0677ac */ /* 0x000e6c0008000a00 */
[----:B------:R-:W-:-:S04]  /*ee1c0*/  @P3 LOP3.LUT R97, R97, 0x8000, RZ, 0xfc, !PT ;  /* 0x0000800061613812 */ /* 0x000fc800078efcff */
        /* <DEDUP_REMOVED lines=58> */
[----:B-1----:R-:W-:Y:S02]  /*ee570*/  ISETP.LT.AND P3, PT, R238, UR6, !P0 ;  /* 0x00000006ee007c0c */ /* 0x002fe4000c761270 */
[----:B------:R-:W-:Y:S01]  /*ee580*/  ISETP.LT.AND P2, PT, R129, UR30, !P0 ;  /* 0x0000001e81007c0c */ /* 0x000fe2000c741270 */
[----:B------:R-:W1:Y:S01]  /*ee590*/  LDCU UR30, c[0x0][0x398] ;  /* 0x00007300ff1e77ac */ /* 0x000e620008000800 */
        /* <DEDUP_REMOVED lines=63> */
[----:B------:R-:W-:Y:S01]  /*ee990*/  ISETP.LT.AND P3, PT, R238, UR12, !P0 ;  /* 0x0000000cee007c0c */ /* 0x000fe2000c761270 */
[----:B------:R-:W1:Y:S01]  /*ee9a0*/  LDCU UR12, c[0x0][0x3b8] ;  /* 0x00007700ff0c77ac */ /* 0x000e620008000800 */
[----:B------:R-:W-:Y:S02]  /*ee9b0*/  ISETP.LT.AND P2, PT, R129, UR32, !P0 ;  /* 0x0000002081007c0c */ /* 0x000fe4000c741270 */
[----:B------:R-:W-:Y:S01]  /*ee9c0*/  LOP3.LUT R96, R96, 0xfffeffff, RZ, 0xc0, !PT ;  /* 0xfffeffff60607812 */ /* 0x000fe200078ec0ff */
[----:B------:R-:W1:Y:S01]  /*ee9d0*/  LDCU UR32, c[0x0][0x398] ;  /* 0x00007300ff2077ac */ /* 0x000e620008000800 */
[----:B----4-:R-:W-:-:S02]  /*ee9e0*/  ISETP.LT.AND P1, PT, R237, UR76, !P0 ;  /* 0x0000004ced007c0c */ /* 0x010fc4000c721270 */
[----:B------:R-:W-:Y:S01]  /*ee9f0*/  LOP3.LUT R95, R95, 0x7fffffff, RZ, 0xc0, !PT ;  /* 0x7fffffff5f5f7812 */ /* 0x000fe200078ec0ff */
[----:B------:R-:W4:Y:S04]  /*eea00*/  LDCU UR76, c[0x0][0x3b8] ;  /* 0x00007700ff4c77ac */ /* 0x000f280008000800 */
[----:B------:R-:W-:-:S04]  /*eea10*/  @P3 LOP3.LUT R96, R96, 0x10000, RZ, 0xfc, !PT ;  /* 0x0001000060603812 */ /* 0x000fc800078efcff */
        /* <DEDUP_REMOVED lines=123> */
[----:B------:R-:W4:Y:S02]  /*ef1d0*/  LDL R160, [R1+0x59c0] ;  /* 0x0059c00001a07983 */ /* 0x000f240000100800 */
[----:B-1----:R-:W-:Y:S01]  /*ef1e0*/  ISETP.LT.AND P1, PT, R238, UR8, !P0 ;  /* 0x00000008ee007c0c */ /* 0x002fe2000c721270 */
[----:B------:R-:W1:Y:S01]  /*ef1f0*/  LDCU UR8, c[0x0][0x398] ;  /* 0x00007300ff0877ac */ /* 0x000e620008000800 */
[----:B------:R-:W-:Y:S02]  /*ef200*/  LOP3.LUT R95, R95, 0xfffeffff, RZ, 0xc0, !PT ;  /* 0xfffeffff5f5f7812 */ /* 0x000fe400078ec0ff */
[----:B------:R-:W-:Y:S01]  /*ef210*/  ISETP.LT.AND P2, PT, R237, UR75, !P0 ;  /* 0x0000004bed007c0c */ /* 0x000fe2000c741270 */
[----:B------:R-:W1:Y:S01]  /*ef220*/  LDCU UR75, c[0x0][0x398] ;  /* 0x00007300ff4b77ac */ /* 0x000e620008000800 */
[----:B--2---:R-:W-:Y:S01]  /*ef230*/  ISETP.LT.AND P3, PT, R129, UR7, !P0 ;  /* 0x0000000781007c0c */ /* 0x004fe2000c761270 */
[----:B------:R-:W2:Y:S06]  /*ef240*/  LDCU UR7, c[0x0][0x398] ;  /* 0x00007300ff0777ac */ /* 0x000eac0008000800 */
[----:B------:R-:W-:-:S04]  /*ef250*/  @P1 LOP3.LUT R95, R95, 0x10000, RZ, 0xfc, !PT ;  /* 0x000100005f5f1812 */ /* 0x000fc800078efcff */
[----:B------:R-:W-:Y:S02]  /*ef260*/  LOP3.LUT R95, R95, 0xfff7ffff, RZ, 0xc0, !PT ;  /* 0xfff7ffff5f5f7812 */ /* 0x000fe400078ec0ff */
[----:B------:R-:W-:Y:S01]  /*ef270*/  ISETP.LT.AND P1, PT, R236, UR32, !P0 ;  /* 0x00000020ec007c0c */ /* 0x000fe2000c721270 */
[----:B------:R-:W2:Y:S01]  /*ef280*/  LDCU UR32, c[0x0][0x398] ;  /* 0x00007300ff2077ac */ /* 0x000ea20008000800 */
[----:B------:R-:W-:-:S04]  /*ef290*/  @P3 LOP3.LUT R95, R95, 0x80000, RZ, 0xfc, !PT ;  /* 0x000800005f5f3812 */ /* 0x000fc800078efcff */
        /* <DEDUP_REMOVED lines=9> */
[----:B------:R-:W-:-:S04]  /*ef330*/  @P2 LOP3.LUT R95, R95, 0x8000, RZ, 0xfc, !PT ;  /* 0x000080005f5f2812 */ /* 0x000fc800078efcff */
[----:B------:R-:W-:-:S04]  /*ef340*/  LOP3.LUT R95, R95, 0xffffbfff, RZ, 0xc0, !PT ;  /* 0xffffbfff5f5f7812 */ /* 0x000fc800078ec0ff */
[----:B------:R-:W-:Y:S02]  /*ef350*/  @P1 LOP3.LUT R95, R95, 0x4000, RZ, 0xfc, !PT ;  /* 0x000040005f5f1812 */ /* 0x000fe400078efcff */
[----:B------:R-:W-:Y:S01]  /*ef360*/  ISETP.LT.AND P1, PT, R232, UR5, !P0 ;  /* 0x00000005e8007c0c */ /* 0x000fe2000c721270 */
[----:B------:R-:W1:Y:S01]  /*ef370*/  LDCU UR5, c[0x0][0x3b8] ;  /* 0x00007700ff0577ac */ /* 0x000e620008000800 */
[----:B------:R-:W-:Y:S02]  /*ef380*/  ISETP.LT.AND P3, PT, R234, UR75, !P0 ;  /* 0x0000004bea007c0c */ /* 0x000fe4000c761270 */
[----:B------:R-:W-:Y:S01]  /*ef390*/  ISETP.LT.AND P2, PT, R233, UR32, !P0 ;  /* 0x00000020e9007c0c */ /* 0x000fe2000c741270 */
[----:B------:R-:W1:Y:S01]  /*ef3a0*/  LDCU UR32, c[0x0][0x398] ;  /* 0x00007300ff2077ac */ /* 0x000e620008000800 */
[----:B------:R-:W-:Y:S01]  /*ef3b0*/  LOP3.LUT R95, R95, 0xffffdfff, RZ, 0xc0, !PT ;  /* 0xffffdfff5f5f7812 */ /* 0x000fe200078ec0ff */
[----:B------:R-:W1:Y:S08]  /*ef3c0*/  LDCU UR75, c[0x0][0x398] ;  /* 0x00007300ff4b77ac */ /* 0x000e700008000800 */
[----:B------:R-:W-:-:S02]  /*ef3d0*/  @P3 LOP3.LUT R95, R95, 0x2000, RZ, 0xfc, !PT ;  /* 0x000020005f5f3812 */ /* 0x000fc400078efcff */
        /* <DEDUP_REMOVED lines=12> */
[----:B------:R-:W-:Y:S02]  /*ef4a0*/  LOP3.LUT R95, R95, 0xfffffdff, RZ, 0xc0, !PT ;  /* 0xfffffdff5f5f7812 */ /* 0x000fe400078ec0ff */
[----:B------:R-:W-:Y:S01]  /*ef4b0*/  ISETP.LT.AND P3, PT, R168, UR37, !P0 ;  /* 0x00000025a8007c0c */ /* 0x000fe2000c761270 */
[----:B------:R-:W1:Y:S01]  /*ef4c0*/  LDCU UR37, c[0x0][0x3b8] ;  /* 0x00007700ff2577ac */ /* 0x000e620008000800 */
[----:B------:R-:W-:Y:S02]  /*ef4d0*/  @P2 LOP3.LUT R95, R95, 0x200, RZ, 0xfc, !PT ;  /* 0x000002005f5f2812 */ /* 0x000fe400078efcff */
[----:B------:R-:W-:Y:S01]  /*ef4e0*/  ISETP.LT.AND P2, PT, R167, UR38, !P0 ;  /* 0x00000026a7007c0c */ /* 0x000fe2000c741270 */
[----:B------:R-:W1:Y:S01]  /*ef4f0*/  LDCU UR38, c[0x0][0x3b8] ;  /* 0x00007700ff2677ac */ /* 0x000e620008000800 */
[----:B------:R-:W-:-:S04]  /*ef500*/  LOP3.LUT R95, R95, 0xfffffeff, RZ, 0xc0, !PT ;  /* 0xfffffeff5f5f7812 */ /* 0x000fc800078ec0ff */
[----:B------:R-:W-:Y:S02]  /*ef510*/  @P1 LOP3.LUT R95, R95, 0x100, RZ, 0xfc, !PT ;  /* 0x000001005f5f1812 */ /* 0x000fe400078efcff */
[----:B------:R-:W-:Y:S01]  /*ef520*/  ISETP.LT.AND P1, PT, R166, UR39, !P0 ;  /* 0x00000027a6007c0c */ /* 0x000fe2000c721270 */
[----:B------:R-:W1:Y:S01]  /*ef530*/  LDCU UR39, c[0x0][0x3b8] ;  /* 0x00007700ff2777ac */ /* 0x000e620008000800 */
[----:B---3--:R-:W-:Y:S01]  /*ef540*/  ISETP.LT.AND P0, PT, R165, UR45, !P0 ;  /* 0x0000002da5007c0c */ /* 0x008fe2000c701270 */
[----:B------:R-:W3:Y:S01]  /*ef550*/  LDCU UR45, c[0x0][0x3b8] ;  /* 0x00007700ff2d77ac */ /* 0x000ee20008000800 */
[----:B----4-:R-:W-:Y:S01]  /*ef560*/  IMAD R160, R160, UR10, RZ ;  /* 0x0000000aa0a07c24 */ /* 0x010fe2000f8e02ff */
[----:B------:R-:W4:Y:S04]  /*ef570*/  LDCU UR10, c[0x0][0x3b8] ;  /* 0x00007700ff0a77ac */ /* 0x000f280008000800 */
[----:B------:R1:W-:Y:S02]  /*ef580*/  STL [R1+0x44a8], R160 ;  /* 0x0044a8a001007387 */ /* 0x0003e40000100800 */
[----:B-1----:R-:W-:Y:S01]  /*ef590*/  VIADD R160, R160, UR12 ;  /* 0x0000000ca0a07c36 */ /* 0x002fe20008000000 */
[----:B------:R-:W1:Y:S04]  /*ef5a0*/  LDCU UR12, c[0x0][0x3b8] ;  /* 0x00007700ff0c77ac */ /* 0x000e680008000800 */
[----:B------:R2:W-:Y:S02]  /*ef5b0*/  STL [R1+0x44a4], R160 ;  /* 0x0044a4a001007387 */ /* 0x0005e40000100800 */
[----:B--2---:R-:W-:Y:S01]  /*ef5c0*/  VIADD R160, R160, UR34 ;  /* 0x00000022a0a07c36 */ /* 0x004fe20008000000 */
[----:B------:R-:W2:Y:S04]  /*ef5d0*/  LDCU UR34, c[0x0][0x3b8] ;  /* 0x00007700ff2277ac */ /* 0x000ea80008000800 */
[----:B------:R1:W-:Y:S02]  /*ef5e0*/  STL [R1+0x44a0], R160 ;  /* 0x0044a0a001007387 */ /* 0x0003e40000100800 */
[----:B-1----:R-:W-:Y:S01]  /*ef5f0*/  VIADD R160, R160, UR63 ;  /* 0x0000003fa0a07c36 */ /* 0x002fe20008000000 */
[----:B------:R-:W1:Y:S04]  /*ef600*/  LDCU UR63, c[0x0][0x3b8] ;  /* 0x00007700ff3f77ac */ /* 0x000e680008000800 */
[----:B------:R2:W-:Y:S02]  /*ef610*/  STL [R1+0x3098], R160 ;  /* 0x003098a001007387 */ /* 0x0005e40000100800 */
[----:B--2---:R-:W-:Y:S01]  /*ef620*/  VIADD R160, R160, UR64 ;  /* 0x00000040a0a07c36 */ /* 0x004fe20008000000 */
[----:B------:R-:W2:Y:S03]  /*ef630*/  LDCU UR64, c[0x0][0x3b8] ;  /* 0x00007700ff4077ac */ /* 0x000ea60008000800 */
[----:B------:R-:W-:Y:S01]  /*ef640*/  VIADD R210, R160, UR65 ;  /* 0x00000041a0d27c36 */ /* 0x000fe20008000000 */
[----:B------:R-:W1:Y:S03]  /*ef650*/  LDCU UR65, c[0x0][0x3b8] ;  /* 0x00007700ff4177ac */ /* 0x000e660008000800 */
[----:B------:R-:W-:Y:S01]  /*ef660*/  VIADD R172, R210, UR66 ;  /* 0x00000042d2ac7c36 */ /* 0x000fe20008000000 */
[----:B------:R-:W1:Y:S03]  /*ef670*/  LDCU UR66, c[0x0][0x3b8] ;  /* 0x00007700ff4277ac */ /* 0x000e660008000800 */
[----:B------:R-:W-:Y:S01]  /*ef680*/  VIADD R173, R172, UR76 ;  /* 0x0000004cacad7c36 */ /* 0x000fe20008000000 */
[----:B------:R1:W-:Y:S01]  /*ef690*/  STL [R1+0x748], R160 ;  /* 0x000748a001007387 */ /* 0x0003e20000100800 */
[----:B------:R-:W-:Y:S01]  /*ef6a0*/  LOP3.LUT R95, R95, 0xffffff7f, RZ, 0xc0, !PT ;  /* 0xffffff7f5f5f7812 */ /* 0x000fe200078ec0ff */
[----:B------:R-:W1:Y:S01]  /*ef6b0*/  LDCU UR76, c[0x0][0x398] ;  /* 0x00007300ff4c77ac */ /* 0x000e620008000800 */
[----:B------:R-:W-:Y:S01]  /*ef6c0*/  VIADD R174, R173, UR6 ;  /* 0x00000006adae7c36 */ /* 0x000fe20008000000 */
[----:B------:R-:W1:Y:S03]  /*ef6d0*/  LDCU UR6, c[0x0][0x3b8] ;  /* 0x00007700ff0677ac */ /* 0x000e660008000800 */
        /* <DEDUP_REMOVED lines=17> */
[----:B------:R-:W-:Y:S01]  /*ef7f0*/  @P3 LOP3.LUT R95, R95, 0x80, RZ, 0xfc, !PT ;  /* 0x000000805f5f3812 */ /* 0x000fe200078efcff */
[----:B------:R-:W1:Y:S02]  /*ef800*/  LDCU UR70, c[0x0][0x3b8] ;  /* 0x00007700ff4677ac */ /* 0x000e640008000800 */
[----:B------:R-:W-:Y:S01]  /*ef810*/  VIADD R184, R183, UR71 ;  /* 0x00000047b7b87c36 */ /* 0x000fe20008000000 */
[----:B------:R-:W-:-:S02]  /*ef820*/  LOP3.LUT R95, R95, 0xffffffbf, RZ, 0xc0, !PT ;  /* 0xffffffbf5f5f7812 */ /* 0x000fc400078ec0ff */
[----:B------:R-:W-:Y:S01]  /*ef830*/  LOP3.LUT R94, R94, 0x7fffffff, RZ, 0xc0, !PT ;  /* 0x7fffffff5e5e7812 */ /* 0x000fe200078ec0ff */
[----:B------:R-:W-:Y:S01]  /*ef840*/  VIADD R185, R184, UR72 ;  /* 0x00000048b8b97c36 */ /* 0x000fe20008000000 */
[----:B------:R-:W-:Y:S01]  /*ef850*/  @P2 LOP3.LUT R95, R95, 0x40, RZ, 0xfc, !PT ;  /* 0x000000405f5f2812 */ /* 0x000fe200078efcff */
[----:B------:R-:W1:Y:S02]  /*ef860*/  LDCU UR71, c[0x0][0x398] ;  /* 0x00007300ff4777ac */ /* 0x000e640008000800 */
[----:B------:R-:W-:Y:S01]  /*ef870*/  VIADD R186, R185, UR73 ;  /* 0x00000049b9ba7c36 */ /* 0x000fe20008000000 */
[----:B------:R-:W-:Y:S01]  /*ef880*/  LOP3.LUT R95, R95, 0xffffffdf, RZ, 0xc0, !PT ;  /* 0xffffffdf5f5f7812 */ /* 0x000fe200078ec0ff */
[----:B------:R-:W1:Y:S02]  /*ef890*/  LDCU UR72, c[0x0][0x398] ;  /* 0x00007300ff4877ac */ /* 0x000e640008000800 */
[----:B------:R-:W-:Y:S01]  /*ef8a0*/  VIADD R187, R186, UR74 ;  /* 0x0000004ababb7c36 */ /* 0x000fe20008000000 */
[----:B------:R-:W-:Y:S01]  /*ef8b0*/  @P1 LOP3.LUT R95, R95, 0x20, RZ, 0xfc, !PT ;  /* 0x000000205f5f1812 */ /* 0x000fe200078efcff */
[----:B------:R-:W1:Y:S02]  /*ef8c0*/  LDCU UR73, c[0x0][0x398] ;  /* 0x00007300ff4977ac */ /* 0x000e640008000800 */
[----:B------:R-:W-:Y:S01]  /*ef8d0*/  VIADD R188, R187, UR77 ;  /* 0x0000004dbbbc7c36 */ /* 0x000fe20008000000 */
[----:B------:R-:W-:Y:S01]  /*ef8e0*/  LOP3.LUT R95, R95, 0xffffffef, RZ, 0xc0, !PT ;  /* 0xffffffef5f5f7812 */ /* 0x000fe200078ec0ff */
[----:B------:R-:W1:Y:S02]  /*ef8f0*/  LDCU UR74, c[0x0][0x398] ;  /* 0x00007300ff4a77ac */ /* 0x000e640008000800 */
[----:B------:R-:W-:Y:S01]  /*ef900*/  VIADD R189, R188, UR5 ;  /* 0x00000005bcbd7c36 */ /* 0x000fe20008000000 */
[----:B------:R-:W1:Y:S03]  /*ef910*/  LDCU UR5, c[0x0][0x3b8] ;  /* 0x00007700ff0577ac */ /* 0x000e660008000800 */
[----:B------:R-:W-:Y:S01]  /*ef920*/  VIADD R190, R189, UR7 ;  /* 0x00000007bdbe7c36 */ /* 0x000fe20008000000 */
[----:B------:R-:W1:Y:S03]  /*ef930*/  LDCU UR7, c[0x0][0x3b8] ;  /* 0x00007700ff0777ac */ /* 0x000e660008000800 */
[----:B------:R-:W-:Y:S01]  /*ef940*/  VIADD R191, R190, UR8 ;  /* 0x00000008bebf7c36 */ /* 0x000fe20008000000 */
[----:B------:R-:W1:Y:S03]  /*ef950*/  LDCU UR8, c[0x0][0x3b8] ;  /* 0x00007700ff0877ac */ /* 0x000e660008000800 */
[----:B----4-:R-:W-:Y:S01]  /*ef960*/  VIADD R192, R191, UR10 ;  /* 0x0000000abfc07c36 */ /* 0x010fe20008000000 */
[----:B------:R-:W4:Y:S03]  /*ef970*/  LDCU UR10, c[0x0][0x3b8] ;  /* 0x00007700ff0a77ac */ /* 0x000f260008000800 */
[----:B------:R-:W-:Y:S01]  /*ef980*/  VIADD R193, R192, UR12 ;  /* 0x0000000cc0c17c36 */ /* 0x000fe20008000000 */
[----:B------:R-:W1:Y:S03]  /*ef990*/  LDCU UR12, c[0x0][0x3b8] ;  /* 0x00007700ff0c77ac */ /* 0x000e660008000800 */
[----:B------:R-:W-:Y:S01]  /*ef9a0*/  VIADD R194, R193, UR16 ;  /* 0x00000010c1c27c36 */ /* 0x000fe20008000000 */
[----:B------:R-:W2:Y:S03]  /*ef9b0*/  LDCU UR16, c[0x0][0x3b8] ;  /* 0x00007700ff1077ac */ /* 0x000ea60008000800 */
[----:B------:R-:W-:Y:S01]  /*ef9c0*/  VIADD R195, R194, UR34 ;  /* 0x00000022c2c37c36 */ /* 0x000fe20008000000 */
[----:B------:R-:W2:Y:S03]  /*ef9d0*/  LDCU UR34, c[0x0][0x3b8] ;  /* 0x00007700ff2277ac */ /* 0x000ea60008000800 */
[----:B------:R-:W-:Y:S01]  /*ef9e0*/  VIADD R196, R195, UR35 ;  /* 0x00000023c3c47c36 */ /* 0x000fe20008000000 */
[----:B------:R-:W2:Y:S03]  /*ef9f0*/  LDCU UR35, c[0x0][0x3b8] ;  /* 0x00007700ff2377ac */ /* 0x000ea60008000800 */
[----:B------:R-:W-:Y:S01]  /*efa00*/  VIADD R197, R196, UR36 ;  /* 0x00000024c4c57c36 */ /* 0x000fe20008000000 */
[----:B------:R-:W2:Y:S03]  /*efa10*/  LDCU UR36, c[0x0][0x3b8] ;  /* 0x00007700ff2477ac */ /* 0x000ea60008000800 */
[----:B-1----:R-:W-:Y:S01]  /*efa20*/  VIADD R198, R197, UR6 ;  /* 0x00000006c5c67c36 */ /* 0x002fe20008000000 */
        /* <DEDUP_REMOVED lines=15> */
[----:B---3--:R-:W-:Y:S01]  /*efb20*/  VIADD R206, R205, UR45 ;  /* 0x0000002dcdce7c36 */ /* 0x008fe20008000000 */
[----:B------:R-:W3:Y:S03]  /*efb30*/  LDCU UR45, c[0x0][0x3b8] ;  /* 0x00007700ff2d77ac */ /* 0x000ee60008000800 */
[----:B------:R-:W-:Y:S01]  /*efb40*/  VIADD R207, R206, UR51 ;  /* 0x00000033cecf7c36 */ /* 0x000fe20008000000 */
[----:B------:R-:W1:Y:S03]  /*efb50*/  LDCU UR51, c[0x0][0x3b8] ;  /* 0x00007700ff3377ac */ /* 0x000e660008000800 */
[----:B------:R-:W-:Y:S01]  /*efb60*/  VIADD R208, R207, UR63 ;  /* 0x0000003fcfd07c36 */ /* 0x000fe20008000000 */
[----:B------:R-:W1:Y:S03]  /*efb70*/  LDCU UR63, c[0x0][0x3b8] ;  /* 0x00007700ff3f77ac */ /* 0x000e660008000800 */
[----:B--2---:R-:W-:Y:S01]  /*efb80*/  VIADD R209, R208, UR64 ;  /* 0x00000040d0d17c36 */ /* 0x004fe20008000000 */
[----:B------:R-:W2:Y:S03]  /*efb90*/  LDCU UR64, c[0x0][0x3b8] ;  /* 0x00007700ff4077ac */ /* 0x000ea60008000800 */
        /* <DEDUP_REMOVED lines=45> */
[----:B------:R-:W1:Y:S04]  /*efe70*/  LDCU UR63, c[0x0][0x3b8] ;  /* 0x00007700ff3f77ac */ /* 0x000e680008000800 */
[----:B------:R2:W-:Y:S01]  /*efe80*/  STL [R1+0x80], R160 ;  /* 0x000080a001007387 */ /* 0x0005e20000100800 */
[----:B------:R-:W-:Y:S01]  /*efe90*/  LOP3.LUT R93, R93, 0x7fffffff, RZ, 0xc0, !PT ;  /* 0x7fffffff5d5d7812 */ /* 0x000fe200078ec0ff */
[----:B------:R-:W1:Y:S01]  /*efea0*/  LDCU UR77, c[0x0][0x398] ;  /* 0x00007300ff4d77ac */ /* 0x000e620008000800 */
[----:B--2---:R-:W-:Y:S01]  /*efeb0*/  VIADD R160, R160, UR64 ;  /* 0x00000040a0a07c36 */ /* 0x004fe20008000000 */
[----:B------:R-:W2:Y:S04]  /*efec0*/  LDCU UR64, c[0x0][0x3b8] ;  /* 0x00007700ff4077ac */ /* 0x000ea80008000800 */
        /* <DEDUP_REMOVED lines=19> */
[----:B----4-:R-:W-:Y:S01]  /*f0000*/  VIADD R160, R160, UR10 ;  /* 0x0000000aa0a07c36 */ /* 0x010fe20008000000 */
        /* <DEDUP_REMOVED lines=41> */
[----:B---3--:R-:W-:Y:S01]  /*f02a0*/  VIADD R160, R160, UR45 ;  /* 0x0000002da0a07c36 */ /* 0x008fe20008000000 */
[----:B------:R-:W3:Y:S04]  /*f02b0*/  LDCU UR45, c[0x0][0x3b8] ;  /* 0x00007700ff2d77ac */ /* 0x000ee80008000800 */
        /* <DEDUP_REMOVED lines=404> */
[----:B------:R-:W-:Y:S01]  /*f1c00*/  @P0 LOP3.LUT R95, R95, 0x10, RZ, 0xfc, !PT ;  /* 0x000000105f5f0812 */ /* 0x000fe200078efcff */
[----:B------:R-:W1:Y:S03]  /*f1c10*/  LDCU UR36, c[0x0][0x3b8] ;  /* 0x00007700ff2477ac */ /* 0x000e660008000800 */
        /* <DEDUP_REMOVED lines=11> */
[----:B------:R-:W-:Y:S01]  /*f1cd0*/  LOP3.LUT R95, R95, 0xfffffffe, RZ, 0xc0, !PT ;  /* 0xfffffffe5f5f7812 */ /* 0x000fe200078ec0ff */
        /* <DEDUP_REMOVED lines=39> */
[----:B--2---:R-:W-:-:S05]  /*f1f50*/  VIADD R160, R160, UR7 ;  /* 0x00000007a0a07c36 */ /* 0x004fca0008000000 */
[----:B------:R2:W-:Y:S02]  /*f1f60*/  STL [R1+0x2f20], R160 ;  /* 0x002f20a001007387 */ /* 0x0005e40000100800 */
[----:B--2---:R-:W-:Y:S01]  /*f1f70*/  VIADD R160, R160, UR8 ;  /* 0x00000008a0a07c36 */ /* 0x004fe20008000000 */
[----:B------:R-:W2:Y:S03]  /*f1f80*/  LDCU UR8, c[0x0][0x398] ;  /* 0x00007300ff0877ac */ /* 0x000ea60008000800 */
[----:B----4-:R-:W-:Y:S01]  /*f1f90*/  VIADD R161, R160, UR10 ;  /* 0x0000000aa0a17c36 */ /* 0x010fe20008000000 */
[----:B------:R4:W-:Y:S04]  /*f1fa0*/  STL [R1+0x2f0c], R160 ;  /* 0x002f0ca001007387 */ /* 0x0009e80000100800 */
[----:B----4-:R-:W4:Y:S04]  /*f1fb0*/  LDL.LU R160, [R1+0x7344] ;  /* 0x0073440001a07983 */ /* 0x010f280000300800 */
[----:B------:R1:W-:Y:S02]  /*f1fc0*/  STL [R1+0x2f08], R161 ;  /* 0x002f08a101007387 */ /* 0x0003e40000100800 */
[----:B-1----:R-:W-:-:S05]  /*f1fd0*/  VIADD R161, R161, UR12 ;  /* 0x0000000ca1a17c36 */ /* 0x002fca0008000000 */
[----:B------:R1:W-:Y:S02]  /*f1fe0*/  STL [R1+0x2f04], R161 ;  /* 0x002f04a101007387 */ /* 0x0003e40000100800 */
[----:B-1----:R-:W-:Y:S01]  /*f1ff0*/  VIADD R161, R161, UR16 ;  /* 0x00000010a1a17c36 */ /* 0x002fe20008000000 */
[----:B------:R-:W1:Y:S04]  /*f2000*/  LDCU UR16, c[0x0][0x398] ;  /* 0x00007300ff1077ac */ /* 0x000e680008000800 */
[----:B------:R2:W-:Y:S02]  /*f2010*/  STL [R1+0x2f00], R161 ;  /* 0x002f00a101007387 */ /* 0x0005e40000100800 */
[----:B--2---:R-:W-:-:S05]  /*f2020*/  VIADD R161, R161, UR34 ;  /* 0x00000022a1a17c36 */ /* 0x004fca0008000000 */
[----:B------:R2:W-:Y:S02]  /*f2030*/  STL [R1+0x2ecc], R161 ;  /* 0x002ecca101007387 */ /* 0x0005e40000100800 */
[----:B--2---:R-:W-:Y:S01]  /*f2040*/  VIADD R161, R161, UR35 ;  /* 0x00000023a1a17c36 */ /* 0x004fe20008000000 */
[----:B------:R-:W2:Y:S04]  /*f2050*/  LDCU.64 UR34, c[0x0][0x398] ;  /* 0x00007300ff2277ac */ /* 0x000ea80008000a00 */
[----:B------:R1:W-:Y:S02]  /*f2060*/  STL [R1+0x2ec8], R161 ;  /* 0x002ec8a101007387 */ /* 0x0003e40000100800 */
[----:B-1----:R-:W-:Y:S01]  /*f2070*/  VIADD R161, R161, UR68 ;  /* 0x00000044a1a17c36 */ /* 0x002fe20008000000 */
[----:B------:R-:W1:Y:S04]  /*f2080*/  LDCU UR68, c[0x0][0x398] ;  /* 0x00007300ff4477ac */ /* 0x000e680008000800 */
[----:B------:R2:W-:Y:S02]  /*f2090*/  STL [R1+0x2ec4], R161 ;  /* 0x002ec4a101007387 */ /* 0x0005e40000100800 */
[----:B--2---:R-:W-:Y:S01]  /*f20a0*/  VIADD R161, R161, UR6 ;  /* 0x00000006a1a17c36 */ /* 0x004fe20008000000 */
[----:B------:R-:W2:Y:S04]  /*f20b0*/  LDCU.64 UR6, c[0x0][0x398] ;  /* 0x00007300ff0677ac */ /* 0x000ea80008000a00 */
[----:B------:R1:W-:Y:S02]  /*f20c0*/  STL [R1+0x2ec0], R161 ;  /* 0x002ec0a101007387 */ /* 0x0003e40000100800 */
[----:B-1----:R-:W-:Y:S01]  /*f20d0*/  VIADD R161, R161, UR11 ;  /* 0x0000000ba1a17c36 */ /* 0x002fe20008000000 */
[----:B------:R-:W1:Y:S04]  /*f20e0*/  LDCU.64 UR10, c[0x0][0x398] ;  /* 0x00007300ff0a77ac */ /* 0x000e680008000a00 */
        /* <DEDUP_REMOVED lines=8> */
[----:B------:R-:W2:Y:S04]  /*f2170*/  LDCU UR70, c[0x0][0x398] ;  /* 0x00007300ff4677ac */ /* 0x000ea80008000800 */
[----:B------:R1:W-:Y:S01]  /*f2180*/  STL [R1+0x2eb0], R161 ;  /* 0x002eb0a101007387 */ /* 0x0003e20000100800 */
[----:B----4-:R-:W-:Y:S01]  /*f2190*/  ISETP.GE.AND P0, PT, R160, UR9, PT ;  /* 0x00000009a0007c0c */ /* 0x010fe2000bf06270 */
[----:B------:R-:W4:Y:S02]  /*f21a0*/  LDCU UR9, c[0x0][0x398] ;  /* 0x00007300ff0977ac */ /* 0x000f240008000800 */
[----:B------:R-:W2:Y:S01]  /*f21b0*/  LDL.LU R160, [R1+0x7348] ;  /* 0x0073480001a07983 */ /* 0x000ea20000300800 */
[----:B------:R-:W-:Y:S01]  /*f21c0*/  ISETP.LT.AND P2, PT, R238, UR6, !P0 ;  /* 0x00000006ee007c0c */ /* 0x000fe2000c741270 */
[----:B------:R-:W1:Y:S01]  /*f21d0*/  LDCU UR6, c[0x0][0x398] ;  /* 0x00007300ff0677ac */ /* 0x000e620008000800 */
[----:B------:R-:W-:Y:S01]  /*f21e0*/  ISETP.LT.AND P1, PT, R129, UR32, !P0 ;  /* 0x0000002081007c0c */ /* 0x000fe2000c721270 */
[----:B------:R-:W1:Y:S10]  /*f21f0*/  LDCU UR32, c[0x0][0x398] ;  /* 0x00007300ff2077ac */ /* 0x000e740008000800 */
[----:B------:R-:W-:-:S04]  /*f2200*/  @P2 LOP3.LUT R95, R95, 0x1, RZ, 0xfc, !PT ;  /* 0x000000015f5f2812 */ /* 0x000fc800078efcff */
[----:B------:R-:W-:-:S04]  /*f2210*/  LOP3.LUT R95, R95, 0xfffffff7, RZ, 0xc0, !PT ;  /* 0xfffffff75f5f7812 */ /* 0x000fc800078ec0ff */
        /* <DEDUP_REMOVED lines=9> */
[----:B------:R-:W-:-:S04]  /*f22b0*/  @P2 LOP3.LUT R94, R94, 0x80000000, RZ, 0xfc, !PT ;  /* 0x800000005e5e2812 */ /* 0x000fc800078efcff */
[----:B------:R-:W-:Y:S02]  /*f22c0*/  LOP3.LUT R94, R94, 0xbfffffff, RZ, 0xc0, !PT ;  /* 0xbfffffff5e5e7812 */ /* 0x000fe400078ec0ff */
[----:B----4-:R-:W-:Y:S01]  /*f22d0*/  ISETP.LT.AND P3, PT, R236, UR9, !P0 ;  /* 0x00000009ec007c0c */ /* 0x010fe2000c761270 */
[----:B------:R-:W4:Y:S04]  /*f22e0*/  LDCU UR9, c[0x0][0x398] ;  /* 0x00007300ff0977ac */ /* 0x000f280008000800 */
[----:B------:R-:W-:Y:S02]  /*f22f0*/  @P1 LOP3.LUT R94, R94, 0x40000000, RZ, 0xfc, !PT ;  /* 0x400000005e5e1812 */ /* 0x000fe400078efcff */
[----:B-1----:R-:W-:Y:S01]  /*f2300*/  ISETP.LT.AND P2, PT, R234, UR32, !P0 ;  /* 0x00000020ea007c0c */ /* 0x002fe2000c741270 */
[----:B------:R-:W1:Y:S01]  /*f2310*/  LDCU UR32, c[0x0][0x398] ;  /* 0x00007300ff2077ac */ /* 0x000e620008000800 */
[----:B------:R-:W-:-:S02]  /*f2320*/  ISETP.LT.AND P1, PT, R233, UR75, !P0 ;  /* 0x0000004be9007c0c */ /* 0x000fc4000c721270 */
[----:B------:R-:W-:Y:S01]  /*f2330*/  LOP3.LUT R94, R94, 0xdfffffff, RZ, 0xc0, !PT ;  /* 0xdfffffff5e5e7812 */ /* 0x000fe200078ec0ff */
[----:B------:R-:W1:Y:S08]  /*f2340*/  LDCU UR75, c[0x0][0x398] ;  /* 0x00007300ff4b77ac */ /* 0x000e700008000800 */
[----:B------:R-:W-:Y:S02]  /*f2350*/  @P2 LOP3.LUT R94, R94, 0x20000000, RZ, 0xfc, !PT ;  /* 0x200000005e5e2812 */ /* 0x000fe400078efcff */
[----:B------:R-:W-:-:S02]  /*f2360*/  ISETP.LT.AND P2, PT, R232, UR6, !P0 ;  /* 0x00000006e8007c0c */ /* 0x000fc4000c741270 */
[----:B------:R-:W-:-:S04]  /*f2370*/  LOP3.LUT R94, R94, 0xefffffff, RZ, 0xc0, !PT ;  /* 0xefffffff5e5e7812 */ /* 0x000fc800078ec0ff */
[----:B------:R-:W-:Y:S02]  /*f2380*/  @P1 LOP3.LUT R94, R94, 0x10000000, RZ, 0xfc, !PT ;  /* 0x100000005e5e1812 */ /* 0x000fe400078efcff */
[----:B----4-:R-:W-:Y:S02]  /*f2390*/  ISETP.LT.AND P1, PT, R171, UR9, !P0 ;  /* 0x00000009ab007c0c */ /* 0x010fe4000c721270 */
[----:B------:R-:W-:Y:S02]  /*f23a0*/  LOP3.LUT R94, R94, 0xf7ffffff, RZ, 0xc0, !PT ;  /* 0xf7ffffff5e5e7812 */ /* 0x000fe400078ec0ff */
[----:B------:R-:W-:Y:S02]  /*f23b0*/  LOP3.LUT R95, R95, 0xfffffffd, RZ, 0xc0, !PT ;  /* 0xfffffffd5f5f7812 */ /* 0x000fe400078ec0ff */
[----:B------:R-:W-:Y:S02]  /*f23c0*/  @P2 LOP3.LUT R94, R94, 0x8000000, RZ, 0xfc, !PT ;  /* 0x080000005e5e2812 */ /* 0x000fe400078efcff */
[----:B------:R-:W-:-:S02]  /*f23d0*/  @P3 LOP3.LUT R95, R95, 0x2, RZ, 0xfc, !PT ;  /* 0x000000025f5f3812 */ /* 0x000fc400078efcff */
[----:B-1----:R-:W-:Y:S02]  /*f23e0*/  ISETP.LT.AND P3, PT, R170, UR75, !P0 ;  /* 0x0000004baa007c0c */ /* 0x002fe4000c761270 */
[----:B------:R-:W-:-:S04]  /*f23f0*/  LOP3.LUT R94, R94, 0xfbffffff, RZ, 0xc0, !PT ;  /* 0xfbffffff5e5e7812 */ /* 0x000fc800078ec0ff */
[----:B------:R-:W-:Y:S02]  /*f2400*/  @P1 LOP3.LUT R94, R94, 0x4000000, RZ, 0xfc, !PT ;  /* 0x040000005e5e1812 */ /* 0x000fe400078efcff */
[----:B------:R-:W-:Y:S02]  /*f2410*/  ISETP.LT.AND P2, PT, R169, UR32, !P0 ;  /* 0x00000020a9007c0c */ /* 0x000fe4000c741270 */
[----:B------:R-:W-:-:S04]  /*f2420*/  LOP3.LUT R94, R94, 0xfdffffff, RZ, 0xc0, !PT ;  /* 0xfdffffff5e5e7812 */ /* 0x000fc800078ec0ff */
[----:B------:R-:W-:Y:S02]  /*f2430*/  @P3 LOP3.LUT R94, R94, 0x2000000, RZ, 0xfc, !PT ;  /* 0x020000005e5e3812 */ /* 0x000fe400078efcff */
[----:B------:R-:W-:Y:S02]  /*f2440*/  ISETP.LT.AND P1, PT, R168, UR29, !P0 ;  /* 0x0000001da8007c0c */ /* 0x000fe4000c721270 */
[----:B------:R-:W-:-:S04]  /*f2450*/  LOP3.LUT R94, R94, 0xfeffffff, RZ, 0xc0, !PT ;  /* 0xfeffffff5e5e7812 */ /* 0x000fc800078ec0ff */
[----:B------:R-:W-:Y:S01]  /*f2460*/  @P2 LOP3.LUT R94, R94, 0x1000000, RZ, 0xfc, !PT ;  /* 0x010000005e5e2812 */ /* 0x000fe200078efcff */
[----:B------:R-:W-:-:S03]  /*f2470*/  VIADD R161, R161, UR19 ;  /* 0x00000013a1a17c36 */ /* 0x000fc60008000000 */
[----:B------:R-:W-:Y:S02]  /*f2480*/  LOP3.LUT R94, R94, 0xff7fffff, RZ, 0xc0, !PT ;  /* 0xff7fffff5e5e7812 */ /* 0x000fe400078ec0ff */
[----:B------:R-:W-:Y:S02]  /*f2490*/  ISETP.LT.AND P3, PT, R167, UR28, !P0 ;  /* 0x0000001ca7007c0c */ /* 0x000fe4000c761270 */
[----:B------:R-:W-:Y:S01]  /*f24a0*/  @P1 LOP3.LUT R94, R94, 0x800000, RZ, 0xfc, !PT ;  /* 0x008000005e5e1812 */ /* 0x000fe200078efcff */
[----:B------:R1:W-:Y:S01]  /*f24b0*/  STL [R1+0x2eac], R161 ;  /* 0x002eaca101007387 */ /* 0x0003e20000100800 */
[----:B------:R-:W-:Y:S02]  /*f24c0*/  ISETP.LT.AND P2, PT, R166, UR27, !P0 ;  /* 0x0000001ba6007c0c */ /* 0x000fe4000c741270 */
[----:B------:R-:W-:Y:S02]  /*f24d0*/  ISETP.LT.AND P1, PT, R165, UR26, !P0 ;  /* 0x0000001aa5007c0c */ /* 0x000fe4000c721270 */
[----:B------:R-:W-:-:S02]  /*f24e0*/  LOP3.LUT R94, R94, 0xffbfffff, RZ, 0xc0, !PT ;  /* 0xffbfffff5e5e7812 */ /* 0x000fc400078ec0ff */
[----:B--2---:R-:W-:Y:S02]  /*f24f0*/  ISETP.GE.AND P0, PT, R160, UR7, PT ;  /* 0x00000007a0007c0c */ /* 0x004fe4000bf06270 */
[----:B------:R-:W2:Y:S01]  /*f2500*/  LDL.LU R160, [R1+0x734c] ;  /* 0x00734c0001a07983 */ /* 0x000ea20000300800 */
[----:B------:R-:W-:-:S04]  /*f2510*/  @P3 LOP3.LUT R94, R94, 0x400000, RZ, 0xfc, !PT ;  /* 0x004000005e5e3812 */ /* 0x000fc800078efcff */
[----:B------:R-:W-:-:S04]  /*f2520*/  LOP3.LUT R94, R94, 0xffdfffff, RZ, 0xc0, !PT ;  /* 0xffdfffff5e5e7812 */ /* 0x000fc800078ec0ff */
[----:B------:R-:W-:-:S04]  /*f2530*/  @P2 LOP3.LUT R94, R94, 0x200000, RZ, 0xfc, !PT ;  /* 0x002000005e5e2812 */ /* 0x000fc800078efcff */
[----:B------:R-:W-:-:S04]  /*f2540*/  LOP3.LUT R94, R94, 0xffefffff, RZ, 0xc0, !PT ;  /* 0xffefffff5e5e7812 */ /* 0x000fc800078ec0ff */
[----:B------:R-:W-:Y:S02]  /*f2550*/  @P1 LOP3.LUT R94, R94, 0x100000, RZ, 0xfc, !PT ;  /* 0x001000005e5e1812 */ /* 0x000fe400078efcff */
[----:B------:R-:W-:Y:S02]  /*f2560*/  ISETP.LT.AND P1, PT, R238, UR10, !P0 ;  /* 0x0000000aee007c0c */ /* 0x000fe4000c721270 */
[----:B------:R-:W-:Y:S02]  /*f2570*/  ISETP.LT.AND P3, PT, R129, UR25, !P0 ;  /* 0x0000001981007c0c */ /* 0x000fe4000c761270 */
[----:B------:R-:W-:Y:S02]  /*f2580*/  LOP3.LUT R94, R94, 0xfffeffff, RZ, 0xc0, !PT ;  /* 0xfffeffff5e5e7812 */ /* 0x000fe400078ec0ff */
[----:B------:R-:W-:-:S07]  /*f2590*/  ISETP.LT.AND P2, PT, R237, UR24, !P0 ;  /* 0x00000018ed007c0c */ /* 0x000fce000c741270 */
[----:B------:R-:W-:-:S04]  /*f25a0*/  @P1 LOP3.LUT R94, R94, 0x10000, RZ, 0xfc, !PT ;  /* 0x000100005e5e1812 */ /* 0x000fc800078efcff */
[----:B------:R-:W-:-:S04]  /*f25b0*/  LOP3.LUT R94, R94, 0xfff7ffff, RZ, 0xc0, !PT ;  /* 0xfff7ffff5e5e7812 */ /* 0x000fc800078ec0ff */
[----:B------:R-:W-:Y:S01]  /*f25c0*/  @P3 LOP3.LUT R94, R94, 0x80000, RZ, 0xfc, !PT ;  /* 0x000800005e5e3812 */ /* 0x000fe200078efcff */
[----:B------:R-:W-:Y:S01]  /*f25d0*/  VIADD R163, R161, UR36 ;  /* 0x00000024a1a37c36 */ /* 0x000fe20008000000 */
[----:B------:R-:W-:Y:S02]  /*f25e0*/  ISETP.LT.AND P1, PT, R236, UR23, !P0 ;  /* 0x00000017ec007c0c */ /* 0x000fe4000c721270 */
[----:B------:R-:W-:Y:S02]  /*f25f0*/  LOP3.LUT R94, R94, 0xfffbffff, RZ, 0xc0, !PT ;  /* 0xfffbffff5e5e7812 */ /* 0x000fe400078ec0ff */
[----:B------:R4:W-:Y:S02]  /*f2600*/  STL [R1+0x2ea8], R163 ;  /* 0x002ea8a301007387 */ /* 0x0009e40000100800 */
[----:B------:R-:W-:Y:S02]  /*f2610*/  @P2 LOP3.LUT R94, R94, 0x40000, RZ, 0xfc, !PT ;  /* 0x000400005e5e2812 */ /* 0x000fe400078efcff */
[----:B------:R-:W3:Y:S01]  /*f2620*/  LDL.LU R162, [R1+0x722c] ;  /* 0x00722c0001a27983 */ /* 0x000ee20000300800 */
[----:B------:R-:W-:-:S02]  /*f2630*/  ISETP.LT.AND P3, PT, R235, UR22, !P0 ;  /* 0x00000016eb007c0c */ /* 0x000fc4000c761270 */
[----:B------:R-:W-:Y:S01]  /*f2640*/  LOP3.LUT R94, R94, 0xfffdffff, RZ, 0xc0, !PT ;  /* 0xfffdffff5e5e7812 */ /* 0x000fe200078ec0ff */
[----:B-1----:R-:W3:Y:S03]  /*f2650*/  LDL.LU R161, [R1+0x7340] ;  /* 0x0073400001a17983 */ /* 0x002ee60000300800 */
[----:B------:R-:W-:Y:S02]  /*f2660*/  @P1 LOP3.LUT R94, R94, 0x20000, RZ, 0xfc, !PT ;  /* 0x000200005e5e1812 */ /* 0x000fe400078efcff */
[----:B------:R-:W-:Y:S02]  /*f2670*/  ISETP.LT.AND P2, PT, R164, UR20, !P0 ;  /* 0x00000014a4007c0c */ /* 0x000fe4000c741270 */
[----:B------:R-:W-:-:S04]  /*f2680*/  LOP3.LUT R94, R94, 0xffff7fff, RZ, 0xc0, !PT ;  /* 0xffff7fff5e5e7812 */ /* 0x000fc800078ec0ff */
        /* <DEDUP_REMOVED lines=21> */
[----:B------:R-:W-:-:S04]  /*f27e0*/  @P2 LOP3.LUT R94, R94, 0x100, RZ, 0xfc, !PT ;  /* 0x000001005e5e2812 */ /* 0x000fc800078efcff */
[----:B------:R-:W-:Y:S02]  /*f27f0*/  LOP3.LUT R94, R94, 0xffffff7f, RZ, 0xc0, !PT ;  /* 0xffffff7f5e5e7812 */ /* 0x000fe400078ec0ff */
[----:B------:R-:W-:Y:S02]  /*f2800*/  ISETP.LT.AND P3, PT, R167, UR47, !P0 ;  /* 0x0000002fa7007c0c */ /* 0x000fe4000c761270 */
[----:B------:R-:W-:Y:S02]  /*f2810*/  @P1 LOP3.LUT R94, R94, 0x80, RZ, 0xfc, !PT ;  /* 0x000000805e5e1812 */ /* 0x000fe400078efcff */
[----:B------:R-:W-:Y:S02]  /*f2820*/  ISETP.LT.AND P2, PT, R166, UR48, !P0 ;  /* 0x00000030a6007c0c */ /* 0x000fe4000c741270 */
[----:B------:R-:W-:Y:S02]  /*f2830*/  ISETP.LT.AND P1, PT, R165, UR49, !P0 ;  /* 0x00000031a5007c0c */ /* 0x000fe4000c721270 */
[----:B------:R-:W-:-:S05]  /*f2840*/  LOP3.LUT R94, R94, 0xffffffbf, RZ, 0xc0, !PT ;  /* 0xffffffbf5e5e7812 */ /* 0x000fca00078ec0ff */
[----:B------:R-:W-:-:S04]  /*f2850*/  @P3 LOP3.LUT R94, R94, 0x40, RZ, 0xfc, !PT ;  /* 0x000000405e5e3812 */ /* 0x000fc800078efcff */
[----:B------:R-:W-:-:S04]  /*f2860*/  LOP3.LUT R94, R94, 0xffffffdf, RZ, 0xc0, !PT ;  /* 0xffffffdf5e5e7812 */ /* 0x000fc800078ec0ff */
[----:B------:R-:W-:-:S04]  /*f2870*/  @P2 LOP3.LUT R94, R94, 0x20, RZ, 0xfc, !PT ;  /* 0x000000205e5e2812 */ /* 0x000fc800078efcff */
[----:B------:R-:W-:-:S04]  /*f2880*/  LOP3.LUT R94, R94, 0xffffffef, RZ, 0xc0, !PT ;  /* 0xffffffef5e5e7812 */ /* 0x000fc800078ec0ff */
[----:B------:R-:W-:-:S04]  /*f2890*/  @P1 LOP3.LUT R94, R94, 0x10, RZ, 0xfc, !PT ;  /* 0x000000105e5e1812 */ /* 0x000fc800078efcff */
[----:B------:R-:W-:Y:S02]  /*f28a0*/  LOP3.LUT R94, R94, 0xfffffffe, RZ, 0xc0, !PT ;  /* 0xfffffffe5e5e7812 */ /* 0x000fe400078ec0ff */
[----:B--2---:R-:W-:Y:S02]  /*f28b0*/  ISETP.GE.AND P0, PT, R160, UR11, PT ;  /* 0x0000000ba0007c0c */ /* 0x004fe4000bf06270 */
[----:B------:R-:W2:Y:S02]  /*f28c0*/  LDL.LU R160, [R1+0x7350] ;  /* 0x0073500001a07983 */ /* 0x000ea40000300800 */
[----:B------:R-:W-:Y:S02]  /*f28d0*/  ISETP.LT.AND P1, PT, R238, UR12, !P0 ;  /* 0x0000000cee007c0c */ /* 0x000fe4000c721270 */
[----:B------:R-:W-:Y:S02]  /*f28e0*/  ISETP.LT.AND P3, PT, R129, UR52, !P0 ;  /* 0x0000003481007c0c */ /* 0x000fe4000c761270 */
[----:B------:R-:W-:-:S09]  /*f28f0*/  ISETP.LT.AND P2, PT, R237, UR53, !P0 ;  /* 0x00000035ed007c0c */ /* 0x000fd2000c741270 */
[----:B------:R-:W-:-:S04]  /*f2900*/  @P1 LOP3.LUT R94, R94, 0x1, RZ, 0xfc, !PT ;  /* 0x000000015e5e1812 */ /* 0x000fc800078efcff */
[----:B------:R-:W-:-:S04]  /*f2910*/  LOP3.LUT R94, R94, 0xfffffff7, RZ, 0xc0, !PT ;  /* 0xfffffff75e5e7812 */ /* 0x000fc800078ec0ff */
[----:B------:R-:W-:Y:S02]  /*f2920*/  @P3 LOP3.LUT R94, R94, 0x8, RZ, 0xfc, !PT ;  /* 0x000000085e5e3812 */ /* 0x000fe400078efcff */
[----:B------:R-:W-:Y:S02]  /*f2930*/  ISETP.LT.AND P3, PT, R235, UR55, !P0 ;  /* 0x00000037eb007c0c */ /* 0x000fe4000c761270 */
[----:B------:R-:W-:Y:S02]  /*f2940*/  ISETP.LT.AND P1, PT, R236, UR54, !P0 ;  /* 0x00000036ec007c0c */ /* 0x000fe4000c721270 */
[----:B------:R-:W-:-:S04]  /*f2950*/  LOP3.LUT R94, R94, 0xfffffffb, RZ, 0xc0, !PT ;  /* 0xfffffffb5e5e7812 */ /* 0x000fc800078ec0ff */
[----:B------:R-:W-:Y:S02]  /*f2960*/  @P2 LOP3.LUT R94, R94, 0x4, RZ, 0xfc, !PT ;  /* 0x000000045e5e2812 */ /* 0x000fe400078efcff */
[----:B------:R-:W-:Y:S02]  /*f2970*/  ISETP.LT.AND P2, PT, R164, UR56, !P0 ;  /* 0x00000038a4007c0c */ /* 0x000fe4000c741270 */
[----:B------:R-:W-:Y:S02]  /*f2980*/  LOP3.LUT R94, R94, 0xfffffffd, RZ, 0xc0, !PT ;  /* 0xfffffffd5e5e7812 */ /* 0x000fe400078ec0ff */
[----:B------:R-:W-:Y:S02]  /*f2990*/  @P3 LOP3.LUT R93, R93, 0x80000000, RZ, 0xfc, !PT ;  /* 0x800000005d5d3812 */ /* 0x000fe400078efcff */
[----:B------:R-:W-:Y:S02]  /*f29a0*/  @P1 LOP3.LUT R94, R94, 0x2, RZ, 0xfc, !PT ;  /* 0x000000025e5e1812 */ /* 0x000fe400078efcff */
[----:B------:R-:W-:-:S02]  /*f29b0*/  ISETP.LT.AND P1, PT, R234, UR57, !P0 ;  /* 0x00000039ea007c0c */ /* 0x000fc4000c721270 */
        /* <DEDUP_REMOVED lines=27> */
[----:B------:R-:W-:Y:S02]  /*f2b70*/  LOP3.LUT R93, R93, 0xfffff7ff, RZ, 0xc0, !PT ;  /* 0xfffff7ff5d5d7812 */ /* 0x000fe400078ec0ff */
[----:B---3--:R-:W-:Y:S02]  /*f2b80*/  ISETP.GE.AND P0, PT, R161, R162, PT ;  /* 0x000000a2a100720c */ /* 0x008fe40003f06270 */
        /* <DEDUP_REMOVED lines=31> */
[----:B------:R-:W-:-:S04]  /*f2d80*/  LOP3.LUT R93, R93, 0xfffdffff, RZ, 0xc0, !PT ;  /* 0xfffdffff5d5d7812 */ /* 0x000fc800078ec0ff */
[----:B------:R-:W-:-:S04]  /*f2d90*/  @P2 LOP3.LUT R93, R93, 0x20000, RZ, 0xfc, !PT ;  /* 0x000200005d5d2812 */ /* 0x000fc800078efcff */
[----:B------:R-:W-:Y:S01]  /*f2da0*/  LOP3.LUT R93, R93, 0xfffffdff, RZ, 0xc0, !PT ;  /* 0xfffffdff5d5d7812 */ /* 0x000fe200078ec0ff */
[----:B----4-:R-:W-:-:S05]  /*f2db0*/  VIADD R163, R163, UR37 ;  /* 0x00000025a3a37c36 */ /* 0x010fca0008000000 */
[----:B------:R1:W-:Y:S01]  /*f2dc0*/  STL [R1+0x309c], R163 ;  /* 0x00309ca301007387 */ /* 0x0003e20000100800 */
[----:B--2---:R-:W-:-:S04]  /*f2dd0*/  ISETP.GE.AND P1, PT, R160, UR13, PT ;  /* 0x0000000da0007c0c */ /* 0x004fc8000bf26270 */
[----:B------:R-:W-:Y:S02]  /*f2de0*/  ISETP.LT.AND P4, PT, R129, UR67, !P1 ;  /* 0x0000004381007c0c */ /* 0x000fe4000cf81270 */
[----:B------:R-:W-:Y:S02]  /*f2df0*/  ISETP.LT.AND P3, PT, R237, UR71, !P1 ;  /* 0x00000047ed007c0c */ /* 0x000fe4000cf61270 */
[----:B------:R-:W-:-:S09]  /*f2e00*/  ISETP.LT.AND P2, PT, R236, UR16, !P1 ;  /* 0x00000010ec007c0c */ /* 0x000fd2000cf41270 */
[----:B------:R-:W-:-:S04]  /*f2e10*/  @P4 LOP3.LUT R93, R93, 0x200, RZ, 0xfc, !PT ;  /* 0x000002005d5d4812 */ /* 0x000fc800078efcff */
        /* <DEDUP_REMOVED lines=22> */
[----:B------:R-:W-:Y:S02]  /*f2f80*/  ISETP.LT.AND P4, PT, R171, UR77, !P1 ;  /* 0x0000004dab007c0c */ /* 0x000fe4000cf81270 */
[----:B------:R-:W-:Y:S02]  /*f2f90*/  @P2 LOP3.LUT R93, R93, 0x2, RZ, 0xfc, !PT ;  /* 0x000000025d5d2812 */ /* 0x000fe400078efcff */
[----:B------:R-:W-:-:S02]  /*f2fa0*/  ISETP.LT.AND P2, PT, R169, UR70, !P1 ;  /* 0x00000046a9007c0c */ /* 0x000fc4000cf41270 */
[----:B------:R-:W-:Y:S02]  /*f2fb0*/  LOP3.LUT R0, R0, 0x7fffffff, RZ, 0xc0, !PT ;  /* 0x7fffffff00007812 */ /* 0x000fe400078ec0ff */
[----:B------:R-:W-:Y:S02]  /*f2fc0*/  LOP3.LUT R93, R93, 0xfffffffe, RZ, 0xc0, !PT ;  /* 0xfffffffe5d5d7812 */ /* 0x000fe400078ec0ff */
[----:B------:R-:W-:Y:S02]  /*f2fd0*/  @P3 LOP3.LUT R0, R0, 0x80000000, RZ, 0xfc, !PT ;  /* 0x8000000000003812 */ /* 0x000fe400078efcff */
[----:B------:R-:W-:Y:S02]  /*f2fe0*/  ISETP.GE.AND P6, PT, R165, UR65, PT ;  /* 0x00000041a5007c0c */ /* 0x000fe4000bfc6270 */
[----:B------:R-:W-:-:S03]  /*f2ff0*/  @P4 LOP3.LUT R93, R93, 0x1, RZ, 0xfc, !PT ;  /* 0x000000015d5d4812 */ /* 0x000fc600078efcff */
[----:B------:R-:W-:Y:S01]  /*f3000*/  @P2 LOP3.LUT R0, R0, 0x40000000, RZ, 0xfc, !PT ;  /* 0x4000000000002812 */ /* 0x000fe200078efcff */
[----:B------:R-:W2:Y:S01]  /*f3010*/  LDL.LU R160, [R1+0x7354] ;  /* 0x0073540001a07983 */ /* 0x000ea20000300800 */
[----:B------:R-:W3:Y:S01]  /*f3020*/  LDCU UR13, c[0x0][0x398] ;  /* 0x00007300ff0d77ac */ /* 0x000ee20008000800 */
[----:B------:R-:W-:Y:S02]  /*f3030*/  ISETP.LT.AND P4, PT, R168, UR5, !P1 ;  /* 0x00000005a8007c0c */ /* 0x000fe4000cf81270 */
[----:B------:R-:W-:Y:S01]  /*f3040*/  LOP3.LUT R0, R0, 0xdfffffff, RZ, 0xc0, !PT ;  /* 0xdfffffff00007812 */ /* 0x000fe200078ec0ff */
[----:B------:R-:W4:Y:S01]  /*f3050*/  LDCU UR7, c[0x0][0x398] ;  /* 0x00007300ff0777ac */ /* 0x000f220008000800 */
[----:B------:R-:W1:Y:S01]  /*f3060*/  LDCU UR6, c[0x0][0x398] ;  /* 0x00007300ff0677ac */ /* 0x000e620008000800 */
[----:B------:R-:W1:Y:S08]  /*f3070*/  LDCU UR77, c[0x0][0x398] ;  /* 0x00007300ff4d77ac */ /* 0x000e700008000800 */
[----:B------:R-:W-:Y:S01]  /*f3080*/  @P4 LOP3.LUT R0, R0, 0x20000000, RZ, 0xfc, !PT ;  /* 0x2000000000004812 */ /* 0x000fe200078efcff */
[----:B------:R-:W2:Y:S01]  /*f3090*/  LDCU UR76, c[0x0][0x398] ;  /* 0x00007300ff4c77ac */ /* 0x000ea20008000800 */
[----:B---3--:R-:W-:-:S02]  /*f30a0*/  ISETP.LT.AND P3, PT, R167, UR13, !P1 ;  /* 0x0000000da7007c0c */ /* 0x008fc4000cf61270 */
[----:B------:R-:W-:Y:S01]  /*f30b0*/  LOP3.LUT R0, R0, 0xefffffff, RZ, 0xc0, !PT ;  /* 0xefffffff00007812 */ /* 0x000fe200078ec0ff */
[----:B------:R-:W3:Y:S01]  /*f30c0*/  LDCU UR75, c[0x0][0x398] ;  /* 0x00007300ff4b77ac */ /* 0x000ee20008000800 */
[----:B----4-:R-:W-:Y:S01]  /*f30d0*/  ISETP.LT.AND P2, PT, R166, UR7, !P1 ;  /* 0x00000007a6007c0c */ /* 0x010fe2000cf41270 */
[----:B------:R-:W4:Y:S01]  /*f30e0*/  LDCU UR74, c[0x0][0x398] ;  /* 0x00007300ff4a77ac */ /* 0x000f220008000800 */
[----:B-1----:R-:W-:Y:S01]  /*f30f0*/  ISETP.LT.AND P1, PT, R165, UR6, !P1 ;  /* 0x00000006a5007c0c */ /* 0x002fe2000cf21270 */
[----:B------:R-:W1:Y:S06]  /*f3100*/  LDCU.64 UR6, c[0x0][0x398] ;  /* 0x00007300ff0677ac */ /* 0x000e6c0008000a00 */
[----:B------:R-:W-:Y:S01]  /*f3110*/  @P3 LOP3.LUT R0, R0, 0x10000000, RZ, 0xfc, !PT ;  /* 0x1000000000003812 */ /* 0x000fe200078efcff */
[----:B------:R-:W1:Y:S03]  /*f3120*/  LDCU UR73, c[0x0][0x398] ;  /* 0x00007300ff4977ac */ /* 0x000e660008000800 */
[----:B------:R-:W-:Y:S01]  /*f3130*/  LOP3.LUT R0, R0, 0xf7ffffff, RZ, 0xc0, !PT ;  /* 0xf7ffffff00007812 */ /* 0x000fe200078ec0ff */
[----:B------:R-:W1:Y:S03]  /*f3140*/  LDCU UR72, c[0x0][0x398] ;  /* 0x00007300ff4877ac */ /* 0x000e660008000800 */
[----:B------:R-:W-:Y:S01]  /*f3150*/  @P2 LOP3.LUT R0, R0, 0x8000000, RZ, 0xfc, !PT ;  /* 0x0800000000002812 */ /* 0x000fe200078efcff */
[----:B------:R-:W1:Y:S03]  /*f3160*/  LDCU UR71, c[0x0][0x398] ;  /* 0x00007300ff4777ac */ /* 0x000e660008000800 */
[----:B------:R-:W-:Y:S01]  /*f3170*/  LOP3.LUT R0, R0, 0xfbffffff, RZ, 0xc0, !PT ;  /* 0xfbffffff00007812 */ /* 0x000fe200078ec0ff */
[----:B------:R-:W1:Y:S03]  /*f3180*/  LDCU UR26, c[0x0][0x398] ;  /* 0x00007300ff1a77ac */ /* 0x000e660008000800 */
[----:B------:R-:W-:Y:S01]  /*f3190*/  @P1 LOP3.LUT R0, R0, 0x4000000, RZ, 0xfc, !PT ;  /* 0x0400000000001812 */ /* 0x000fe200078efcff */
[----:B------:R-:W1:Y:S03]  /*f31a0*/  LDCU UR25, c[0x0][0x398] ;  /* 0x00007300ff1977ac */ /* 0x000e660008000800 */
[----:B------:R-:W-:Y:S01]  /*f31b0*/  LOP3.LUT R0, R0, 0xffbfffff, RZ, 0xc0, !PT ;  /* 0xffbfffff00007812 */ /* 0x000fe200078ec0ff */
        /* <DEDUP_REMOVED lines=62> */
[----:B--2---:R-:W-:Y:S01]  /*f35a0*/  ISETP.GE.AND P1, PT, R160, UR35, PT ;  /* 0x00000023a0007c0c */ /* 0x004fe2000bf26270 */
[----:B------:R-:W2:Y:S01]  /*f35b0*/  LDCU UR35, c[0x0][0x398] ;  /* 0x00007300ff2377ac */ /* 0x000ea20008000800 */
[----:B------:R-:W2:Y:S02]  /*f35c0*/  LDL.LU R160, [R1+0x7358] ;  /* 0x0073580001a07983 */ /* 0x000ea40000300800 */
[----:B-1----:R-:W-:-:S02]  /*f35d0*/  ISETP.LT.AND P4, PT, R238, UR6, !P1 ;  /* 0x00000006ee007c0c */ /* 0x002fc4000cf81270 */
[----:B------:R-:W-:Y:S01]  /*f35e0*/  ISETP.LT.AND P3, PT, R129, UR77, !P1 ;  /* 0x0000004d81007c0c */ /* 0x000fe2000cf61270 */
[----:B------:R-:W1:Y:S01]  /*f35f0*/  LDCU UR77, c[0x0][0x398] ;  /* 0x00007300ff4d77ac */ /* 0x000e620008000800 */
[----:B------:R-:W-:Y:S01]  /*f3600*/  ISETP.LT.AND P2, PT, R237, UR76, !P1 ;  /* 0x0000004ced007c0c */ /* 0x000fe2000cf41270 */
[----:B------:R-:W1:Y:S08]  /*f3610*/  LDCU UR76, c[0x0][0x398] ;  /* 0x00007300ff4c77ac */ /* 0x000e700008000800 */
[----:B------:R-:W-:-:S02]  /*f3620*/  @P4 LOP3.LUT R0, R0, 0x400000, RZ, 0xfc, !PT ;  /* 0x0040000000004812 */ /* 0x000fc400078efcff */
[----:B---3--:R-:W-:Y:S01]  /*f3630*/  ISETP.LT.AND P4, PT, R236, UR75, !P1 ;  /* 0x0000004bec007c0c */ /* 0x008fe2000cf81270 */
[----:B------:R-:W3:Y:S01]  /*f3640*/  LDCU UR75, c[0x0][0x398] ;  /* 0x00007300ff4b77ac */ /* 0x000ee20008000800 */
        /* <DEDUP_REMOVED lines=43> */
[----:B------:R-:W-:Y:S02]  /*f3900*/  LOP3.LUT R0, R0, 0xffffdfff, RZ, 0xc0, !PT ;  /* 0xffffdfff00007812 */ /* 0x000fe400078ec0ff */
[----:B------:R-:W-:Y:S01]  /*f3910*/  ISETP.LT.AND P1, PT, R165, UR8, !P1 ;  /* 0x00000008a5007c0c */ /* 0x000fe2000cf21270 */
[----:B------:R-:W1:Y:S01]  /*f3920*/  LDCU.64 UR8, c[0x0][0x398] ;  /* 0x00007300ff0877ac */ /* 0x000e620008000a00 */
[----:B------:R-:W-:-:S04]  /*f3930*/  @P4 LOP3.LUT R0, R0, 0x2000, RZ, 0xfc, !PT ;  /* 0x0000200000004812 */ /* 0x000fc800078efcff */
[----:B------:R-:W-:-:S04]  /*f3940*/  LOP3.LUT R0, R0, 0xffffefff, RZ, 0xc0, !PT ;  /* 0xffffefff00007812 */ /* 0x000fc800078ec0ff */
[----:B------:R-:W-:-:S04]  /*f3950*/  @P3 LOP3.LUT R0, R0, 0x1000, RZ, 0xfc, !PT ;  /* 0x0000100000003812 */ /* 0x000fc800078efcff */
[----:B------:R-:W-:-:S04]  /*f3960*/  LOP3.LUT R0, R0, 0xfffff7ff, RZ, 0xc0, !PT ;  /* 0xfffff7ff00007812 */ /* 0x000fc800078ec0ff */
[----:B------:R-:W-:-:S04]  /*f3970*/  @P2 LOP3.LUT R0, R0, 0x800, RZ, 0xfc, !PT ;  /* 0x0000080000002812 */ /* 0x000fc800078efcff */
[----:B------:R-:W-:-:S04]  /*f3980*/  LOP3.LUT R0, R0, 0xfffffbff, RZ, 0xc0, !PT ;  /* 0xfffffbff00007812 */ /* 0x000fc800078ec0ff */
[----:B------:R-:W-:Y:S02]  /*f3990*/  @P1 LOP3.LUT R0, R0, 0x400, RZ, 0xfc, !PT ;  /* 0x0000040000001812 */ /* 0x000fe400078efcff */
[----:B--2---:R-:W-:Y:S01]  /*f39a0*/  ISETP.GE.AND P1, PT, R160, UR7, PT ;  /* 0x00000007a0007c0c */ /* 0x004fe2000bf26270 */
[----:B------:R-:W2:Y:S01]  /*f39b0*/  LDCU.64 UR6, c[0x0][0x398] ;  /* 0x00007300ff0677ac */ /* 0x000ea20008000a00 */
[----:B------:R-:W2:Y:S01]  /*f39c0*/  LDL.LU R160, [R1+0x735c] ;  /* 0x00735c0001a07983 */ /* 0x000ea20000300800 */
[----:B------:R-:W-:Y:S02]  /*f39d0*/  LOP3.LUT R0, R0, 0xffffffbf, RZ, 0xc0, !PT ;  /* 0xffffffbf00007812 */ /* 0x000fe400078ec0ff */
[----:B-1----:R-:W-:Y:S02]  /*f39e0*/  ISETP.LT.AND P4, PT, R238, UR8, !P1 ;  /* 0x00000008ee007c0c */ /* 0x002fe4000cf81270 */
[----:B------:R-:W-:Y:S01]  /*f39f0*/  ISETP.LT.AND P3, PT, R129, UR10, !P1 ;  /* 0x0000000a81007c0c */ /* 0x000fe2000cf61270 */
[----:B------:R-:W1:Y:S01]  /*f3a00*/  LDCU UR10, c[0x0][0x398] ;  /* 0x00007300ff0a77ac */ /* 0x000e620008000800 */
[----:B------:R-:W-:Y:S01]  /*f3a10*/  ISETP.LT.AND P2, PT, R237, UR11, !P1 ;  /* 0x0000000bed007c0c */ /* 0x000fe2000cf41270 */
        /* <DEDUP_REMOVED lines=36> */
[----:B------:R-:W-:-:S03]  /*f3c60*/  LOP3.LUT R0, R0, 0xfffffffe, RZ, 0xc0, !PT ;  /* 0xfffffffe00007812 */ /* 0x000fc600078ec0ff */
[----:B------:R-:W-:Y:S02]  /*f3c70*/  @P3 LOP3.LUT R92, R92, 0x80000000, RZ, 0xfc, !PT ;  /* 0x800000005c5c3812 */ /* 0x000fe400078efcff */
[----:B------:R-:W-:Y:S02]  /*f3c80*/  @P4 LOP3.LUT R0, R0, 0x1, RZ, 0xfc, !PT ;  /* 0x0000000100004812 */ /* 0x000fe400078efcff */
[----:B------:R-:W-:Y:S01]  /*f3c90*/  ISETP.LT.AND P4, PT, R168, UR67, !P1 ;  /* 0x00000043a8007c0c */ /* 0x000fe2000cf81270 */
[----:B------:R-:W1:Y:S01]  /*f3ca0*/  LDCU UR67, c[0x0][0x398] ;  /* 0x00007300ff4377ac */ /* 0x000e620008000800 */
[----:B------:R-:W-:Y:S02]  /*f3cb0*/  LOP3.LUT R92, R92, 0xbfffffff, RZ, 0xc0, !PT ;  /* 0xbfffffff5c5c7812 */ /* 0x000fe400078ec0ff */
[----:B------:R-:W-:Y:S01]  /*f3cc0*/  ISETP.LT.AND P3, PT, R167, UR68, !P1 ;  /* 0x00000044a7007c0c */ /* 0x000fe2000cf61270 */
[----:B------:R-:W1:Y:S01]  /*f3cd0*/  LDCU UR68, c[0x0][0x398] ;  /* 0x00007300ff4477ac */ /* 0x000e620008000800 */
[----:B------:R-:W-:-:S02]  /*f3ce0*/  @P2 LOP3.LUT R92, R92, 0x40000000, RZ, 0xfc, !PT ;  /* 0x400000005c5c2812 */ /* 0x000fc400078efcff */
[----:B------:R-:W-:Y:S01]  /*f3cf0*/  ISETP.LT.AND P2, PT, R166, UR69, !P1 ;  /* 0x00000045a6007c0c */ /* 0x000fe2000cf41270 */
[----:B------:R-:W1:Y:S01]  /*f3d00*/  LDCU UR69, c[0x0][0x398] ;  /* 0x00007300ff4577ac */ /* 0x000e620008000800 */
[----:B------:R-:W-:Y:S02]  /*f3d10*/  LOP3.LUT R92, R92, 0xdfffffff, RZ, 0xc0, !PT ;  /* 0xdfffffff5c5c7812 */ /* 0x000fe400078ec0ff */
[----:B------:R-:W-:Y:S01]  /*f3d20*/  ISETP.LT.AND P1, PT, R165, UR70, !P1 ;  /* 0x00000046a5007c0c */ /* 0x000fe2000cf21270 */
[----:B------:R-:W1:Y:S01]  /*f3d30*/  LDCU UR70, c[0x0][0x398] ;  /* 0x00007300ff4677ac */ /* 0x000e620008000800 */
        /* <DEDUP_REMOVED lines=11> */
[----:B------:R-:W-:Y:S02]  /*f3df0*/  ISETP.LT.AND P4, PT, R238, UR6, !P1 ;  /* 0x00000006ee007c0c */ /* 0x000fe4000cf81270 */
[----:B------:R-:W-:Y:S01]  /*f3e00*/  ISETP.LT.AND P3, PT, R129, UR30, !P1 ;  /* 0x0000001e81007c0c */ /* 0x000fe2000cf61270 */
[----:B------:R-:W1:Y:S01]  /*f3e10*/  LDCU UR30, c[0x0][0x398] ;  /* 0x00007300ff1e77ac */ /* 0x000e620008000800 */
[----:B------:R-:W-:-:S02]  /*f3e20*/  ISETP.LT.AND P2, PT, R237, UR31, !P1 ;  /* 0x0000001fed007c0c */ /* 0x000fc4000cf41270 */
[----:B------:R-:W-:Y:S01]  /*f3e30*/  LOP3.LUT R89, R89, 0x7fffffff, RZ, 0xc0, !PT ;  /* 0x7fffffff59597812 */ /* 0x000fe200078ec0ff */
[----:B------:R-:W1:Y:S06]  /*f3e40*/  LDCU UR31, c[0x0][0x398] ;  /* 0x00007300ff1f77ac */ /* 0x000e6c0008000800 */
        /* <DEDUP_REMOVED lines=121> */
[----:B------:R-:W-:-:S04]  /*f45e0*/  @P1 LOP3.LUT R91, R91, 0x4000000, RZ, 0xfc, !PT ;  /* 0x040000005b5b1812 */ /* 0x000fc800078efcff */
[----:B------:R-:W-:Y:S02]  /*f45f0*/  LOP3.LUT R91, R91, 0xffbfffff, RZ, 0xc0, !PT ;  /* 0xffbfffff5b5b7812 */ /* 0x000fe400078ec0ff */
[----:B--2---:R-:W-:Y:S01]  /*f4600*/  ISETP.GE.AND P1, PT, R160, UR9, PT ;  /* 0x00000009a0007c0c */ /* 0x004fe2000bf26270 */
[----:B------:R-:W2:Y:S01]  /*f4610*/  LDCU.64 UR8, c[0x0][0x398] ;  /* 0x00007300ff0877ac */ /* 0x000ea20008000a00 */
[----:B------:R-:W2:Y:S02]  /*f4620*/  LDL.LU R160, [R1+0x7368] ;  /* 0x0073680001a07983 */ /* 0x000ea40000300800 */
[----:B------:R-:W-:Y:S01]  /*f4630*/  ISETP.LT.AND P2, PT, R238, UR6, !P1 ;  /* 0x00000006ee007c0c */ /* 0x000fe2000cf41270 */
[----:B------:R-:W1:Y:S01]  /*f4640*/  LDCU UR6, c[0x0][0x398] ;  /* 0x00007300ff0677ac */ /* 0x000e620008000800 */
[----:B---3--:R-:W-:Y:S02]  /*f4650*/  ISETP.LT.AND P4, PT, R237, UR75, !P1 ;  /* 0x0000004bed007c0c */ /* 0x008fe4000cf81270 */
[----:B------:R-:W-:Y:S01]  /*f4660*/  ISETP.LT.AND P3, PT, R236, UR76, !P1 ;  /* 0x0000004cec007c0c */ /* 0x000fe2000cf61270 */
[----:B------:R-:W3:Y:S01]  /*f4670*/  LDCU UR75, c[0x0][0x398] ;  /* 0x00007300ff4b77ac */ /* 0x000ee20008000800 */
[----:B------:R-:W1:Y:S07]  /*f4680*/  LDCU UR76, c[0x0][0x398] ;  /* 0x00007300ff4c77ac */ /* 0x000e6e0008000800 */
[----:B------:R-:W-:-:S02]  /*f4690*/  @P2 LOP3.LUT R91, R91, 0x400000, RZ, 0xfc, !PT ;  /* 0x004000005b5b2812 */ /* 0x000fc400078efcff */
[----:B----4-:R-:W-:Y:S01]  /*f46a0*/  ISETP.LT.AND P2, PT, R129, UR74, !P1 ;  /* 0x0000004a81007c0c */ /* 0x010fe2000cf41270 */
[----:B------:R-:W4:Y:S01]  /*f46b0*/  LDCU UR74, c[0x0][0x398] ;  /* 0x00007300ff4a77ac */ /* 0x000f220008000800 */
[----:B------:R-:W-:-:S11]  /*f46c0*/  LOP3.LUT R91, R91, 0xfdffffff, RZ, 0xc0, !PT ;  /* 0xfdffffff5b5b7812 */ /* 0x000fd600078ec0ff */
[----:B------:R-:W-:Y:S02]  /*f46d0*/  @P2 LOP3.LUT R91, R91, 0x2000000, RZ, 0xfc, !PT ;  /* 0x020000005b5b2812 */ /* 0x000fe400078efcff */
[----:B------:R-:W-:Y:S01]  /*f46e0*/  ISETP.LT.AND P2, PT, R235, UR35, !P1 ;  /* 0x00000023eb007c0c */ /* 0x000fe2000cf41270 */
[----:B------:R-:W4:Y:S01]  /*f46f0*/  LDCU UR35, c[0x0][0x398] ;  /* 0x00007300ff2377ac */ /* 0x000f220008000800 */
[----:B------:R-:W-:-:S04]  /*f4700*/  LOP3.LUT R91, R91, 0xfeffffff, RZ, 0xc0, !PT ;  /* 0xfeffffff5b5b7812 */ /* 0x000fc800078ec0ff */
[----:B------:R-:W-:Y:S02]  /*f4710*/  @P4 LOP3.LUT R91, R91, 0x1000000, RZ, 0xfc, !PT ;  /* 0x010000005b5b4812 */ /* 0x000fe400078efcff */
[----:B---3--:R-:W-:Y:S01]  /*f4720*/  ISETP.LT.AND P4, PT, R234, UR75, !P1 ;  /* 0x0000004bea007c0c */ /* 0x008fe2000cf81270 */
[----:B------:R-:W3:Y:S01]  /*f4730*/  LDCU UR75, c[0x0][0x398] ;  /* 0x00007300ff4b77ac */ /* 0x000ee20008000800 */
[----:B------:R-:W-:-:S04]  /*f4740*/  LOP3.LUT R91, R91, 0xff7fffff, RZ, 0xc0, !PT ;  /* 0xff7fffff5b5b7812 */ /* 0x000fc800078ec0ff */
[----:B------:R-:W-:Y:S02]  /*f4750*/  @P3 LOP3.LUT R91, R91, 0x800000, RZ, 0xfc, !PT ;  /* 0x008000005b5b3812 */ /* 0x000fe400078efcff */
[----:B-1----:R-:W-:Y:S01]  /*f4760*/  ISETP.LT.AND P3, PT, R233, UR76, !P1 ;  /* 0x0000004ce9007c0c */ /* 0x002fe2000cf61270 */
[----:B------:R-:W1:Y:S01]  /*f4770*/  LDCU UR76, c[0x0][0x398] ;  /* 0x00007300ff4c77ac */ /* 0x000e620008000800 */
[----:B------:R-:W-:-:S04]  /*f4780*/  LOP3.LUT R91, R91, 0xffdfffff, RZ, 0xc0, !PT ;  /* 0xffdfffff5b5b7812 */ /* 0x000fc800078ec0ff */
[----:B------:R-:W-:Y:S02]  /*f4790*/  @P2 LOP3.LUT R91, R91, 0x200000, RZ, 0xfc, !PT ;  /* 0x002000005b5b2812 */ /* 0x000fe400078efcff */
[----:B----4-:R-:W-:Y:S01]  /*f47a0*/  ISETP.LT.AND P2, PT, R164, UR74, !P1 ;  /* 0x0000004aa4007c0c */ /* 0x010fe2000cf41270 */
[----:B------:R-:W4:Y:S01]  /*f47b0*/  LDCU UR74, c[0x0][0x398] ;  /* 0x00007300ff4a77ac */ /* 0x000f220008000800 */
[----:B------:R-:W-:-:S11]  /*f47c0*/  LOP3.LUT R91, R91, 0xffefffff, RZ, 0xc0, !PT ;  /* 0xffefffff5b5b7812 */ /* 0x000fd600078ec0ff */
        /* <DEDUP_REMOVED lines=38> */
[----:B------:R-:W2:Y:S01]  /*f4a30*/  LDCU UR7, c[0x0][0x398] ;  /* 0x00007300ff0777ac */ /* 0x000ea20008000800 */
[----:B------:R-:W3:Y:S01]  /*f4a40*/  LDL.LU R160, [R1+0x736c] ;  /* 0x00736c0001a07983 */ /* 0x000ee20000300800 */
[----:B------:R-:W-:Y:S02]  /*f4a50*/  LOP3.LUT R91, R91, 0xffffffbf, RZ, 0xc0, !PT ;  /* 0xffffffbf5b5b7812 */ /* 0x000fe400078ec0ff */
[----:B------:R-:W-:Y:S01]  /*f4a60*/  ISETP.LT.AND P3, PT, R238, UR8, !P1 ;  /* 0x00000008ee007c0c */ /* 0x000fe2000cf61270 */
[----:B------:R-:W1:Y:S01]  /*f4a70*/  LDCU UR8, c[0x0][0x398] ;  /* 0x00007300ff0877ac */ /* 0x000e620008000800 */
[----:B------:R-:W-:Y:S01]  /*f4a80*/  ISETP.LT.AND P2, PT, R129, UR68, !P1 ;  /* 0x0000004481007c0c */ /* 0x000fe2000cf41270 */
[----:B------:R-:W1:Y:S10]  /*f4a90*/  LDCU UR68, c[0x0][0x398] ;  /* 0x00007300ff4477ac */ /* 0x000e740008000800 */
[----:B------:R-:W-:-:S02]  /*f4aa0*/  @P3 LOP3.LUT R91, R91, 0x40, RZ, 0xfc, !PT ;  /* 0x000000405b5b3812 */ /* 0x000fc400078efcff */
[----:B--2---:R-:W-:Y:S01]  /*f4ab0*/  ISETP.LT.AND P4, PT, R236, UR7, !P1 ;  /* 0x00000007ec007c0c */ /* 0x004fe2000cf81270 */
[----:B------:R-:W2:Y:S01]  /*f4ac0*/  LDCU UR7, c[0x0][0x398] ;  /* 0x00007300ff0777ac */ /* 0x000ea20008000800 */
[----:B------:R-:W-:Y:S02]  /*f4ad0*/  LOP3.LUT R91, R91, 0xfffffdff, RZ, 0xc0, !PT ;  /* 0xfffffdff5b5b7812 */ /* 0x000fe400078ec0ff */
[----:B------:R-:W-:Y:S01]  /*f4ae0*/  ISETP.LT.AND P3, PT, R235, UR6, !P1 ;  /* 0x00000006eb007c0c */ /* 0x000fe2000cf61270 */
[----:B------:R-:W2:Y:S01]  /*f4af0*/  LDCU UR6, c[0x0][0x398] ;  /* 0x00007300ff0677ac */ /* 0x000ea20008000800 */
[----:B------:R-:W-:Y:S02]  /*f4b00*/  @P2 LOP3.LUT R91, R91, 0x200, RZ, 0xfc, !PT ;  /* 0x000002005b5b2812 */ /* 0x000fe400078efcff */
[----:B-1----:R-:W-:Y:S01]  /*f4b10*/  ISETP.LT.AND P2, PT, R237, UR8, !P1 ;  /* 0x00000008ed007c0c */ /* 0x002fe2000cf41270 */
[----:B------:R-:W1:Y:S01]  /*f4b20*/  LDCU UR8, c[0x0][0x398] ;  /* 0x00007300ff0877ac */ /* 0x000e620008000800 */
[----:B------:R-:W-:-:S11]  /*f4b30*/  LOP3.LUT R91, R91, 0xfffffeff, RZ, 0xc0, !PT ;  /* 0xfffffeff5b5b7812 */ /* 0x000fd600078ec0ff */
[----:B------:R-:W-:Y:S02]  /*f4b40*/  @P2 LOP3.LUT R91, R91, 0x100, RZ, 0xfc, !PT ;  /* 0x000001005b5b2812 */ /* 0x000fe400078efcff */
[----:B------:R-:W-:Y:S01]  /*f4b50*/  ISETP.LT.AND P2, PT, R164, UR68, !P1 ;  /* 0x00000044a4007c0c */ /* 0x000fe2000cf41270 */
[----:B------:R-:W4:Y:S01]  /*f4b60*/  LDCU UR68, c[0x0][0x398] ;  /* 0x00007300ff4477ac */ /* 0x000f220008000800 */
[----:B------:R-:W-:-:S04]  /*f4b70*/  LOP3.LUT R91, R91, 0xffffff7f, RZ, 0xc0, !PT ;  /* 0xffffff7f5b5b7812 */ /* 0x000fc800078ec0ff */
[----:B------:R-:W-:Y:S02]  /*f4b80*/  @P4 LOP3.LUT R91, R91, 0x80, RZ, 0xfc, !PT ;  /* 0x000000805b5b4812 */ /* 0x000fe400078efcff */
[----:B-1----:R-:W-:Y:S01]  /*f4b90*/  ISETP.LT.AND P4, PT, R234, UR8, !P1 ;  /* 0x00000008ea007c0c */ /* 0x002fe2000cf81270 */
[----:B------:R-:W1:Y:S01]  /*f4ba0*/  LDCU UR8, c[0x0][0x398] ;  /* 0x00007300ff0877ac */ /* 0x000e620008000800 */
[----:B------:R-:W-:-:S04]  /*f4bb0*/  LOP3.LUT R91, R91, 0xffffffdf, RZ, 0xc0, !PT ;  /* 0xffffffdf5b5b7812 */ /* 0x000fc800078ec0ff */
[----:B------:R-:W-:Y:S02]  /*f4bc0*/  @P3 LOP3.LUT R91, R91, 0x20, RZ, 0xfc, !PT ;  /* 0x000000205b5b3812 */ /* 0x000fe400078efcff */
[----:B--2---:R-:W-:Y:S02]  /*f4bd0*/  ISETP.LT.AND P3, PT, R233, UR7, !P1 ;  /* 0x00000007e9007c0c */ /* 0x004fe4000cf61270 */
[----:B------:R-:W-:-:S04]  /*f4be0*/  LOP3.LUT R91, R91, 0xffffffef, RZ, 0xc0, !PT ;  /* 0xffffffef5b5b7812 */ /* 0x000fc800078ec0ff */
[----:B------:R-:W-:Y:S02]  /*f4bf0*/  @P2 LOP3.LUT R91, R91, 0x10, RZ, 0xfc, !PT ;  /* 0x000000105b5b2812 */ /* 0x000fe400078efcff */
[----:B------:R-:W-:Y:S01]  /*f4c00*/  ISETP.LT.AND P2, PT, R232, UR6, !P1 ;  /* 0x00000006e8007c0c */ /* 0x000fe2000cf41270 */
[----:B------:R-:W2:Y:S01]  /*f4c10*/  LDCU.64 UR6, c[0x0][0x398] ;  /* 0x00007300ff0677ac */ /* 0x000ea20008000a00 */
        /* <DEDUP_REMOVED lines=33> */
[----:B---3--:R-:W-:Y:S01]  /*f4e30*/  ISETP.GE.AND P1, PT, R160, UR9, PT ;  /* 0x00000009a0007c0c */ /* 0x008fe2000bf26270 */
[----:B------:R-:W3:Y:S01]  /*f4e40*/  LDCU UR9, c[0x0][0x398] ;  /* 0x00007300ff0977ac */ /* 0x000ee20008000800 */
[----:B------:R-:W3:Y:S01]  /*f4e50*/  LDL.LU R160, [R1+0x7370] ;  /* 0x0073700001a07983 */ /* 0x000ee20000300800 */
[----:B------:R-:W-:Y:S02]  /*f4e60*/  LOP3.LUT R90, R90, 0xffbfffff, RZ, 0xc0, !PT ;  /* 0xffbfffff5a5a7812 */ /* 0x000fe400078ec0ff */
[----:B--2---:R-:W-:Y:S01]  /*f4e70*/  ISETP.LT.AND P2, PT, R238, UR6, !P1 ;  /* 0x00000006ee007c0c */ /* 0x004fe2000cf41270 */
[----:B------:R-:W2:-:S12]  /*f4e80*/  LDCU UR6, c[0x0][0x398] ;  /* 0x00007300ff0677ac */ /* 0x000e980008000800 */
[----:B------:R-:W-:Y:S02]  /*f4e90*/  @P2 LOP3.LUT R90, R90, 0x400000, RZ, 0xfc, !PT ;  /* 0x004000005a5a2812 */ /* 0x000fe400078efcff */
[----:B----4-:R-:W-:Y:S01]  /*f4ea0*/  ISETP.LT.AND P2, PT, R129, UR68, !P1 ;  /* 0x0000004481007c0c */ /* 0x010fe2000cf41270 */
[----:B------:R-:W4:Y:S01]  /*f4eb0*/  LDCU UR68, c[0x0][0x398] ;  /* 0x00007300ff4477ac */ /* 0x000f220008000800 */
[----:B------:R-:W-:Y:S02]  /*f4ec0*/  LOP3.LUT R90, R90, 0xfdffffff, RZ, 0xc0, !PT ;  /* 0xfdffffff5a5a7812 */ /* 0x000fe400078ec0ff */
[----:B--2---:R-:W-:Y:S01]  /*f4ed0*/  ISETP.LT.AND P4, PT, R237, UR6, !P1 ;  /* 0x00000006ed007c0c */ /* 0x004fe2000cf81270 */
[----:B------:R-:W2:Y:S01]  /*f4ee0*/  LDCU UR6, c[0x0][0x398] ;  /* 0x00007300ff0677ac */ /* 0x000ea20008000800 */
[----:B---3--:R-:W-:Y:S01]  /*f4ef0*/  ISETP.LT.AND P3, PT, R236, UR9, !P1 ;  /* 0x00000009ec007c0c */ /* 0x008fe2000cf61270 */
[----:B------:R-:W3:Y:S06]  /*f4f00*/  LDCU UR9, c[0x0][0x398] ;  /* 0x00007300ff0977ac */ /* 0x000eec0008000800 */
[----:B------:R-:W-:-:S02]  /*f4f10*/  @P2 LOP3.LUT R90, R90, 0x2000000, RZ, 0xfc, !PT ;  /* 0x020000005a5a2812 */ /* 0x000fc400078efcff */
[----:B-1----:R-:W-:Y:S01]  /*f4f20*/  ISETP.LT.AND P2, PT, R235, UR8, !P1 ;  /* 0x00000008eb007c0c */ /* 0x002fe2000cf41270 */
[----:B------:R-:W1:Y:S01]  /*f4f30*/  LDCU UR8, c[0x0][0x398] ;  /* 0x00007300ff0877ac */ /* 0x000e620008000800 */
[----:B------:R-:W-:-:S04]  /*f4f40*/  LOP3.LUT R90, R90, 0xfeffffff, RZ, 0xc0, !PT ;  /* 0xfeffffff5a5a7812 */ /* 0x000fc800078ec0ff */
[----:B------:R-:W-:Y:S02]  /*f4f50*/  @P4 LOP3.LUT R90, R90, 0x1000000, RZ, 0xfc, !PT ;  /* 0x010000005a5a4812 */ /* 0x000fe400078efcff */
[----:B--2---:R-:W-:Y:S02]  /*f4f60*/  ISETP.LT.AND P4, PT, R234, UR6, !P1 ;  /* 0x00000006ea007c0c */ /* 0x004fe4000cf81270 */
[----:B------:R-:W-:-:S04]  /*f4f70*/  LOP3.LUT R90, R90, 0xff7fffff, RZ, 0xc0, !PT ;  /* 0xff7fffff5a5a7812 */ /* 0x000fc800078ec0ff */
[----:B------:R-:W-:Y:S02]  /*f4f80*/  @P3 LOP3.LUT R90, R90, 0x800000, RZ, 0xfc, !PT ;  /* 0x008000005a5a3812 */ /* 0x000fe400078efcff */
[----:B---3--:R-:W-:Y:S02]  /*f4f90*/  ISETP.LT.AND P3, PT, R233, UR9, !P1 ;  /* 0x00000009e9007c0c */ /* 0x008fe4000cf61270 */
[----:B------:R-:W-:-:S04]  /*f4fa0*/  LOP3.LUT R90, R90, 0xffdfffff, RZ, 0xc0, !PT ;  /* 0xffdfffff5a5a7812 */ /* 0x000fc800078ec0ff */
[----:B------:R-:W-:Y:S02]  /*f4fb0*/  @P2 LOP3.LUT R90, R90, 0x200000, RZ, 0xfc, !PT ;  /* 0x002000005a5a2812 */ /* 0x000fe400078efcff */
[----:B------:R-:W-:Y:S01]  /*f4fc0*/  ISETP.LT.AND P2, PT, R164, UR77, !P1 ;  /* 0x0000004da4007c0c */ /* 0x000fe2000cf41270 */
[----:B------:R-:W2:Y:S01]  /*f4fd0*/  LDCU UR77, c[0x0][0x398] ;  /* 0x00007300ff4d77ac */ /* 0x000ea20008000800 */
[----:B------:R-:W-:-:S11]  /*f4fe0*/  LOP3.LUT R90, R90, 0xffefffff, RZ, 0xc0, !PT ;  /* 0xffefffff5a5a7812 */ /* 0x000fd600078ec0ff */
[----:B------:R-:W-:Y:S02]  /*f4ff0*/  @P2 LOP3.LUT R90, R90, 0x100000, RZ, 0xfc, !PT ;  /* 0x001000005a5a2812 */ /* 0x000fe400078efcff */
[----:B-1----:R-:W-:Y:S01]  /*f5000*/  ISETP.LT.AND P2, PT, R232, UR8, !P1 ;  /* 0x00000008e8007c0c */ /* 0x002fe2000cf41270 */
[----:B------:R-:W1:Y:S01]  /*f5010*/  LDCU.64 UR8, c[0x0][0x398] ;  /* 0x00007300ff0877ac */ /* 0x000e620008000a00 */
[----:B------:R-:W-:-:S04]  /*f5020*/  LOP3.LUT R90, R90, 0xfff7ffff, RZ, 0xc0, !PT ;  /* 0xfff7ffff5a5a7812 */ /* 0x000fc800078ec0ff */
[----:B------:R-:W-:Y:S02]  /*f5030*/  @P4 LOP3.LUT R90, R90, 0x80000, RZ, 0xfc, !PT ;  /* 0x000800005a5a4812 */ /* 0x000fe400078efcff */
[----:B--2---:R-:W-:Y:S01]  /*f5040*/  ISETP.LT.AND P4, PT, R171, UR77, !P1 ;  /* 0x0000004dab007c0c */ /* 0x004fe2000cf81270 */
[----:B------:R-:W2:Y:S01]  /*f5050*/  LDCU UR77, c[0x0][0x398] ;  /* 0x00007300ff4d77ac */ /* 0x000ea20008000800 */
        /* <DEDUP_REMOVED lines=30> */
[----:B------:R-:W-:Y:S01]  /*f5240*/  ISETP.GE.AND P1, PT, R160, UR7, PT ;  /* 0x00000007a0007c0c */ /* 0x000fe2000bf26270 */
[----:B------:R-:W2:Y:S01]  /*f5250*/  LDCU.64 UR6, c[0x0][0x398] ;  /* 0x00007300ff0677ac */ /* 0x000ea20008000a00 */
[----:B------:R-:W2:Y:S01]  /*f5260*/  LDL.LU R160, [R1+0x7374] ;  /* 0x0073740001a07983 */ /* 0x000ea20000300800 */
[----:B------:R-:W-:Y:S02]  /*f5270*/  LOP3.LUT R90, R90, 0xffffffbf, RZ, 0xc0, !PT ;  /* 0xffffffbf5a5a7812 */ /* 0x000fe400078ec0ff */
[----:B-1----:R-:W-:Y:S02]  /*f5280*/  ISETP.LT.AND P4, PT, R238, UR8, !P1 ;  /* 0x00000008ee007c0c */ /* 0x002fe4000cf81270 */
        /* <DEDUP_REMOVED lines=198> */
[----:B------:R-:W-:Y:S01]  /*f5ef0*/  ISETP.LT.AND P4, PT, R238, UR6, !P1 ;  /* 0x00000006ee007c0c */ /* 0x000fe2000cf81270 */
[----:B------:R-:W1:Y:S01]  /*f5f00*/  LDCU UR6, c[0x0][0x398] ;  /* 0x00007300ff0677ac */ /* 0x000e620008000800 */
[----:B------:R-:W-:Y:S02]  /*f5f10*/  ISETP.LT.AND P3, PT, R129, UR76, !P1 ;  /* 0x0000004c81007c0c */ /* 0x000fe4000cf61270 */
[----:B------:R-:W-:Y:S01]  /*f5f20*/  ISETP.LT.AND P2, PT, R237, UR75, !P1 ;  /* 0x0000004bed007c0c */ /* 0x000fe2000cf41270 */
[----:B------:R-:W1:Y:S01]  /*f5f30*/  LDCU UR76, c[0x0][0x398] ;  /* 0x00007300ff4c77ac */ /* 0x000e620008000800 */
[----:B------:R-:W-:Y:S01]  /*f5f40*/  LOP3.LUT R85, R85, 0x7fffffff, RZ, 0xc0, !PT ;  /* 0x7fffffff55557812 */ /* 0x000fe200078ec0ff */
[----:B------:R-:W1:Y:S06]  /*f5f50*/  LDCU UR75, c[0x0][0x398] ;  /* 0x00007300ff4b77ac */ /* 0x000e6c0008000800 */
        /* <DEDUP_REMOVED lines=57> */
[----:B--2---:R-:W-:Y:S02]  /*f62f0*/  ISETP.GE.AND P1, PT, R160, UR7, PT ;  /* 0x00000007a0007c0c */ /* 0x004fe4000bf26270 */
[----:B------:R-:W2:Y:S01]  /*f6300*/  LDL.LU R160, [R1+0x7384] ;  /* 0x0073840001a07983 */ /* 0x000ea20000300800 */
[----:B------:R-:W-:Y:S02]  /*f6310*/  LOP3.LUT R88, R88, 0xffffffbf, RZ, 0xc0, !PT ;  /* 0xffffffbf58587812 */ /* 0x000fe400078ec0ff */
[----:B------:R-:W-:Y:S01]  /*f6320*/  ISETP.LT.AND P4, PT, R238, UR8, !P1 ;  /* 0x00000008ee007c0c */ /* 0x000fe2000cf81270 */
[----:B------:R-:W2:Y:S01]  /*f6330*/  LDCU UR8, c[0x0][0x398] ;  /* 0x00007300ff0877ac */ /* 0x000ea20008000800 */
[----:B-1----:R-:W-:Y:S02]  /*f6340*/  ISETP.LT.AND P3, PT, R129, UR19, !P1 ;  /* 0x0000001381007c0c */ /* 0x002fe4000cf61270 */
[----:B------:R-:W-:Y:S01]  /*f6350*/  ISETP.LT.AND P2, PT, R237, UR6, !P1 ;  /* 0x00000006ed007c0c */ /* 0x000fe2000cf41270 */
[----:B------:R-:W1:Y:S01]  /*f6360*/  LDCU UR19, c[0x0][0x398] ;  /* 0x00007300ff1377ac */ /* 0x000e620008000800 */
[----:B------:R-:W3:Y:S07]  /*f6370*/  LDCU UR6, c[0x0][0x398] ;  /* 0x00007300ff0677ac */ /* 0x000eee0008000800 */
[----:B------:R-:W-:-:S02]  /*f6380*/  @P4 LOP3.LUT R88, R88, 0x40, RZ, 0xfc, !PT ;  /* 0x0000004058584812 */ /* 0x000fc400078efcff */
[----:B------:R-:W-:Y:S01]  /*f6390*/  ISETP.LT.AND P4, PT, R235, UR20, !P1 ;  /* 0x00000014eb007c0c */ /* 0x000fe2000cf81270 */
[----:B------:R-:W3:Y:S01]  /*f63a0*/  LDCU UR20, c[0x0][0x398] ;  /* 0x00007300ff1477ac */ /* 0x000ee20008000800 */
[----:B------:R-:W-:-:S04]  /*f63b0*/  LOP3.LUT R88, R88, 0xfffffdff, RZ, 0xc0, !PT ;  /* 0xfffffdff58587812 */ /* 0x000fc800078ec0ff */
[----:B------:R-:W-:Y:S02]  /*f63c0*/  @P3 LOP3.LUT R88, R88, 0x200, RZ, 0xfc, !PT ;  /* 0x0000020058583812 */ /* 0x000fe400078efcff */
[----:B-1----:R-:W-:Y:S01]  /*f63d0*/  ISETP.LT.AND P3, PT, R164, UR19, !P1 ;  /* 0x00000013a4007c0c */ /* 0x002fe2000cf61270 */
[----:B------:R-:W1:Y:S01]  /*f63e0*/  LDCU UR19, c[0x0][0x398] ;  /* 0x00007300ff1377ac */ /* 0x000e620008000800 */
[----:B------:R-:W-:-:S04]  /*f63f0*/  LOP3.LUT R88, R88, 0xfffffeff, RZ, 0xc0, !PT ;  /* 0xfffffeff58587812 */ /* 0x000fc800078ec0ff */
[----:B------:R-:W-:Y:S02]  /*f6400*/  @P2 LOP3.LUT R88, R88, 0x100, RZ, 0xfc, !PT ;  /* 0x0000010058582812 */ /* 0x000fe400078efcff */
[----:B------:R-:W-:Y:S01]  /*f6410*/  ISETP.LT.AND P2, PT, R236, UR21, !P1 ;  /* 0x00000015ec007c0c */ /* 0x000fe2000cf41270 */
[----:B------:R-:W1:Y:S01]  /*f6420*/  LDCU UR21, c[0x0][0x398] ;  /* 0x00007300ff1577ac */ /* 0x000e620008000800 */
[----:B------:R-:W-:-:S11]  /*f6430*/  LOP3.LUT R88, R88, 0xffffff7f, RZ, 0xc0, !PT ;  /* 0xffffff7f58587812 */ /* 0x000fd600078ec0ff */
[----:B------:R-:W-:Y:S02]  /*f6440*/  @P2 LOP3.LUT R88, R88, 0x80, RZ, 0xfc, !PT ;  /* 0x0000008058582812 */ /* 0x000fe400078efcff */
[----:B---3--:R-:W-:Y:S01]  /*f6450*/  ISETP.LT.AND P2, PT, R234, UR6, !P1 ;  /* 0x00000006ea007c0c */ /* 0x008fe2000cf41270 */
[----:B------:R-:W3:Y:S01]  /*f6460*/  LDCU UR6, c[0x0][0x398] ;  /* 0x00007300ff0677ac */ /* 0x000ee20008000800 */
[----:B------:R-:W-:-:S04]  /*f6470*/  LOP3.LUT R88, R88, 0xffffffdf, RZ, 0xc0, !PT ;  /* 0xffffffdf58587812 */ /* 0x000fc800078ec0ff */
[----:B------:R-:W-:Y:S02]  /*f6480*/  @P4 LOP3.LUT R88, R88, 0x20, RZ, 0xfc, !PT ;  /* 0x0000002058584812 */ /* 0x000fe400078efcff */
        /* <DEDUP_REMOVED lines=17> */
[----:B------:R-:W2:Y:S01]  /*f65a0*/  LDCU UR20, c[0x0][0x398] ;  /* 0x00007300ff1477ac */ /* 0x000ea20008000800 */
[----:B------:R-:W-:-:S03]  /*f65b0*/  LOP3.LUT R88, R88, 0xfffffffe, RZ, 0xc0, !PT ;  /* 0xfffffffe58587812 */ /* 0x000fc600078ec0ff */
[----:B------:R-:W-:Y:S02]  /*f65c0*/  @P2 LOP3.LUT R87, R87, 0x80000000, RZ, 0xfc, !PT ;  /* 0x8000000057572812 */ /* 0x000fe400078efcff */
[----:B-1----:R-:W-:Y:S01]  /*f65d0*/  ISETP.LT.AND P2, PT, R169, UR21, !P1 ;  /* 0x00000015a9007c0c */ /* 0x002fe2000cf41270 */
[----:B------:R-:W1:Y:S01]  /*f65e0*/  LDCU UR21, c[0x0][0x398] ;  /* 0x00007300ff1577ac */ /* 0x000e620008000800 */
[----:B------:R-:W-:Y:S02]  /*f65f0*/  LOP3.LUT R87, R87, 0xbfffffff, RZ, 0xc0, !PT ;  /* 0xbfffffff57577812 */ /* 0x000fe400078ec0ff */
[----:B------:R-:W-:Y:S02]  /*f6600*/  @P3 LOP3.LUT R88, R88, 0x1, RZ, 0xfc, !PT ;  /* 0x0000000158583812 */ /* 0x000fe400078efcff */
[----:B------:R-:W-:Y:S01]  /*f6610*/  ISETP.LT.AND P3, PT, R167, UR19, !P1 ;  /* 0x00000013a7007c0c */ /* 0x000fe2000cf61270 */
[----:B------:R-:W1:Y:S06]  /*f6620*/  LDCU UR19, c[0x0][0x398] ;  /* 0x00007300ff1377ac */ /* 0x000e6c0008000800 */
[----:B------:R-:W-:-:S02]  /*f6630*/  @P2 LOP3.LUT R87, R87, 0x40000000, RZ, 0xfc, !PT ;  /* 0x4000000057572812 */ /* 0x000fc400078efcff */
[----:B---3--:R-:W-:Y:S01]  /*f6640*/  ISETP.LT.AND P2, PT, R166, UR6, !P1 ;  /* 0x00000006a6007c0c */ /* 0x008fe2000cf41270 */
[----:B------:R-:W3:Y:S01]  /*f6650*/  LDCU.64 UR6, c[0x0][0x398] ;  /* 0x00007300ff0677ac */ /* 0x000ee20008000a00 */
        /* <DEDUP_REMOVED lines=12> */
[----:B------:R-:W4:Y:S01]  /*f6720*/  LDL.LU R160, [R1+0x7388] ;  /* 0x0073880001a07983 */ /* 0x000f220000300800 */
[----:B------:R-:W-:Y:S02]  /*f6730*/  LOP3.LUT R87, R87, 0xffbfffff, RZ, 0xc0, !PT ;  /* 0xffbfffff57577812 */ /* 0x000fe400078ec0ff */
[----:B---3--:R-:W-:Y:S01]  /*f6740*/  ISETP.LT.AND P3, PT, R238, UR6, !P1 ;  /* 0x00000006ee007c0c */ /* 0x008fe2000cf61270 */
[----:B------:R-:W3:Y:S01]  /*f6750*/  LDCU UR6, c[0x0][0x398] ;  /* 0x00007300ff0677ac */ /* 0x000ee20008000800 */
[----:B------:R-:W-:Y:S01]  /*f6760*/  ISETP.LT.AND P2, PT, R129, UR8, !P1 ;  /* 0x0000000881007c0c */ /* 0x000fe2000cf41270 */
[----:B------:R-:W3:Y:S10]  /*f6770*/  LDCU UR8, c[0x0][0x398] ;  /* 0x00007300ff0877ac */ /* 0x000ef40008000800 */
[----:B------:R-:W-:-:S02]  /*f6780*/  @P3 LOP3.LUT R87, R87, 0x400000, RZ, 0xfc, !PT ;  /* 0x0040000057573812 */ /* 0x000fc400078efcff */
[----:B--2---:R-:W-:Y:S01]  /*f6790*/  ISETP.LT.AND P4, PT, R236, UR9, !P1 ;  /* 0x00000009ec007c0c */ /* 0x004fe2000cf81270 */
[----:B------:R-:W2:Y:S01]  /*f67a0*/  LDCU UR9, c[0x0][0x398] ;  /* 0x00007300ff0977ac */ /* 0x000ea20008000800 */
[----:B------:R-:W-:Y:S02]  /*f67b0*/  LOP3.LUT R87, R87, 0xfdffffff, RZ, 0xc0, !PT ;  /* 0xfdffffff57577812 */ /* 0x000fe400078ec0ff */
[----:B-1----:R-:W-:Y:S01]  /*f67c0*/  ISETP.LT.AND P3, PT, R235, UR77, !P1 ;  /* 0x0000004deb007c0c */ /* 0x002fe2000cf61270 */
[----:B------:R-:W1:Y:S01]  /*f67d0*/  LDCU UR77, c[0x0][0x398] ;  /* 0x00007300ff4d77ac */ /* 0x000e620008000800 */
[----:B------:R-:W-:Y:S02]  /*f67e0*/  @P2 LOP3.LUT R87, R87, 0x2000000, RZ, 0xfc, !PT ;  /* 0x0200000057572812 */ /* 0x000fe400078efcff */
[----:B---3--:R-:W-:Y:S01]  /*f67f0*/  ISETP.LT.AND P2, PT, R237, UR6, !P1 ;  /* 0x00000006ed007c0c */ /* 0x008fe2000cf41270 */
[----:B------:R-:W3:Y:S01]  /*f6800*/  LDCU UR6, c[0x0][0x398] ;  /* 0x00007300ff0677ac */ /* 0x000ee20008000800 */
[----:B------:R-:W-:-:S11]  /*f6810*/  LOP3.LUT R87, R87, 0xfeffffff, RZ, 0xc0, !PT ;  /* 0xfeffffff57577812 */ /* 0x000fd600078ec0ff */
[----:B------:R-:W-:Y:S02]  /*f6820*/  @P2 LOP3.LUT R87, R87, 0x1000000, RZ, 0xfc, !PT ;  /* 0x0100000057572812 */ /* 0x000fe400078efcff */
[----:B------:R-:W-:Y:S01]  /*f6830*/  ISETP.LT.AND P2, PT, R164, UR8, !P1 ;  /* 0x00000008a4007c0c */ /* 0x000fe2000cf41270 */
[----:B------:R-:W1:Y:S01]  /*f6840*/  LDCU UR8, c[0x0][0x398] ;  /* 0x00007300ff0877ac */ /* 0x000e620008000800 */
[----:B------:R-:W-:-:S04]  /*f6850*/  LOP3.LUT R87, R87, 0xff7fffff, RZ, 0xc0, !PT ;  /* 0xff7fffff57577812 */ /* 0x000fc800078ec0ff */
[----:B------:R-:W-:Y:S02]  /*f6860*/  @P4 LOP3.LUT R87, R87, 0x800000, RZ, 0xfc, !PT ;  /* 0x0080000057574812 */ /* 0x000fe400078efcff */
[----:B---3--:R-:W-:Y:S02]  /*f6870*/  ISETP.LT.AND P4, PT, R234, UR6, !P1 ;  /* 0x00000006ea007c0c */ /* 0x008fe4000cf81270 */
[----:B------:R-:W-:-:S04]  /*f6880*/  LOP3.LUT R87, R87, 0xffdfffff, RZ, 0xc0, !PT ;  /* 0xffdfffff57577812 */ /* 0x000fc800078ec0ff */
[----:B------:R-:W-:Y:S02]  /*f6890*/  @P3 LOP3.LUT R87, R87, 0x200000, RZ, 0xfc, !PT ;  /* 0x0020000057573812 */ /* 0x000fe400078efcff */
[----:B--2---:R-:W-:Y:S02]  /*f68a0*/  ISETP.LT.AND P3, PT, R233, UR9, !P1 ;  /* 0x00000009e9007c0c */ /* 0x004fe4000cf61270 */
[----:B------:R-:W-:-:S04]  /*f68b0*/  LOP3.LUT R87, R87, 0xffefffff, RZ, 0xc0, !PT ;  /* 0xffefffff57577812 */ /* 0x000fc800078ec0ff */
[----:B------:R-:W-:Y:S02]  /*f68c0*/  @P2 LOP3.LUT R87, R87, 0x100000, RZ, 0xfc, !PT ;  /* 0x0010000057572812 */ /* 0x000fe400078efcff */
[----:B-1----:R-:W-:Y:S01]  /*f68d0*/  ISETP.LT.AND P2, PT, R232, UR77, !P1 ;  /* 0x0000004de8007c0c */ /* 0x002fe2000cf41270 */
[----:B------:R-:W1:Y:S01]  /*f68e0*/  LDCU UR77, c[0x0][0x398] ;  /* 0x00007300ff4d77ac */ /* 0x000e620008000800 */
[----:B------:R-:W-:-:S04]  /*f68f0*/  LOP3.LUT R87, R87, 0xfff7ffff, RZ, 0xc0, !PT ;  /* 0xfff7ffff57577812 */ /* 0x000fc800078ec0ff */
[----:B------:R-:W-:Y:S02]  /*f6900*/  @P4 LOP3.LUT R87, R87, 0x80000, RZ, 0xfc, !PT ;  /* 0x0008000057574812 */ /* 0x000fe400078efcff */
[----:B------:R-:W-:Y:S01]  /*f6910*/  ISETP.LT.AND P4, PT, R171, UR8, !P1 ;  /* 0x00000008ab007c0c */ /* 0x000fe2000cf81270 */
[----:B------:R-:W2:Y:S01]  /*f6920*/  LDCU.64 UR8, c[0x0][0x398] ;  /* 0x00007300ff0877ac */ /* 0x000ea20008000a00 */
[----:B------:R-:W-:-:S04]  /*f6930*/  LOP3.LUT R87, R87, 0xfffbffff, RZ, 0xc0, !PT ;  /* 0xfffbffff57577812 */ /* 0x000fc800078ec0ff */
[----:B------:R-:W-:Y:S02]  /*f6940*/  @P3 LOP3.LUT R87, R87, 0x40000, RZ, 0xfc, !PT ;  /* 0x0004000057573812 */ /* 0x000fe400078efcff */
[----:B------:R-:W-:Y:S01]  /*f6950*/  ISETP.LT.AND P3, PT, R170, UR68, !P1 ;  /* 0x00000044aa007c0c */ /* 0x000fe2000cf61270 */
        /* <DEDUP_REMOVED lines=28> */
[----:B------:R-:W1:Y:S01]  /*f6b20*/  LDCU.64 UR6, c[0x0][0x398] ;  /* 0x00007300ff0677ac */ /* 0x000e620008000a00 */
[----:B------:R-:W3:Y:S01]  /*f6b30*/  LDL.LU R160, [R1+0x738c] ;  /* 0x00738c0001a07983 */ /* 0x000ee20000300800 */
[----:B------:R-:W-:Y:S02]  /*f6b40*/  LOP3.LUT R87, R87, 0xffffffbf, RZ, 0xc0, !PT ;  /* 0xffffffbf57577812 */ /* 0x000fe400078ec0ff */
[----:B--2---:R-:W-:Y:S02]  /*f6b50*/  ISETP.LT.AND P4, PT, R238, UR8, !P1 ;  /* 0x00000008ee007c0c */ /* 0x004fe4000cf81270 */
[----:B------:R-:W-:Y:S01]  /*f6b60*/  ISETP.LT.AND P3, PT, R129, UR5, !P1 ;  /* 0x0000000581007c0c */ /* 0x000fe2000cf61270 */
[----:B------:R-:W2:Y:S01]  /*f6b70*/  LDCU UR5, c[0x0][0x398] ;  /* 0x00007300ff0577ac */ /* 0x000ea20008000800 */
        /* <DEDUP_REMOVED lines=60> */
[----:B------:R-:W3:Y:S01]  /*f6f40*/  LDCU.64 UR8, c[0x0][0x398] ;  /* 0x00007300ff0877ac */ /* 0x000ee20008000a00 */
        /* <DEDUP_REMOVED lines=69> */
[----:B---3--:R-:W-:Y:S02]  /*f73a0*/  ISETP.LT.AND P4, PT, R238, UR8, !P1 ;  /* 0x00000008ee007c0c */ /* 0x008fe4000cf81270 */
[----:B------:R-:W-:Y:S01]  /*f73b0*/  ISETP.LT.AND P3, PT, R129, UR27, !P1 ;  /* 0x0000001b81007c0c */ /* 0x000fe2000cf61270 */
[----:B------:R-:W3:Y:S01]  /*f73c0*/  LDCU UR27, c[0x0][0x398] ;  /* 0x00007300ff1b77ac */ /* 0x000ee20008000800 */
        /* <DEDUP_REMOVED lines=640> */
[----:B----4-:R-:W-:Y:S01]  /*f9bd0*/  ISETP.LT.AND P2, PT, R166, UR69, !P1 ;  /* 0x00000045a6007c0c */ /* 0x010fe2000cf41270 */
[----:B------:R-:W4:Y:S01]  /*f9be0*/  LDCU UR69, c[0x0][0x398] ;  /* 0x00007300ff4577ac */ /* 0x000f220008000800 */
        /* <DEDUP_REMOVED lines=5113> */
[----:B------:R-:W3:Y:S01]  /*10db80*/  LDCU UR8, c[0x0][0x398] ;  /* 0x00007300ff0877ac */ /* 0x000ee20008000800 */
        /* <DEDUP_REMOVED lines=9> */
[----:B---3--:R-:W-:Y:S02]  /*10dc20*/  ISETP.LT.AND P2, PT, R234, UR6, !P1 ;  /* 0x00000006ea007c0c */ /* 0x008fe4000cf41270 */
[----:B------:R-:W-:-:S11]  /*10dc30*/  LOP3.LUT R10, R10, 0xfff7ffff, RZ, 0xc0, !PT ;  /* 0xfff7ffff0a0a7812 */ /* 0x000fd600078ec0ff */
        /* <DEDUP_REMOVED lines=36> */
[----:B------:R-:W-:Y:S02]  /*10de80*/  @P2 LOP3.LUT R10, R10, 0x400, RZ, 0xfc, !PT ;  /* 0x000004000a0a2812 */ /* 0x000fe400078efcff */
[----:B------:R-:W-:Y:S01]  /*10de90*/  ISETP.LT.AND P3, PT, R129, UR5, !P1 ;  /* 0x0000000581007c0c */ /* 0x000fe2000cf61270 */
[----:B------:R-:W2:Y:S01]  /*10dea0*/  LDCU UR5, c[0x0][0x398] ;  /* 0x00007300ff0577ac */ /* 0x000ea20008000800 */
[----:B------:R-:W-:-:S02]  /*10deb0*/  LOP3.LUT R10, R10, 0xffffffbf, RZ, 0xc0, !PT ;  /* 0xffffffbf0a0a7812 */ /* 0x000fc400078ec0ff */
[----:B------:R-:W-:Y:S01]  /*10dec0*/  ISETP.LT.AND P2, PT, R237, UR10, !P1 ;  /* 0x0000000aed007c0c */ /* 0x000fe2000cf41270 */
[----:B------:R-:W1:Y:S04]  /*10ded0*/  LDCU UR10, c[0x0][0x398] ;  /* 0x00007300ff0a77ac */ /* 0x000e680008000800 */
        /* <DEDUP_REMOVED lines=263> */
[----:B------:R-:W4:Y:S07]  /*10ef50*/  LDCU UR28, c[0x0][0x398] ;  /* 0x00007300ff1c77ac */ /* 0x000f2e0008000800 */
[----:B------:R-:W-:-:S02]  /*10ef60*/  @P2 LOP3.LUT R8, R8, 0x40, RZ, 0xfc, !PT ;  /* 0x0000004008082812 */ /* 0x000fc400078efcff */
        /* <DEDUP_REMOVED lines=29> */
[----:B------:R-:W4:Y:S01]  /*10f140*/  LDCU UR6, c[0x0][0x398] ;  /* 0x00007300ff0677ac */ /* 0x000f220008000800 */
[----:B------:R-:W-:-:S03]  /*10f150*/  LOP3.LUT R8, R8, 0xfffffffd, RZ, 0xc0, !PT ;  /* 0xfffffffd08087812 */ /* 0x000fc600078ec0ff */
[----:B------:R-:W-:Y:S02]  /*10f160*/  @P3 LOP3.LUT R7, R7, 0x80000000, RZ, 0xfc, !PT ;  /* 0x8000000007073812 */ /* 0x000fe400078efcff */
[----:B-1----:R-:W-:Y:S01]  /*10f170*/  ISETP.LT.AND P3, PT, R167, UR29, !P1 ;  /* 0x0000001da7007c0c */ /* 0x002fe2000cf61270 */
[----:B------:R-:W1:Y:S01]  /*10f180*/  LDCU UR29, c[0x0][0x398] ;  /* 0x00007300ff1d77ac */ /* 0x000e620008000800 */
[----:B------:R-:W-:-:S04]  /*10f190*/  LOP3.LUT R7, R7, 0xbfffffff, RZ, 0xc0, !PT ;  /* 0xbfffffff07077812 */ /* 0x000fc800078ec0ff */
[----:B------:R-:W-:Y:S02]  /*10f1a0*/  @P2 LOP3.LUT R8, R8, 0x2, RZ, 0xfc, !PT ;  /* 0x0000000208082812 */ /* 0x000fe400078efcff */
[----:B---3--:R-:W-:Y:S01]  /*10f1b0*/  ISETP.LT.AND P2, PT, R169, UR27, !P1 ;  /* 0x0000001ba9007c0c */ /* 0x008fe2000cf41270 */
[----:B------:R-:W3:Y:S01]  /*10f1c0*/  LDCU UR27, c[0x0][0x398] ;  /* 0x00007300ff1b77ac */ /* 0x000ee20008000800 */
[----:B------:R-:W-:-:S04]  /*10f1d0*/  LOP3.LUT R8, R8, 0xfffffffe, RZ, 0xc0, !PT ;  /* 0xfffffffe08087812 */ /* 0x000fc800078ec0ff */
[----:B------:R-:W-:Y:S02]  /*10f1e0*/  @P4 LOP3.LUT R8, R8, 0x1, RZ, 0xfc, !PT ;  /* 0x0000000108084812 */ /* 0x000fe400078efcff */
[----:B----4-:R-:W-:Y:S01]  /*10f1f0*/  ISETP.LT.AND P4, PT, R168, UR6, !P1 ;  /* 0x00000006a8007c0c */ /* 0x010fe2000cf81270 */
[----:B------:R-:W4:Y:S04]  /*10f200*/  LDCU.64 UR6, c[0x0][0x398] ;  /* 0x00007300ff0677ac */ /* 0x000f280008000a00 */
[----:B------:R-:W-:Y:S02]  /*10f210*/  @P2 LOP3.LUT R7, R7, 0x40000000, RZ, 0xfc, !PT ;  /* 0x4000000007072812 */ /* 0x000fe400078efcff */
[----:B------:R-:W-:Y:S01]  /*10f220*/  ISETP.LT.AND P2, PT, R166, UR28, !P1 ;  /* 0x0000001ca6007c0c */ /* 0x000fe2000cf41270 */
[----:B------:R-:W1:Y:S01]  /*10f230*/  LDCU UR28, c[0x0][0x398] ;  /* 0x00007300ff1c77ac */ /* 0x000e620008000800 */
[----:B------:R-:W-:-:S02]  /*10f240*/  LOP3.LUT R7, R7, 0xdfffffff, RZ, 0xc0, !PT ;  /* 0xdfffffff07077812 */ /* 0x000fc400078ec0ff */
[----:B---3--:R-:W-:Y:S01]  /*10f250*/  ISETP.LT.AND P1, PT, R165, UR27, !P1 ;  /* 0x0000001ba5007c0c */ /* 0x008fe2000cf21270 */
[----:B------:R-:W3:Y:S01]  /*10f260*/  LDCU UR27, c[0x0][0x398] ;  /* 0x00007300ff1b77ac */ /* 0x000ee20008000800 */
        /* <DEDUP_REMOVED lines=9> */
[----:B------:R-:W2:Y:S01]  /*10f300*/  LDL.LU R160, [R1+0x7508] ;  /* 0x0075080001a07983 */ /* 0x000ea20000300800 */
[----:B------:R-:W-:Y:S02]  /*10f310*/  LOP3.LUT R7, R7, 0xffbfffff, RZ, 0xc0, !PT ;  /* 0xffbfffff07077812 */ /* 0x000fe400078ec0ff */
[----:B----4-:R-:W-:Y:S02]  /*10f320*/  ISETP.LT.AND P3, PT, R238, UR6, !P1 ;  /* 0x00000006ee007c0c */ /* 0x010fe4000cf61270 */
[----:B------:R-:W-:Y:S01]  /*10f330*/  ISETP.LT.AND P2, PT, R129, UR76, !P1 ;  /* 0x0000004c81007c0c */ /* 0x000fe2000cf41270 */
[----:B------:R-:W4:Y:S01]  /*10f340*/  LDCU UR76, c[0x0][0x398] ;  /* 0x00007300ff4c77ac */ /* 0x000f220008000800 */
        /* <DEDUP_REMOVED lines=9> */
[----:B------:R-:W-:-:S11]  /*10f3e0*/  LOP3.LUT R7, R7, 0xfeffffff, RZ, 0xc0, !PT ;  /* 0xfeffffff07077812 */ /* 0x000fd600078ec0ff */
        /* <DEDUP_REMOVED lines=55> */
[----:B----4-:R-:W-:-:S02]  /*10f760*/  ISETP.LT.AND P2, PT, R237, UR76, !P1 ;  /* 0x0000004ced007c0c */ /* 0x010fc4000cf41270 */
[----:B------:R-:W-:Y:S01]  /*10f770*/  LOP3.LUT R6, R6, 0x7fffffff, RZ, 0xc0, !PT ;  /* 0x7fffffff06067812 */ /* 0x000fe200078ec0ff */
[----:B------:R-:W4:Y:S06]  /*10f780*/  LDCU UR76, c[0x0][0x398] ;  /* 0x00007300ff4c77ac */ /* 0x000f2c0008000800 */
        /* <DEDUP_REMOVED lines=131> */
[----:B------:R-:W1:Y:S08]  /*10ffc0*/  LDCU.64 UR34, c[0x0][0x398] ;  /* 0x00007300ff2277ac */ /* 0x000e700008000a00 */
        /* <DEDUP_REMOVED lines=60> */
[----:B------:R-:W-:Y:S01]  /*110390*/  ISETP.LT.AND P4, PT, R238, UR6, !P1 ;  /* 0x00000006ee007c0c */ /* 0x000fe2000cf81270 */
[----:B------:R-:W1:Y:S01]  /*1103a0*/  LDCU UR6, c[0x0][0x398] ;  /* 0x00007300ff0677ac */ /* 0x000e620008000800 */
[----:B------:R-:W-:Y:S02]  /*1103b0*/  ISETP.LT.AND P3, PT, R129, UR13, !P1 ;  /* 0x0000000d81007c0c */ /* 0x000fe4000cf61270 */
[----:B------:R-:W-:Y:S01]  /*1103c0*/  ISETP.LT.AND P2, PT, R237, UR14, !P1 ;  /* 0x0000000eed007c0c */ /* 0x000fe2000cf41270 */
[----:B------:R-:W1:Y:S01]  /*1103d0*/  LDCU UR14, c[0x0][0x398] ;  /* 0x00007300ff0e77ac */ /* 0x000e620008000800 */
[----:B------:R-:W-:-:S02]  /*1103e0*/  LOP3.LUT R4, R4, 0x7fffffff, RZ, 0xc0, !PT ;  /* 0x7fffffff04047812 */ /* 0x000fc400078ec0ff */
[----:B------:R-:W-:Y:S01]  /*1103f0*/  LOP3.LUT R3, R3, 0x7fffffff, RZ, 0xc0, !PT ;  /* 0x7fffffff03037812 */ /* 0x000fe200078ec0ff */
        /* <DEDUP_REMOVED lines=42> */
[----:B---3--:R-:W-:Y:S01]  /*1106a0*/  ISETP.LT.AND P3, PT, R167, UR27, !P1 ;  /* 0x0000001ba7007c0c */ /* 0x008fe2000cf61270 */
[----:B------:R-:W3:Y:S01]  /*1106b0*/  LDCU UR27, c[0x0][0x398] ;  /* 0x00007300ff1b77ac */ /* 0x000ee20008000800 */
        /* <DEDUP_REMOVED lines=29> */
[----:B------:R-:W3:Y:S01]  /*110890*/  LDCU UR62, c[0x0][0x398] ;  /* 0x00007300ff3e77ac */ /* 0x000ee20008000800 */
[----:B------:R-:W-:-:S11]  /*1108a0*/  LOP3.LUT R5, R5, 0xfffffeff, RZ, 0xc0, !PT ;  /* 0xfffffeff05057812 */ /* 0x000fd600078ec0ff */
        /* <DEDUP_REMOVED lines=13> */
[----:B------:R-:W-:Y:S01]  /*110980*/  ISETP.LT.AND P2, PT, R232, UR56, !P1 ;  /* 0x00000038e8007c0c */ /* 0x000fe2000cf41270 */
[----:B------:R-:W2:Y:S01]  /*110990*/  LDCU UR56, c[0x0][0x398] ;  /* 0x00007300ff3877ac */ /* 0x000ea20008000800 */
        /* <DEDUP_REMOVED lines=38> */
[----:B------:R-:W4:Y:S01]  /*110c00*/  LDL.LU R161, [R1+0x7524] ;  /* 0x0075240001a17983 */ /* 0x000f220000300800 */
[----:B-1----:R-:W-:Y:S01]  /*110c10*/  ISETP.LT.AND P2, PT, R129, UR55, !P1 ;  /* 0x0000003781007c0c */ /* 0x002fe2000cf41270 */
[----:B------:R-:W1:Y:S01]  /*110c20*/  LDCU UR55, c[0x0][0x398] ;  /* 0x00007300ff3777ac */ /* 0x000e620008000800 */
[----:B------:R-:W-:Y:S01]  /*110c30*/  ISETP.LT.AND P4, PT, R236, UR61, !P1 ;  /* 0x0000003dec007c0c */ /* 0x000fe2000cf81270 */
[----:B------:R-:W4:Y:S01]  /*110c40*/  LDL.LU R239, [R1+0x7528] ;  /* 0x0075280001ef7983 */ /* 0x000f220000300800 */
[----:B------:R-:W1:Y:S03]  /*110c50*/  LDCU UR61, c[0x0][0x398] ;  /* 0x00007300ff3d77ac */ /* 0x000e660008000800 */
[----:B------:R-:W4:Y:S04]  /*110c60*/  LDL.LU R162, [R1+0xc80] ;  /* 0x000c800001a27983 */ /* 0x000f280000300800 */
[----:B------:R-:W-:Y:S01]  /*110c70*/  @P3 LOP3.LUT R4, R4, 0x400000, RZ, 0xfc, !PT ;  /* 0x0040000004043812 */ /* 0x000fe200078efcff */
[----:B------:R-:W4:Y:S01]  /*110c80*/  LDL.LU R163, [R1+0xc88] ;  /* 0x000c880001a37983 */ /* 0x000f220000300800 */
[----:B------:R-:W-:Y:S01]  /*110c90*/  ISETP.LT.AND P3, PT, R235, UR56, !P1 ;  /* 0x00000038eb007c0c */ /* 0x000fe2000cf61270 */
[----:B------:R-:W1:Y:S01]  /*110ca0*/  LDCU UR56, c[0x0][0x398] ;  /* 0x00007300ff3877ac */ /* 0x000e620008000800 */
[----:B------:R-:W-:-:S04]  /*110cb0*/  LOP3.LUT R4, R4, 0xfdffffff, RZ, 0xc0, !PT ;  /* 0xfdffffff04047812 */ /* 0x000fc800078ec0ff */
[----:B------:R-:W-:Y:S02]  /*110cc0*/  @P2 LOP3.LUT R4, R4, 0x2000000, RZ, 0xfc, !PT ;  /* 0x0200000004042812 */ /* 0x000fe400078efcff */
[----:B---3--:R-:W-:Y:S01]  /*110cd0*/  ISETP.LT.AND P2, PT, R237, UR62, !P1 ;  /* 0x0000003eed007c0c */ /* 0x008fe2000cf41270 */
        /* <DEDUP_REMOVED lines=52> */
[----:B------:R-:W2:Y:S03]  /*111020*/  LDCU.64 UR34, c[0x0][0x398] ;  /* 0x00007300ff2277ac */ /* 0x000ea60008000a00 */
[----:B-1----:R-:W-:Y:S01]  /*111030*/  ISETP.LT.AND P3, PT, R238, UR36, !P1 ;  /* 0x00000024ee007c0c */ /* 0x002fe2000cf61270 */
[----:B------:R-:W1:Y:S01]  /*111040*/  LDCU UR36, c[0x0][0x398] ;  /* 0x00007300ff2477ac */ /* 0x000e620008000800 */
[----:B------:R-:W-:Y:S01]  /*111050*/  ISETP.LT.AND P2, PT, R129, UR61, !P1 ;  /* 0x0000003d81007c0c */ /* 0x000fe2000cf41270 */
[----:B------:R-:W1:Y:S10]  /*111060*/  LDCU UR61, c[0x0][0x398] ;  /* 0x00007300ff3d77ac */ /* 0x000e740008000800 */
        /* <DEDUP_REMOVED lines=8> */
[----:B---3--:R-:W-:Y:S02]  /*1110f0*/  ISETP.LT.AND P3, PT, R235, UR62, !P1 ;  /* 0x0000003eeb007c0c */ /* 0x008fe4000cf61270 */
[----:B------:R-:W-:Y:S01]  /*111100*/  LOP3.LUT R132, R132, 0x7fffffff, RZ, 0xc0, !PT ;  /* 0x7fffffff84847812 */ /* 0x000fe200078ec0ff */
[----:B------:R-:W3:Y:S04]  /*111110*/  LDCU UR62, c[0x0][0x398] ;  /* 0x00007300ff3e77ac */ /* 0x000ee80008000800 */
[----:B------:R-:W-:-:S04]  /*111120*/  @P2 LOP3.LUT R4, R4, 0x100, RZ, 0xfc, !PT ;  /* 0x0000010004042812 */ /* 0x000fc800078efcff */
        /* <DEDUP_REMOVED lines=46> */
[----:B----4-:R-:W-:-:S04]  /*111410*/  ISETP.GE.AND P1, PT, R161, UR37, PT ;  /* 0x00000025a1007c0c */ /* 0x010fc8000bf26270 */
[----:B--2---:R-:W-:Y:S01]  /*111420*/  ISETP.LT.AND P4, PT, R238, UR34, !P1 ;  /* 0x00000022ee007c0c */ /* 0x004fe2000cf81270 */
[----:B------:R-:W2:Y:S01]  /*111430*/  LDCU UR34, c[0x0][0x398] ;  /* 0x00007300ff2277ac */ /* 0x000ea20008000800 */
[----:B-1----:R-:W-:Y:S02]  /*111440*/  ISETP.LT.AND P3, PT, R129, UR46, !P1 ;  /* 0x0000002e81007c0c */ /* 0x002fe4000cf61270 */
[----:B------:R-:W-:Y:S01]  /*111450*/  LOP3.LUT R3, R3, 0xffbfffff, RZ, 0xc0, !PT ;  /* 0xffbfffff03037812 */ /* 0x000fe200078ec0ff */
[----:B------:R-:W1:Y:S01]  /*111460*/  LDCU.64 UR46, c[0x0][0x398] ;  /* 0x00007300ff2e77ac */ /* 0x000e620008000a00 */
[----:B------:R-:W-:Y:S01]  /*111470*/  ISETP.LT.AND P2, PT, R237, UR36, !P1 ;  /* 0x00000024ed007c0c */ /* 0x000fe2000cf41270 */
[----:B------:R-:W4:Y:S06]  /*111480*/  LDCU.64 UR36, c[0x0][0x398] ;  /* 0x00007300ff2477ac */ /* 0x000f2c0008000a00 */
        /* <DEDUP_REMOVED lines=54> */
[----:B------:R-:W-:Y:S01]  /*1117f0*/  ISETP.GE.AND P1, PT, R239, UR35, PT ;  /* 0x00000023ef007c0c */ /* 0x000fe2000bf26270 */
[----:B------:R-:W1:Y:S01]  /*111800*/  LDCU UR35, c[0x0][0x398] ;  /* 0x00007300ff2377ac */ /* 0x000e620008000800 */
[----:B------:R-:W2:Y:S02]  /*111810*/  LDL.LU R239, [R1+0x752c] ;  /* 0x00752c0001ef7983 */ /* 0x000ea40000300800 */
[----:B----4-:R-:W-:Y:S01]  /*111820*/  ISETP.LT.AND P3, PT, R238, UR36, !P1 ;  /* 0x00000024ee007c0c */ /* 0x010fe2000cf61270 */
[----:B------:R-:W4:Y:S01]  /*111830*/  LDCU UR36, c[0x0][0x398] ;  /* 0x00007300ff2477ac */ /* 0x000f220008000800 */
[----:B------:R-:W-:Y:S02]  /*111840*/  LOP3.LUT R3, R3, 0xffffffbf, RZ, 0xc0, !PT ;  /* 0xffffffbf03037812 */ /* 0x000fe400078ec0ff */
[----:B-1----:R-:W-:Y:S01]  /*111850*/  ISETP.LT.AND P2, PT, R129, UR35, !P1 ;  /* 0x0000002381007c0c */ /* 0x002fe2000cf41270 */
[----:B------:R-:W1:Y:S08]  /*111860*/  LDCU UR35, c[0x0][0x398] ;  /* 0x00007300ff2377ac */ /* 0x000e700008000800 */
[----:B------:R-:W-:-:S02]  /*111870*/  @P3 LOP3.LUT R3, R3, 0x40, RZ, 0xfc, !PT ;  /* 0x0000004003033812 */ /* 0x000fc400078efcff */
        /* <DEDUP_REMOVED lines=33> */
[----:B------:R-:W2:Y:S01]  /*111a90*/  LDCU UR26, c[0x0][0x398] ;  /* 0x00007300ff1a77ac */ /* 0x000ea20008000800 */
[----:B------:R-:W-:-:S04]  /*111aa0*/  LOP3.LUT R3, R3, 0xfffffffe, RZ, 0xc0, !PT ;  /* 0xfffffffe03037812 */ /* 0x000fc800078ec0ff */
[----:B------:R-:W-:Y:S02]  /*111ab0*/  @P3 LOP3.LUT R3, R3, 0x1, RZ, 0xfc, !PT ;  /* 0x0000000103033812 */ /* 0x000fe400078efcff */
[----:B-1----:R-:W-:Y:S01]  /*111ac0*/  ISETP.LT.AND P3, PT, R169, UR35, !P1 ;  /* 0x00000023a9007c0c */ /* 0x002fe2000cf61270 */
[----:B------:R-:W1:Y:S04]  /*111ad0*/  LDCU UR35, c[0x0][0x398] ;  /* 0x00007300ff2377ac */ /* 0x000e680008000800 */
        /* <DEDUP_REMOVED lines=8> */
[----:B------:R-:W-:-:S04]  /*111b60*/  @P2 LOP3.LUT R132, R132, 0x20000000, RZ, 0xfc, !PT ;  /* 0x2000000084842812 */ /* 0x000fc800078efcff */
[----:B------:R-:W-:Y:S02]  /*111b70*/  LOP3.LUT R132, R132, 0xefffffff, RZ, 0xc0, !PT ;  /* 0xefffffff84847812 */ /* 0x000fe400078ec0ff */
[----:B-1----:R-:W-:Y:S01]  /*111b80*/  ISETP.LT.AND P2, PT, R166, UR35, !P1 ;  /* 0x00000023a6007c0c */ /* 0x002fe2000cf41270 */
[----:B------:R-:W1:Y:S01]  /*111b90*/  LDCU UR35, c[0x0][0x398] ;  /* 0x00007300ff2377ac */ /* 0x000e620008000800 */
[----:B------:R-:W-:Y:S02]  /*111ba0*/  @P3 LOP3.LUT R132, R132, 0x10000000, RZ, 0xfc, !PT ;  /* 0x1000000084843812 */ /* 0x000fe400078efcff */
[----:B----4-:R-:W-:Y:S02]  /*111bb0*/  ISETP.LT.AND P3, PT, R165, UR36, !P1 ;  /* 0x00000024a5007c0c */ /* 0x010fe4000cf61270 */
[----:B--2---:R-:W-:Y:S02]  /*111bc0*/  ISETP.GE.AND P1, PT, R239, UR37, PT ;  /* 0x00000025ef007c0c */ /* 0x004fe4000bf26270 */
[----:B------:R-:W2:Y:S01]  /*111bd0*/  LDL.LU R239, [R1+0x7530] ;  /* 0x0075300001ef7983 */ /* 0x000ea20000300800 */
[----:B------:R-:W-:-:S04]  /*111be0*/  LOP3.LUT R132, R132, 0xf7ffffff, RZ, 0xc0, !PT ;  /* 0xf7ffffff84847812 */ /* 0x000fc800078ec0ff */
[----:B------:R-:W-:Y:S02]  /*111bf0*/  @P2 LOP3.LUT R132, R132, 0x8000000, RZ, 0xfc, !PT ;  /* 0x0800000084842812 */ /* 0x000fe400078efcff */
[----:B------:R-:W-:Y:S02]  /*111c00*/  ISETP.LT.AND P2, PT, R238, UR38, !P1 ;  /* 0x00000026ee007c0c */ /* 0x000fe4000cf41270 */
[----:B------:R-:W-:-:S04]  /*111c10*/  LOP3.LUT R132, R132, 0xfbffffff, RZ, 0xc0, !PT ;  /* 0xfbffffff84847812 */ /* 0x000fc800078ec0ff */
[----:B------:R-:W-:Y:S02]  /*111c20*/  @P3 LOP3.LUT R132, R132, 0x4000000, RZ, 0xfc, !PT ;  /* 0x0400000084843812 */ /* 0x000fe400078efcff */
        /* <DEDUP_REMOVED lines=41> */
[----:B--2---:R-:W-:-:S02]  /*111ec0*/  ISETP.GE.AND P1, PT, R239, UR39, PT ;  /* 0x00000027ef007c0c */ /* 0x004fc4000bf26270 */
[----:B------:R-:W2:Y:S01]  /*111ed0*/  LDL.LU R239, [R1+0x7534] ;  /* 0x0075340001ef7983 */ /* 0x000ea20000300800 */
[----:B------:R-:W-:-:S04]  /*111ee0*/  LOP3.LUT R132, R132, 0xffffefff, RZ, 0xc0, !PT ;  /* 0xffffefff84847812 */ /* 0x000fc800078ec0ff */
        /* <DEDUP_REMOVED lines=31> */
[----:B------:R-:W-:Y:S02]  /*1120e0*/  ISETP.LT.AND P3, PT, R171, UR5, !P1 ;  /* 0x00000005ab007c0c */ /* 0x000fe4000cf61270 */
[----:B------:R-:W-:Y:S02]  /*1120f0*/  LOP3.LUT R132, R132, 0xfffffffd, RZ, 0xc0, !PT ;  /* 0xfffffffd84847812 */ /* 0x000fe400078ec0ff */
[----:B------:R-:W-:Y:S02]  /*112100*/  LOP3.LUT R131, R131, 0x7fffffff, RZ, 0xc0, !PT ;  /* 0x7fffffff83837812 */ /* 0x000fe400078ec0ff */
[----:B------:R-:W-:-:S02]  /*112110*/  @P2 LOP3.LUT R132, R132, 0x2, RZ, 0xfc, !PT ;  /* 0x0000000284842812 */ /* 0x000fc400078efcff */
[----:B------:R-:W-:Y:S02]  /*112120*/  ISETP.LT.AND P2, PT, R169, UR55, !P1 ;  /* 0x00000037a9007c0c */ /* 0x000fe4000cf41270 */
[----:B------:R-:W-:Y:S02]  /*112130*/  LOP3.LUT R132, R132, 0xfffffffe, RZ, 0xc0, !PT ;  /* 0xfffffffe84847812 */ /* 0x000fe400078ec0ff */
[----:B------:R-:W-:Y:S02]  /*112140*/  @P4 LOP3.LUT R131, R131, 0x80000000, RZ, 0xfc, !PT ;  /* 0x8000000083834812 */ /* 0x000fe400078efcff */
        /* <DEDUP_REMOVED lines=10> */
[----:B------:R-:W-:Y:S02]  /*1121f0*/  @P4 LOP3.LUT R131, R131, 0x10000000, RZ, 0xfc, !PT ;  /* 0x1000000083834812 */ /* 0x000fe400078efcff */
[----:B--2---:R-:W-:Y:S02]  /*112200*/  ISETP.GE.AND P1, PT, R239, UR43, PT ;  /* 0x0000002bef007c0c */ /* 0x004fe4000bf26270 */
[----:B------:R-:W2:Y:S01]  /*112210*/  LDL.LU R239, [R1+0x7538] ;  /* 0x0075380001ef7983 */ /* 0x000ea20000300800 */
        /* <DEDUP_REMOVED lines=52> */
[----:B------:R-:W-:Y:S02]  /*112560*/  LOP3.LUT R131, R131, 0xffffffbf, RZ, 0xc0, !PT ;  /* 0xffffffbf83837812 */ /* 0x000fe400078ec0ff */
[----:B--2---:R-:W-:-:S04]  /*112570*/  ISETP.GE.AND P1, PT, R239, UR45, PT ;  /* 0x0000002def007c0c */ /* 0x004fc8000bf26270 */
[----:B------:R-:W-:Y:S02]  /*112580*/  ISETP.LT.AND P3, PT, R238, UR46, !P1 ;  /* 0x0000002eee007c0c */ /* 0x000fe4000cf61270 */
[----:B------:R-:W-:Y:S02]  /*112590*/  ISETP.LT.AND P4, PT, R129, UR65, !P1 ;  /* 0x0000004181007c0c */ /* 0x000fe4000cf81270 */
[----:B------:R-:W-:-:S09]  /*1125a0*/  ISETP.LT.AND P2, PT, R237, UR64, !P1 ;  /* 0x00000040ed007c0c */ /* 0x000fd2000cf41270 */
[----:B------:R-:W-:-:S04]  /*1125b0*/  @P3 LOP3.LUT R131, R131, 0x40, RZ, 0xfc, !PT ;  /* 0x0000004083833812 */ /* 0x000fc800078efcff */
[----:B------:R-:W-:-:S04]  /*1125c0*/  LOP3.LUT R131, R131, 0xfffffdff, RZ, 0xc0, !PT ;  /* 0xfffffdff83837812 */ /* 0x000fc800078ec0ff */
[----:B------:R-:W-:-:S04]  /*1125d0*/  @P4 LOP3.LUT R131, R131, 0x200, RZ, 0xfc, !PT ;  /* 0x0000020083834812 */ /* 0x000fc800078efcff */
[----:B------:R-:W-:-:S04]  /*1125e0*/  LOP3.LUT R131, R131, 0xfffffeff, RZ, 0xc0, !PT ;  /* 0xfffffeff83837812 */ /* 0x000fc800078ec0ff */
[----:B------:R-:W-:Y:S02]  /*1125f0*/  @P2 LOP3.LUT R131, R131, 0x100, RZ, 0xfc, !PT ;  /* 0x0000010083832812 */ /* 0x000fe400078efcff */
[----:B------:R-:W-:Y:S02]  /*112600*/  ISETP.LT.AND P2, PT, R164, UR61, !P1 ;  /* 0x0000003da4007c0c */ /* 0x000fe4000cf41270 */
[----:B------:R-:W2:Y:S01]  /*112610*/  LDL.LU R164, [R1+0x753c] ;  /* 0x00753c0001a47983 */ /* 0x000ea20000300800 */
[----:B------:R-:W-:Y:S02]  /*112620*/  ISETP.LT.AND P3, PT, R236, UR63, !P1 ;  /* 0x0000003fec007c0c */ /* 0x000fe4000cf61270 */
[----:B---3--:R-:W-:Y:S02]  /*112630*/  ISETP.LT.AND P4, PT, R235, UR62, !P1 ;  /* 0x0000003eeb007c0c */ /* 0x008fe4000cf81270 */
[----:B------:R-:W-:-:S09]  /*112640*/  LOP3.LUT R131, R131, 0xffffff7f, RZ, 0xc0, !PT ;  /* 0xffffff7f83837812 */ /* 0x000fd200078ec0ff */
        /* <DEDUP_REMOVED lines=36> */
[----:B------:R-:W-:Y:S02]  /*112890*/  IMAD.MOV.U32 R160, RZ, RZ, R136 ;  /* 0x000000ffffa07224 */ /* 0x000fe400078e0088 */
[----:B------:R-:W-:Y:S01]  /*1128a0*/  IMAD.MOV.U32 R161, RZ, RZ, R138 ;  /* 0x000000ffffa17224 */ /* 0x000fe200078e008a */
[----:B--2---:R-:W-:-:S04]  /*1128b0*/  ISETP.GE.AND P1, PT, R164, UR47, PT ;  /* 0x0000002fa4007c0c */ /* 0x004fc8000bf26270 */
[----:B------:R-:W-:-:S13]  /*1128c0*/  ISETP.LT.AND P2, PT, R129, UR77, !P1 ;  /* 0x0000004d81007c0c */ /* 0x000fda000cf41270 */
[----:B------:R-:W-:Y:S01]  /*1128d0*/  @P2 LOP3.LUT R130, R130, 0x2000000, RZ, 0xfc, !PT ;  /* 0x0200000082822812 */ /* 0x000fe200078efcff */
[----:B------:R-:W-:Y:S01]  /*1128e0*/  STL.64 [R1+0x7670], R14 ;  /* 0x0076700e01007387 */ /* 0x000fe20000100a00 */
[----:B------:R-:W1:Y:S03]  /*1128f0*/  LDCU.64 UR14, c[0x0][0x398] ;  /* 0x00007300ff0e77ac */ /* 0x000e660008000a00 */
[----:B------:R-:W-:Y:S01]  /*112900*/  STL.64 [R1+0x7668], R12 ;  /* 0x0076680c01007387 */ /* 0x000fe20000100a00 */
[----:B------:R-:W2:Y:S03]  /*112910*/  LDCU UR74, c[0x0][0x398] ;  /* 0x00007300ff4a77ac */ /* 0x000ea60008000800 */
[----:B------:R-:W-:Y:S01]  /*112920*/  STL.64 [R1+0x7660], R10 ;  /* 0x0076600a01007387 */ /* 0x000fe20000100a00 */
[----:B------:R-:W3:Y:S03]  /*112930*/  LDCU UR67, c[0x0][0x398] ;  /* 0x00007300ff4377ac */ /* 0x000ee60008000800 */
[----:B------:R-:W-:Y:S01]  /*112940*/  STL.64 [R1+0x7658], R8 ;  /* 0x0076580801007387 */ /* 0x000fe20000100a00 */
[----:B------:R-:W4:Y:S03]  /*112950*/  LDCU UR66, c[0x0][0x398] ;  /* 0x00007300ff4277ac */ /* 0x000f260008000800 */
[----:B------:R-:W-:Y:S01]  /*112960*/  STL [R1+0x7650], R6 ;  /* 0x0076500601007387 */ /* 0x000fe20000100800 */
[----:B------:R-:W1:Y:S03]  /*112970*/  LDCU UR5, c[0x0][0x398] ;  /* 0x00007300ff0577ac */ /* 0x000e660008000800 */
        /* <DEDUP_REMOVED lines=10> */
[----:B------:R-:W2:Y:S01]  /*112a20*/  LDL.LU R168, [R1+0xc60] ;  /* 0x000c600001a87983 */ /* 0x000ea20000300800 */
[----:B------:R-:W1:Y:S03]  /*112a30*/  LDCU UR76, c[0x0][0x398] ;  /* 0x00007300ff4c77ac */ /* 0x000e660008000800 */
[----:B------:R-:W2:Y:S01]  /*112a40*/  LDL.LU R169, [R1+0xc68] ;  /* 0x000c680001a97983 */ /* 0x000ea20000300800 */
[----:B------:R-:W1:Y:S03]  /*112a50*/  LDCU UR71, c[0x0][0x398] ;  /* 0x00007300ff4777ac */ /* 0x000e660008000800 */
[----:B------:R-:W2:Y:S01]  /*112a60*/  LDL.LU R170, [R1+0xc40] ;  /* 0x000c400001aa7983 */ /* 0x000ea20000300800 */
[----:B------:R-:W1:Y:S03]  /*112a70*/  LDCU UR72, c[0x0][0x398] ;  /* 0x00007300ff4877ac */ /* 0x000e660008000800 */
[----:B------:R-:W2:Y:S01]  /*112a80*/  LDL.LU R171, [R1+0xc48] ;  /* 0x000c480001ab7983 */ /* 0x000ea20000300800 */
[----:B------:R-:W1:Y:S01]  /*112a90*/  LDCU UR73, c[0x0][0x398] ;  /* 0x00007300ff4977ac */ /* 0x000e620008000800 */
[----:B------:R-:W1:Y:S01]  /*112aa0*/  S2R R129, SR_TID.X ;  /* 0x0000000000817919 */ /* 0x000e620000002100 */
[----:B------:R-:W1:Y:S01]  /*112ab0*/  LDCU UR28, c[0x0][0x398] ;  /* 0x00007300ff1c77ac */ /* 0x000e620008000800 */
[----:B------:R-:W3:Y:S01]  /*112ac0*/  LDL.LU R164, [R1+0xad0] ;  /* 0x000ad00001a47983 */ /* 0x000ee20000300800 */
[----:B------:R-:W1:Y:S03]  /*112ad0*/  LDCU UR29, c[0x0][0x398] ;  /* 0x00007300ff1d77ac */ /* 0x000e660008000800 */
[----:B------:R-:W3:Y:S01]  /*112ae0*/  LDL.LU R165, [R1+0xad8] ;  /* 0x000ad80001a57983 */ /* 0x000ee20000300800 */
[----:B------:R-:W1:Y:S01]  /*112af0*/  LDCU UR30, c[0x0][0x398] ;  /* 0x00007300ff1e77ac */ /* 0x000e620008000800 */
[----:B------:R-:W1:Y:S01]  /*112b00*/  LDCU UR31, c[0x0][0x398] ;  /* 0x00007300ff1f77ac */ /* 0x000e620008000800 */
[----:B------:R-:W1:Y:S01]  /*112b10*/  LDCU UR32, c[0x0][0x398] ;  /* 0x00007300ff2077ac */ /* 0x000e620008000800 */
[----:B------:R-:W1:Y:S01]  /*112b20*/  LDCU UR33, c[0x0][0x398] ;  /* 0x00007300ff2177ac */ /* 0x000e620008000800 */
[----:B------:R-:W1:Y:S01]  /*112b30*/  LDCU UR34, c[0x0][0x398] ;  /* 0x00007300ff2277ac */ /* 0x000e620008000800 */
[----:B------:R-:W1:Y:S02]  /*112b40*/  LDCU UR35, c[0x0][0x398] ;  /* 0x00007300ff2377ac */ /* 0x000e640008000800 */
[----:B-1----:R-:W-:Y:S01]  /*112b50*/  LOP3.LUT R129, R129, 0x1f, RZ, 0xc0, !PT ;  /* 0x0000001f81817812 */ /* 0x002fe200078ec0ff */
[----:B------:R-:W1:Y:S03]  /*112b60*/  LDCU UR37, c[0x0][0x398] ;  /* 0x00007300ff2577ac */ /* 0x000e660008000800 */
[----:B------:R-:W-:Y:S01]  /*112b70*/  LEA R129, R129, UR4, 0x4 ;  /* 0x0000000481817c11 */ /* 0x000fe2000f8e20ff */
[----:B------:R-:W1:Y:S04]  /*112b80*/  LDCU UR4, c[0x0][0x398] ;  /* 0x00007300ff0477ac */ /* 0x000e680008000800 */
[----:B------:R-:W-:Y:S01]  /*112b90*/  STSM.16.M88.4 [R129], R160 ;  /* 0x000000a081007844 */ /* 0x000fe20000000200 */
[----:B------:R-:W-:-:S03]  /*112ba0*/  NOP ;  /* 0x0000000000007918 */ /* 0x000fc60000000000 */
[----:B------:R-:W1:Y:S01]  /*112bb0*/  LDS.128 R8, [R129] ;  /* 0x0000000081087984 */ /* 0x000e620000000c00 */
[----:B------:R-:W-:Y:S01]  /*112bc0*/  NOP ;  /* 0x0000000000007918 */ /* 0x000fe20000000000 */
        /* <DEDUP_REMOVED lines=8> */
[----:B------:R-:W1:Y:S02]  /*112c50*/  LDCU UR8, c[0x0][0x398] ;  /* 0x00007300ff0877ac */ /* 0x000e640008000800 */
[----:B-1----:R-:W-:Y:S01]  /*112c60*/  STL.64 [R1+0xe0], R8 ;  /* 0x0000e00801007387 */ /* 0x002fe20000100a00 */
[----:B------:R-:W1:Y:S03]  /*112c70*/  LDCU UR9, c[0x0][0x398] ;  /* 0x00007300ff0977ac */ /* 0x000e660008000800 */
[----:B------:R-:W-:Y:S01]  /*112c80*/  STL.64 [R1+0xe8], R10 ;  /* 0x0000e80a01007387 */ /* 0x000fe20000100a00 */
[----:B------:R-:W1:Y:S03]  /*112c90*/  LDCU UR10, c[0x0][0x398] ;  /* 0x00007300ff0a77ac */ /* 0x000e660008000800 */
        /* <DEDUP_REMOVED lines=38> */
[----:B--2---:R2:W-:Y:S01]  /*112f00*/  STSM.16.M88.4 [R129], R168 ;  /* 0x000000a881007844 */ /* 0x0045e20000000200 */
[----:B------:R-:W-:-:S03]  /*112f10*/  NOP ;  /* 0x0000000000007918 */ /* 0x000fc60000000000 */
[----:B------:R-:W1:Y:S01]  /*112f20*/  LDS.128 R8, [R129] ;  /* 0x0000000081087984 */ /* 0x000e620000000c00 */
[----:B------:R-:W-:-:S03]  /*112f30*/  NOP ;  /* 0x0000000000007918 */ /* 0x000fc60000000000 */
[----:B--2---:R-:W2:Y:S04]  /*112f40*/  LDL.LU R168, [R1+0x15a0] ;  /* 0x0015a00001a87983 */ /* 0x004ea80000300800 */
[----:B------:R-:W2:Y:S04]  /*112f50*/  LDL.LU R169, [R1+0x15a8] ;  /* 0x0015a80001a97983 */ /* 0x000ea80000300800 */
[----:B-1----:R-:W-:Y:S04]  /*112f60*/  STL.64 [R1+0xd0], R8 ;  /* 0x0000d00801007387 */ /* 0x002fe80000100a00 */
[----:B------:R-:W-:Y:S04]  /*112f70*/  STL.64 [R1+0xd8], R10 ;  /* 0x0000d80a01007387 */ /* 0x000fe80000100a00 */
[----:B------:R-:W2:Y:S04]  /*112f80*/  LDL.LU R170, [R1+0x17a0] ;  /* 0x0017a00001aa7983 */ /* 0x000ea80000300800 */
[----:B------:R-:W2:Y:S04]  /*112f90*/  LDL.LU R171, [R1+0x17a8] ;  /* 0x0017a80001ab7983 */ /* 0x000ea80000300800 */
[----:B------:R-:W4:Y:S04]  /*112fa0*/  LDL.LU R160, [R1+0x19a0] ;  /* 0x0019a00001a07983 */ /* 0x000f280000300800 */
[----:B------:R-:W4:Y:S04]  /*112fb0*/  LDL.LU R161, [R1+0x19a8] ;  /* 0x0019a80001a17983 */ /* 0x000f280000300800 */
[----:B---3--:R-:W-:Y:S01]  /*112fc0*/  STSM.16.M88.4 [R129], R164 ;  /* 0x000000a481007844 */ /* 0x008fe20000000200 */
[----:B------:R-:W-:-:S03]  /*112fd0*/  NOP ;  /* 0x0000000000007918 */ /* 0x000fc60000000000 */
[----:B------:R-:W1:Y:S01]  /*112fe0*/  LDS.128 R8, [R129] ;  /* 0x0000000081087984 */ /* 0x000e620000000c00 */
[----:B------:R-:W-:-:S03]  /*112ff0*/  NOP ;  /* 0x0000000000007918 */ /* 0x000fc60000000000 */
[----:B-1----:R-:W-:Y:S04]  /*113000*/  STL.64 [R1+0x1b0], R8 ;  /* 0x0001b00801007387 */ /* 0x002fe80000100a00 */
[----:B------:R-:W-:Y:S04]  /*113010*/  STL.64 [R1+0x1b8], R10 ;  /* 0x0001b80a01007387 */ /* 0x000fe80000100a00 */
[----:B------:R-:W4:Y:S04]  /*113020*/  LDL.LU R162, [R1+0x1ba0] ;  /* 0x001ba00001a27983 */ /* 0x000f280000300800 */
[----:B------:R-:W4:Y:S04]  /*113030*/  LDL.LU R163, [R1+0x1ba8] ;  /* 0x001ba80001a37983 */ /* 0x000f280000300800 */
[----:B------:R-:W3:Y:S04]  /*113040*/  LDL.LU R164, [R1+0x1da0] ;  /* 0x001da00001a47983 */ /* 0x000ee80000300800 */
[----:B------:R-:W3:Y:S04]  /*113050*/  LDL.LU R165, [R1+0x1da8] ;  /* 0x001da80001a57983 */ /* 0x000ee80000300800 */
[----:B--2---:R-:W-:Y:S01]  /*113060*/  STSM.16.M88.4 [R129], R168 ;  /* 0x000000a881007844 */ /* 0x004fe20000000200 */
[----:B------:R-:W-:-:S03]  /*113070*/  NOP ;  /* 0x0000000000007918 */ /* 0x000fc60000000000 */
[----:B------:R-:W1:Y:S01]  /*113080*/  LDS.128 R8, [R129] ;  /* 0x0000000081087984 */ /* 0x000e620000000c00 */
[----:B------:R-:W-:-:S03]  /*113090*/  NOP ;  /* 0x0000000000007918 */ /* 0x000fc60000000000 */
[----:B-1----:R-:W-:Y:S04]  /*1130a0*/  STL.64 [R1+0x1a0], R8 ;  /* 0x0001a00801007387 */ /* 0x002fe80000100a00 */
[----:B------:R-:W-:Y:S04]  /*1130b0*/  STL.64 [R1+0x1a8], R10 ;  /* 0x0001a80a01007387 */ /* 0x000fe80000100a00 */
[----:B------:R-:W3:Y:S04]  /*1130c0*/  LDL.LU R166, [R1+0x1fa0] ;  /* 0x001fa00001a67983 */ /* 0x000ee80000300800 */
[----:B------:R-:W3:Y:S04]  /*1130d0*/  LDL.LU R167, [R1+0x1fa8] ;  /* 0x001fa80001a77983 */ /* 0x000ee80000300800 */
[----:B----4-:R1:W-:Y:S01]  /*1130e0*/  STSM.16.M88.4 [R129], R160 ;  /* 0x000000a081007844 */ /* 0x0103e20000000200 */
[----:B------:R-:W-:-:S03]  /*1130f0*/  NOP ;  /* 0x0000000000007918 */ /* 0x000fc60000000000 */
[----:B------:R-:W2:Y:S01]  /*113100*/  LDS.128 R8, [R129] ;  /* 0x0000000081087984 */ /* 0x000ea20000000c00 */
[----:B------:R-:W-:-:S03]  /*113110*/  NOP ;  /* 0x0000000000007918 */ /* 0x000fc60000000000 */
[----:B-1----:R-:W4:Y:S04]  /*113120*/  LDL.LU R160, [R1+0x21a0] ;  /* 0x0021a00001a07983 */ /* 0x002f280000300800 */
[----:B------:R-:W4:Y:S04]  /*113130*/  LDL.LU R161, [R1+0x21a8] ;  /* 0x0021a80001a17983 */ /* 0x000f280000300800 */
[----:B--2---:R-:W-:Y:S04]  /*113140*/  STL.64 [R1+0x190], R8 ;  /* 0x0001900801007387 */ /* 0x004fe80000100a00 */
[----:B------:R-:W-:Y:S04]  /*113150*/  STL.64 [R1+0x198], R10 ;  /* 0x0001980a01007387 */ /* 0x000fe80000100a00 */
[----:B------:R-:W4:Y:S04]  /*113160*/  LDL.LU R162, [R1+0x2460] ;  /* 0x0024600001a27983 */ /* 0x000f280000300800 */
[----:B------:R-:W4:Y:S04]  /*113170*/  LDL.LU R163, [R1+0x2468] ;  /* 0x0024680001a37983 */ /* 0x000f280000300800 */
[----:B---3--:R1:W-:Y:S01]  /*113180*/  STSM.16.M88.4 [R129], R164 ;  /* 0x000000a481007844 */ /* 0x0083e20000000200 */
[----:B------:R-:W-:-:S03]  /*113190*/  NOP ;  /* 0x0000000000007918 */ /* 0x000fc60000000000 */
[----:B------:R-:W2:Y:S01]  /*1131a0*/  LDS.128 R8, [R129] ;  /* 0x0000000081087984 */ /* 0x000ea20000000c00 */
[----:B------:R-:W-:-:S03]  /*1131b0*/  NOP ;  /* 0x0000000000007918 */ /* 0x000fc60000000000 */
[----:B-1----:R-:W3:Y:S04]  /*1131c0*/  LDL.LU R164, [R1+0x2730] ;  /* 0x0027300001a47983 */ /* 0x002ee80000300800 */
[----:B------:R-:W3:Y:S04]  /*1131d0*/  LDL.LU R165, [R1+0x2738] ;  /* 0x0027380001a57983 */ /* 0x000ee80000300800 */
[----:B--2---:R-:W-:Y:S04]  /*1131e0*/  STL.64 [R1+0x180], R8 ;  /* 0x0001800801007387 */ /* 0x004fe80000100a00 */
        /* <DEDUP_REMOVED lines=83> */
[----:B----4-:R-:W-:Y:S01]  /*113720*/  STSM.16.M88.4 [R129], R160 ;  /* 0x000000a081007844 */ /* 0x010fe20000000200 */
[----:B------:R-:W-:-:S03]  /*113730*/  NOP ;  /* 0x0000000000007918 */ /* 0x000fc60000000000 */
[----:B------:R-:W1:Y:S01]  /*113740*/  LDS.128 R8, [R129] ;  /* 0x0000000081087984 */ /* 0x000e620000000c00 */
[----:B------:R-:W-:-:S03]  /*113750*/  NOP ;  /* 0x0000000000007918 */ /* 0x000fc60000000000 */
[----:B-1----:R-:W-:Y:S04]  /*113760*/  STL.64 [R1+0xc0], R8 ;  /* 0x0000c00801007387 */ /* 0x002fe80000100a00 */
[----:B------:R-:W-:Y:S04]  /*113770*/  STL.64 [R1+0xc8], R10 ;  /* 0x0000c80a01007387 */ /* 0x000fe80000100a00 */
[----:B------:R-:W2:Y:S04]  /*113780*/  LDL.LU R162, [R1+0xc84] ;  /* 0x000c840001a27983 */ /* 0x000ea80000300800 */
[----:B------:R-:W2:Y:S04]  /*113790*/  LDL.LU R163, [R1+0xc8c] ;  /* 0x000c8c0001a37983 */ /* 0x000ea80000300800 */
[----:B---3--:R1:W-:Y:S01]  /*1137a0*/  STSM.16.M88.4 [R129], R164 ;  /* 0x000000a481007844 */ /* 0x0083e20000000200 */
[----:B------:R-:W-:-:S03]  /*1137b0*/  NOP ;  /* 0x0000000000007918 */ /* 0x000fc60000000000 */
[----:B------:R-:W3:Y:S04]  /*1137c0*/  LDS.128 R8, [R129] ;  /* 0x0000000081087984 */ /* 0x000ee80000000c00 */
[----:B-1----:R-:W4:Y:S04]  /*1137d0*/  LDL.LU R164, [R1+0xc64] ;  /* 0x000c640001a47983 */ /* 0x002f280000300800 */
[----:B------:R-:W4:Y:S04]  /*1137e0*/  LDL.LU R165, [R1+0xc6c] ;  /* 0x000c6c0001a57983 */ /* 0x000f280000300800 */
[----:B---3--:R-:W-:Y:S04]  /*1137f0*/  STL.64 [R1+0xb0], R8 ;  /* 0x0000b00801007387 */ /* 0x008fe80000100a00 */
[----:B------:R-:W-:Y:S01]  /*113800*/  STL.64 [R1+0xb8], R10 ;  /* 0x0000b80a01007387 */ /* 0x000fe20000100a00 */
[----:B------:R-:W-:Y:S01]  /*113810*/  IMAD.MOV.U32 R160, RZ, RZ, R137 ;  /* 0x000000ffffa07224 */ /* 0x000fe200078e0089 */
[----:B------:R-:W-:-:S02]  /*113820*/  NOP ;  /* 0x0000000000007918 */ /* 0x000fc40000000000 */
[----:B------:R-:W4:Y:S04]  /*113830*/  LDL.LU R166, [R1+0xc44] ;  /* 0x000c440001a67983 */ /* 0x000f280000300800 */
[----:B------:R-:W4:Y:S01]  /*113840*/  LDL.LU R167, [R1+0xc4c] ;  /* 0x000c4c0001a77983 */ /* 0x000f220000300800 */
[----:B------:R-:W-:-:S05]  /*113850*/  IMAD.MOV.U32 R161, RZ, RZ, R139 ;  /* 0x000000ffffa17224 */ /* 0x000fca00078e008b */
[----:B--2---:R1:W-:Y:S01]  /*113860*/  STSM.16.M88.4 [R129], R160 ;  /* 0x000000a081007844 */ /* 0x0043e20000000200 */
        /* <DEDUP_REMOVED lines=95> */
[----:B--2---:R-:W-:Y:S04]  /*113e60*/  STL.64 [R1], R8 ;  /* 0x0000000801007387 */ /* 0x004fe80000100a00 */
[----:B------:R-:W-:Y:S04]  /*113e70*/  STL.64 [R1+0x8], R10 ;  /* 0x0000080a01007387 */ /* 0x000fe80000100a00 */
[----:B------:R-:W4:Y:S04]  /*113e80*/  LDL.LU R166, [R1+0x35e4] ;  /* 0x0035e40001a67983 */ /* 0x000f280000300800 */
[----:B------:R-:W4:Y:S04]  /*113e90*/  LDL.LU R167, [R1+0x35ec] ;  /* 0x0035ec0001a77983 */ /* 0x000f280000300800 */
[----:B---3--:R1:W-:Y:S01]  /*113ea0*/  STSM.16.M88.4 [R129], R160 ;  /* 0x000000a081007844 */ /* 0x0083e20000000200 */
[----:B------:R-:W-:-:S03]  /*113eb0*/  NOP ;  /* 0x0000000000007918 */ /* 0x000fc60000000000 */
[----:B------:R-:W-:Y:S01]  /*113ec0*/  LDS.128 R248, [R129] ;  /* 0x0000000081f87984 */ /* 0x000fe20000000c00 */
[----:B------:R-:W-:-:S03]  /*113ed0*/  NOP ;  /* 0x0000000000007918 */ /* 0x000fc60000000000 */
[----:B-1----:R-:W2:Y:S04]  /*113ee0*/  LDL.LU R160, [R1+0x4be4] ;  /* 0x004be40001a07983 */ /* 0x002ea80000300800 */
[----:B------:R-:W2:Y:S04]  /*113ef0*/  LDL.LU R161, [R1+0x4bec] ;  /* 0x004bec0001a17983 */ /* 0x000ea80000300800 */
[----:B------:R-:W2:Y:S04]  /*113f00*/  LDL.LU R162, [R1+0x30c4] ;  /* 0x0030c40001a27983 */ /* 0x000ea80000300800 */
[----:B------:R-:W2:Y:S04]  /*113f10*/  LDL.LU R163, [R1+0x30cc] ;  /* 0x0030cc0001a37983 */ /* 0x000ea80000300800 */
[----:B----4-:R1:W-:Y:S01]  /*113f20*/  STSM.16.M88.4 [R129], R164 ;  /* 0x000000a481007844 */ /* 0x0103e20000000200 */
[----:B------:R-:W-:-:S03]  /*113f30*/  NOP ;  /* 0x0000000000007918 */ /* 0x000fc60000000000 */
[----:B------:R-:W-:Y:S01]  /*113f40*/  LDS.128 R244, [R129] ;  /* 0x0000000081f47984 */ /* 0x000fe20000000c00 */
[----:B------:R-:W-:-:S03]  /*113f50*/  NOP ;  /* 0x0000000000007918 */ /* 0x000fc60000000000 */
[----:B-1----:R-:W3:Y:S04]  /*113f60*/  LDL.LU R164, [R1+0x4de4] ;  /* 0x004de40001a47983 */ /* 0x002ee80000300800 */
[----:B------:R-:W3:Y:S04]  /*113f70*/  LDL.LU R165, [R1+0x4dec] ;  /* 0x004dec0001a57983 */ /* 0x000ee80000300800 */
[----:B------:R-:W3:Y:S04]  /*113f80*/  LDL.LU R166, [R1+0x3e04] ;  /* 0x003e040001a67983 */ /* 0x000ee80000300800 */
[----:B------:R-:W3:Y:S04]  /*113f90*/  LDL.LU R167, [R1+0x3e0c] ;  /* 0x003e0c0001a77983 */ /* 0x000ee80000300800 */
[----:B--2---:R1:W-:Y:S01]  /*113fa0*/  STSM.16.M88.4 [R129], R160 ;  /* 0x000000a081007844 */ /* 0x0043e20000000200 */
[----:B------:R-:W-:-:S03]  /*113fb0*/  NOP ;  /* 0x0000000000007918 */ /* 0x000fc60000000000 */
[----:B------:R-:W-:Y:S01]  /*113fc0*/  LDS.128 R240, [R129] ;  /* 0x0000000081f07984 */ /* 0x000fe20000000c00 */
[----:B------:R-:W-:-:S03]  /*113fd0*/  NOP ;  /* 0x0000000000007918 */ /* 0x000fc60000000000 */
[----:B-1----:R-:W2:Y:S04]  /*113fe0*/  LDL.LU R160, [R1+0x4fe4] ;  /* 0x004fe40001a07983 */ /* 0x002ea80000300800 */
[----:B------:R-:W2:Y:S04]  /*113ff0*/  LDL.LU R161, [R1+0x4fec] ;  /* 0x004fec0001a17983 */ /* 0x000ea80000300800 */
[----:B------:R-:W2:Y:S04]  /*114000*/  LDL.LU R162, [R1+0x4224] ;  /* 0x0042240001a27983 */ /* 0x000ea80000300800 */
[----:B------:R-:W2:Y:S04]  /*114010*/  LDL.LU R163, [R1+0x422c] ;  /* 0x00422c0001a37983 */ /* 0x000ea80000300800 */
[----:B---3--:R1:W-:Y:S01]  /*114020*/  STSM.16.M88.4 [R129], R164 ;  /* 0x000000a481007844 */ /* 0x0083e20000000200 */
        /* <DEDUP_REMOVED lines=12> */
[----:B------:R-:W2:Y:S01]  /*1140f0*/  LDL.LU R163, [R1+0xf98] ;  /* 0x000f980001a37983 */ /* 0x000ea20000300800 */
[----:B------:R-:W-:Y:S02]  /*114100*/  IMAD.MOV.U32 R160, RZ, RZ, R140 ;  /* 0x000000ffffa07224 */ /* 0x000fe400078e008c */
[----:B------:R-:W-:Y:S01]  /*114110*/  IMAD.MOV.U32 R161, RZ, RZ, R142 ;  /* 0x000000ffffa17224 */ /* 0x000fe200078e008e */
        /* <DEDUP_REMOVED lines=314> */
[----:B------:R-:W2:Y:S04]  /*1154c0*/  LDL.LU R162, [R1+0xf80] ;  /* 0x000f800001a27983 */ /* 0x000ea80000300800 */
[----:B------:R-:W2:Y:S04]  /*1154d0*/  LDL.LU R163, [R1+0xf88] ;  /* 0x000f880001a37983 */ /* 0x000ea80000300800 */
[----:B----4-:R1:W-:Y:S01]  /*1154e0*/  STSM.16.M88.4 [R129], R164 ;  /* 0x000000a481007844 */ /* 0x0103e20000000200 */
        /* <DEDUP_REMOVED lines=474> */
[----:B------:R-:W-:Y:S01]  /*117290*/  IMAD.MOV.U32 R148, RZ, RZ, R149 ;  /* 0x000000ffff947224 */ /* 0x000fe200078e0095 */
[----:B------:R-:W-:Y:S01]  /*1172a0*/  NOP ;  /* 0x0000000000007918 */ /* 0x000fe20000000000 */
[----:B------:R-:W-:Y:S01]  /*1172b0*/  IMAD.MOV.U32 R149, RZ, RZ, R151 ;  /* 0x000000ffff957224 */ /* 0x000fe200078e0097 */
[----:B-1----:R-:W-:Y:S04]  /*1172c0*/  STL.64 [R1+0x7e0], R8 ;  /* 0x0007e00801007387 */ /* 0x002fe80000100a00 */
[----:B------:R-:W-:Y:S04]  /*1172d0*/  STL.64 [R1+0x7e8], R10 ;  /* 0x0007e80a01007387 */ /* 0x000fe80000100a00 */
[----:B------:R-:W2:Y:S04]  /*1172e0*/  LDL.LU R150, [R1+0xf74] ;  /* 0x000f740001967983 */ /* 0x000ea80000300800 */
[----:B------:R-:W2:Y:S04]  /*1172f0*/  LDL.LU R151, [R1+0xf7c] ;  /* 0x000f7c0001977983 */ /* 0x000ea80000300800 */
        /* <DEDUP_REMOVED lines=159> */
[----:B------:R-:W-:Y:S01]  /*117cf0*/  IMAD.MOV.U32 R148, RZ, RZ, R152 ;  /* 0x000000ffff947224 */ /* 0x000fe200078e0098 */
[----:B------:R-:W-:Y:S01]  /*117d00*/  NOP ;  /* 0x0000000000007918 */ /* 0x000fe20000000000 */
[----:B------:R-:W-:Y:S01]  /*117d10*/  IMAD.MOV.U32 R149, RZ, RZ, R154 ;  /* 0x000000ffff957224 */ /* 0x000fe200078e009a */
        /* <DEDUP_REMOVED lines=153> */
[----:B------:R-:W2:Y:S01]  /*1186b0*/  LDL.LU R151, [R1+0xf6c] ;  /* 0x000f6c0001977983 */ /* 0x000ea20000300800 */
[----:B------:R-:W-:-:S03]  /*1186c0*/  IMAD.MOV.U32 R148, RZ, RZ, R153 ;  /* 0x000000ffff947224 */ /* 0x000fc600078e0099 */
[----:B------:R-:W4:Y:S01]  /*1186d0*/  LDL.LU R152, [R1+0xeb4] ;  /* 0x000eb40001987983 */ /* 0x000f220000300800 */
[----:B------:R-:W-:-:S03]  /*1186e0*/  IMAD.MOV.U32 R149, RZ, RZ, R155 ;  /* 0x000000ffff957224 */ /* 0x000fc600078e009b */
        /* <DEDUP_REMOVED lines=1899> */
[----:B------:R-:W2:Y:S04]  /*11fda0*/  LDL.LU R156, [R1+0x53d0] ;  /* 0x0053d000019c7983 */ /* 0x000ea80000300800 */
[----:B------:R-:W2:Y:S04]  /*11fdb0*/  LDL.LU R157, [R1+0x53d8] ;  /* 0x0053d800019d7983 */ /* 0x000ea80000300800 */
        /* <DEDUP_REMOVED lines=63> */
[----:B--2---:R-:W-:Y:S04]  /*1201b0*/  STL.64 [R1+0x20d0], R8 ;  /* 0x0020d00801007387 */ /* 0x004fe80000100a00 */
[----:B------:R-:W-:Y:S04]  /*1201c0*/  STL.64 [R1+0x20d8], R10 ;  /* 0x0020d80a01007387 */ /* 0x000fe80000100a00 */
[----:B------:R-:W3:Y:S04]  /*1201d0*/  LDL.LU R149, [R1+0x1efc] ;  /* 0x001efc0001957983 */ /* 0x000ee80000300800 */
        /* <DEDUP_REMOVED lines=8> */
[----:B---3--:R1:W-:Y:S01]  /*120260*/  STSM.16.M88.4 [R129], R148 ;  /* 0x0000009481007844 */ /* 0x0083e20000000200 */
[----:B------:R-:W-:-:S03]  /*120270*/  NOP ;  /* 0x0000000000007918 */ /* 0x000fc60000000000 */
[----:B------:R-:W2:Y:S04]  /*120280*/  LDS.128 R8, [R129] ;  /* 0x0000000081087984 */ /* 0x000ea80000000c00 */
[----:B-1----:R-:W3:Y:S04]  /*120290*/  LDL.LU R148, [R1+0x22f4] ;  /* 0x0022f40001947983 */ /* 0x002ee80000300800 */
[----:B------:R-:W3:Y:S04]  /*1202a0*/  LDL.LU R149, [R1+0x22fc] ;  /* 0x0022fc0001957983 */ /* 0x000ee80000300800 */
[----:B------:R-:W3:Y:S04]  /*1202b0*/  LDL.LU R150, [R1+0x2614] ;  /* 0x0026140001967983 */ /* 0x000ee80000300800 */
[----:B------:R-:W3:Y:S01]  /*1202c0*/  LDL.LU R151, [R1+0x261c] ;  /* 0x00261c0001977983 */ /* 0x000ee20000300800 */
[----:B------:R-:W-:-:S03]  /*1202d0*/  NOP ;  /* 0x0000000000007918 */ /* 0x000fc60000000000 */
[----:B--2---:R-:W-:Y:S04]  /*1202e0*/  STL.64 [R1+0x1cf0], R8 ;  /* 0x001cf00801007387 */ /* 0x004fe80000100a00 */
        /* <DEDUP_REMOVED lines=319> */
[----:B------:R-:W4:Y:S04]  /*1216e0*/  LDL R2, [R1+0x59f4] ;  /* 0x0059f40001027983 */ /* 0x000f280000100800 */
[----:B------:R-:W4:Y:S04]  /*1216f0*/  LDL R5, [R1+0x59fc] ;  /* 0x0059fc0001057983 */ /* 0x000f280000100800 */
[----:B------:R-:W4:Y:S04]  /*121700*/  LDL R4, [R1+0x5a00] ;  /* 0x005a000001047983 */ /* 0x000f280000100800 */
[----:B--2---:R-:W-:Y:S04]  /*121710*/  STL.64 [R1+0x1d10], R8 ;  /* 0x001d100801007387 */ /* 0x004fe80000100a00 */
[----:B------:R-:W-:Y:S04]  /*121720*/  STL.64 [R1+0x1d18], R10 ;  /* 0x001d180a01007387 */ /* 0x000fe80000100a00 */
[----:B------:R-:W2:Y:S04]  /*121730*/  LDL R3, [R1+0x59f0] ;  /* 0x0059f00001037983 */ /* 0x000ea80000100800 */
[----:B---3--:R1:W-:Y:S01]  /*121740*/  STSM.16.M88.4 [R129], R148 ;  /* 0x0000009481007844 */ /* 0x0083e20000000200 */
[----:B------:R-:W-:-:S03]  /*121750*/  NOP ;  /* 0x0000000000007918 */ /* 0x000fc60000000000 */
[----:B------:R-:W3:Y:S04]  /*121760*/  LDS.128 R8, [R129] ;  /* 0x0000000081087984 */ /* 0x000ee80000000c00 */
[----:B-1----:R-:W2:Y:S04]  /*121770*/  LDL.LU R148, [R1+0x28f4] ;  /* 0x0028f40001947983 */ /* 0x002ea80000300800 */
[----:B------:R-:W2:Y:S04]  /*121780*/  LDL.LU R149, [R1+0x28fc] ;  /* 0x0028fc0001957983 */ /* 0x000ea80000300800 */
[----:B------:R-:W2:Y:S04]  /*121790*/  LDL R0, [R1+0x59ec] ;  /* 0x0059ec0001007983 */ /* 0x000ea80000100800 */
[----:B------:R-:W2:Y:S04]  /*1217a0*/  LDL.LU R150, [R1+0x2f4] ;  /* 0x0002f40001967983 */ /* 0x000ea80000300800 */
[----:B------:R-:W2:Y:S01]  /*1217b0*/  LDL.LU R151, [R1+0x2fc] ;  /* 0x0002fc0001977983 */ /* 0x000ea20000300800 */
[----:B------:R-:W-:-:S03]  /*1217c0*/  NOP ;  /* 0x0000000000007918 */ /* 0x000fc60000000000 */
[----:B------:R-:W2:Y:S04]  /*1217d0*/  LDL R154, [R1+0x59c8] ;  /* 0x0059c800019a7983 */ /* 0x000ea80000100800 */
[----:B------:R-:W2:Y:S04]  /*1217e0*/  LDL R155, [R1+0x59cc] ;  /* 0x0059cc00019b7983 */ /* 0x000ea80000100800 */
[----:B------:R-:W2:Y:S04]  /*1217f0*/  LDL R156, [R1+0x59d0] ;  /* 0x0059d000019c7983 */ /* 0x000ea80000100800 */
[----:B---3--:R-:W-:Y:S04]  /*121800*/  STL.64 [R1+0x1b10], R8 ;  /* 0x001b100801007387 */ /* 0x008fe80000100a00 */
[----:B------:R-:W-:Y:S04]  /*121810*/  STL.64 [R1+0x1b18], R10 ;  /* 0x001b180a01007387 */ /* 0x000fe80000100a00 */
[----:B------:R-:W3:Y:S01]  /*121820*/  LDL R157, [R1+0x59d4] ;  /* 0x0059d400019d7983 */ /* 0x000ee20000100800 */
[----:B----4-:R-:W-:-:S02]  /*121830*/  ISETP.LT.AND P3, PT, R2, UR14, !P1 ;  /* 0x0000000e02007c0c */ /* 0x010fc4000cf61270 */
[----:B------:R-:W-:Y:S01]  /*121840*/  ISETP.LT.AND P2, PT, R5, UR74, !P1 ;  /* 0x0000004a05007c0c */ /* 0x000fe2000cf41270 */
[----:B------:R-:W1:Y:S01]  /*121850*/  LDCU UR74, c[0x0][0x398] ;  /* 0x00007300ff4a77ac */ /* 0x000e620008000800 */
[----:B------:R-:W-:Y:S02]  /*121860*/  LOP3.LUT R130, R130, 0xffdfffff, RZ, 0xc0, !PT ;  /* 0xffdfffff82827812 */ /* 0x000fe400078ec0ff */
[----:B------:R-:W-:Y:S01]  /*121870*/  ISETP.LT.AND P4, PT, R4, UR67, !P1 ;  /* 0x0000004304007c0c */ /* 0x000fe2000cf81270 */
[----:B------:R-:W4:Y:S06]  /*121880*/  LDCU UR67, c[0x0][0x398] ;  /* 0x00007300ff4377ac */ /* 0x000f2c0008000800 */
[----:B------:R-:W-:-:S04]  /*121890*/  @P3 LOP3.LUT R130, R130, 0x200000, RZ, 0xfc, !PT ;  /* 0x0020000082823812 */ /* 0x000fc800078efcff */
[----:B------:R-:W-:Y:S01]  /*1218a0*/  LOP3.LUT R130, R130, 0xfeffffff, RZ, 0xc0, !PT ;  /* 0xfeffffff82827812 */ /* 0x000fe200078ec0ff */
[----:B--2---:R2:W-:Y:S03]  /*1218b0*/  STSM.16.M88.4 [R129], R148 ;  /* 0x0000009481007844 */ /* 0x0045e60000000200 */
[----:B------:R-:W-:Y:S01]  /*1218c0*/  @P2 LOP3.LUT R130, R130, 0x1000000, RZ, 0xfc, !PT ;  /* 0x0100000082822812 */ /* 0x000fe200078efcff */
[----:B------:R-:W-:Y:S01]  /*1218d0*/  NOP ;  /* 0x0000000000007918 */ /* 0x000fe20000000000 */
[----:B--2---:R-:W2:Y:S04]  /*1218e0*/  LDL.LU R148, [R1+0x35d4] ;  /* 0x0035d40001947983 */ /* 0x004ea80000300800 */
[----:B------:R-:W2:Y:S04]  /*1218f0*/  LDL.LU R149, [R1+0x35dc] ;  /* 0x0035dc0001957983 */ /* 0x000ea80000300800 */
[----:B------:R-:W2:Y:S04]  /*121900*/  LDL R158, [R1+0x59d8] ;  /* 0x0059d800019e7983 */ /* 0x000ea80000100800 */
        /* <DEDUP_REMOVED lines=11> */
[----:B------:R-:W-:Y:S01]  /*1219c0*/  LOP3.LUT R130, R130, 0xff7fffff, RZ, 0xc0, !PT ;  /* 0xff7fffff82827812 */ /* 0x000fe200078ec0ff */
[----:B------:R-:W1:Y:S01]  /*1219d0*/  LDS.128 R12, [R129] ;  /* 0x00000000810c7984 */ /* 0x000e620000000c00 */
[----:B------:R-:W-:Y:S01]  /*1219e0*/  ISETP.LT.AND P2, PT, R0, UR5, !P1 ;  /* 0x0000000500007c0c */ /* 0x000fe2000cf41270 */
[----:B------:R-:W-:Y:S01]  /*1219f0*/  NOP ;  /* 0x0000000000007918 */ /* 0x000fe20000000000 */
        /* <DEDUP_REMOVED lines=12> */
[----:B------:R-:W2:Y:S01]  /*121ac0*/  LDCU UR70, c[0x0][0x398] ;  /* 0x00007300ff4677ac */ /* 0x000ea20008000800 */
[----:B------:R-:W-:-:S04]  /*121ad0*/  LOP3.LUT R130, R130, 0xfffbffff, RZ, 0xc0, !PT ;  /* 0xfffbffff82827812 */ /* 0x000fc800078ec0ff */
[----:B------:R-:W-:Y:S02]  /*121ae0*/  @P3 LOP3.LUT R130, R130, 0x40000, RZ, 0xfc, !PT ;  /* 0x0004000082823812 */ /* 0x000fe400078efcff */
[----:B---3--:R-:W-:Y:S01]  /*121af0*/  ISETP.LT.AND P4, PT, R157, UR77, !P1 ;  /* 0x0000004d9d007c0c */ /* 0x008fe2000cf81270 */
[----:B-1----:R-:W-:Y:S01]  /*121b00*/  STL.64 [R1+0x1910], R12 ;  /* 0x0019100c01007387 */ /* 0x002fe20000100a00 */
[----:B------:R-:W-:Y:S01]  /*121b10*/  LOP3.LUT R130, R130, 0xfffdffff, RZ, 0xc0, !PT ;  /* 0xfffdffff82827812 */ /* 0x000fe200078ec0ff */
[----:B------:R-:W1:Y:S03]  /*121b20*/  LDCU UR77, c[0x0][0x398] ;  /* 0x00007300ff4d77ac */ /* 0x000e660008000800 */
[----:B------:R-:W-:-:S04]  /*121b30*/  @P2 LOP3.LUT R130, R130, 0x20000, RZ, 0xfc, !PT ;  /* 0x0002000082822812 */ /* 0x000fc800078efcff */
[----:B------:R-:W-:-:S04]  /*121b40*/  LOP3.LUT R130, R130, 0xfffeffff, RZ, 0xc0, !PT ;  /* 0xfffeffff82827812 */ /* 0x000fc800078ec0ff */
[----:B------:R-:W-:-:S04]  /*121b50*/  @P4 LOP3.LUT R130, R130, 0x10000, RZ, 0xfc, !PT ;  /* 0x0001000082824812 */ /* 0x000fc800078efcff */
[----:B------:R-:W-:Y:S01]  /*121b60*/  LOP3.LUT R130, R130, 0xffff7fff, RZ, 0xc0, !PT ;  /* 0xffff7fff82827812 */ /* 0x000fe200078ec0ff */
[----:B------:R-:W-:Y:S01]  /*121b70*/  STL.64 [R1+0x1918], R14 ;  /* 0x0019180e01007387 */ /* 0x000fe20000100a00 */
[----:B--2---:R-:W-:Y:S01]  /*121b80*/  ISETP.LT.AND P3, PT, R158, UR68, !P1 ;  /* 0x000000449e007c0c */ /* 0x004fe2000cf61270 */
[----:B------:R-:W2:Y:S01]  /*121b90*/  LDCU UR68, c[0x0][0x398] ;  /* 0x00007300ff4477ac */ /* 0x000ea20008000800 */
[----:B----4-:R-:W-:Y:S01]  /*121ba0*/  ISETP.LT.AND P2, PT, R159, UR75, !P1 ;  /* 0x0000004b9f007c0c */ /* 0x010fe2000cf41270 */
[----:B------:R3:W-:Y:S10]  /*121bb0*/  STSM.16.M88.4 [R129], R148 ;  /* 0x0000009481007844 */ /* 0x0007f40000000200 */
[----:B------:R-:W-:Y:S01]  /*121bc0*/  @P3 LOP3.LUT R130, R130, 0x8000, RZ, 0xfc, !PT ;  /* 0x0000800082823812 */ /* 0x000fe200078efcff */
[----:B------:R-:W-:Y:S01]  /*121bd0*/  NOP ;  /* 0x0000000000007918 */ /* 0x000fe20000000000 */
[----:B------:R-:W-:Y:S01]  /*121be0*/  ISETP.LT.AND P4, PT, R161, UR76, !P1 ;  /* 0x0000004ca1007c0c */ /* 0x000fe2000cf81270 */
[----:B------:R-:W4:Y:S01]  /*121bf0*/  LDS.128 R12, [R129] ;  /* 0x00000000810c7984 */ /* 0x000f220000000c00 */
[----:B------:R-:W-:Y:S01]  /*121c00*/  LOP3.LUT R130, R130, 0xffffbfff, RZ, 0xc0, !PT ;  /* 0xffffbfff82827812 */ /* 0x000fe200078ec0ff */
[----:B------:R-:W1:Y:S03]  /*121c10*/  LDCU UR76, c[0x0][0x398] ;  /* 0x00007300ff4c77ac */ /* 0x000e660008000800 */
[----:B------:R-:W-:Y:S01]  /*121c20*/  @P2 LOP3.LUT R130, R130, 0x4000, RZ, 0xfc, !PT ;  /* 0x0000400082822812 */ /* 0x000fe200078efcff */
[----:B------:R-:W1:Y:S01]  /*121c30*/  LDCU UR75, c[0x0][0x398] ;  /* 0x00007300ff4b77ac */ /* 0x000e620008000800 */
[----:B------:R-:W-:Y:S01]  /*121c40*/  ISETP.LT.AND P3, PT, R162, UR71, !P1 ;  /* 0x00000047a2007c0c */ /* 0x000fe2000cf61270 */
[----:B---3--:R-:W3:Y:S01]  /*121c50*/  LDL.LU R148, [R1+0x3b74] ;  /* 0x003b740001947983 */ /* 0x008ee20000300800 */
[----:B------:R-:W-:Y:S01]  /*121c60*/  LOP3.LUT R130, R130, 0xffffdfff, RZ, 0xc0, !PT ;  /* 0xffffdfff82827812 */ /* 0x000fe200078ec0ff */
[----:B------:R-:W1:Y:S03]  /*121c70*/  LDCU UR71, c[0x0][0x398] ;  /* 0x00007300ff4777ac */ /* 0x000e660008000800 */
        /* <DEDUP_REMOVED lines=13> */
[----:B------:R-:W2:Y:S02]  /*121d50*/  LDL.LU R8, [R1+0x7544] ;  /* 0x0075440001087983 */ /* 0x000ea40000300800 */
[----:B------:R-:W-:Y:S01]  /*121d60*/  ISETP.LT.AND P4, PT, R3, UR4, !P1 ;  /* 0x0000000403007c0c */ /* 0x000fe2000cf81270 */
[----:B------:R-:W1:Y:S01]  /*121d70*/  LDCU UR4, c[0x0][0x398] ;  /* 0x00007300ff0477ac */ /* 0x000e620008000800 */
[----:B------:R-:W-:Y:S01]  /*121d80*/  ISETP.LT.AND P3, PT, R6, UR28, !P1 ;  /* 0x0000001c06007c0c */ /* 0x000fe2000cf61270 */
[----:B------:R-:W3:Y:S01]  /*121d90*/  LDL.LU R149, [R1+0x3b7c] ;  /* 0x003b7c0001957983 */ /* 0x000ee20000300800 */
[----:B------:R-:W-:Y:S01]  /*121da0*/  LOP3.LUT R130, R130, 0xffffffbf, RZ, 0xc0, !PT ;  /* 0xffffffbf82827812 */ /* 0x000fe200078ec0ff */
[----:B------:R-:W1:Y:S01]  /*121db0*/  LDCU UR28, c[0x0][0x398] ;  /* 0x00007300ff1c77ac */ /* 0x000e620008000800 */
[----:B------:R-:W-:Y:S01]  /*121dc0*/  ISETP.LT.AND P2, PT, R5, UR29, !P1 ;  /* 0x0000001d05007c0c */ /* 0x000fe2000cf41270 */
[----:B------:R-:W3:Y:S01]  /*121dd0*/  LDL.LU R150, [R1+0x2cb4] ;  /* 0x002cb40001967983 */ /* 0x000ee20000300800 */
[----:B------:R-:W-:Y:S01]  /*121de0*/  LOP3.LUT R141, R141, 0x7fffffff, RZ, 0xc0, !PT ;  /* 0x7fffffff8d8d7812 */ /* 0x000fe200078ec0ff */
[----:B------:R-:W1:Y:S02]  /*121df0*/  LDCU UR29, c[0x0][0x398] ;  /* 0x00007300ff1d77ac */ /* 0x000e640008000800 */
[----:B------:R-:W3:Y:S01]  /*121e00*/  LDL.LU R151, [R1+0x2cbc] ;  /* 0x002cbc0001977983 */ /* 0x000ee20000300800 */
[----:B------:R-:W-:Y:S01]  /*121e10*/  NOP ;  /* 0x0000000000007918 */ /* 0x000fe20000000000 */
        /* <DEDUP_REMOVED lines=64> */
[----:B----4-:R-:W-:Y:S01]  /*122220*/  STL.64 [R1+0x1710], R12 ;  /* 0x0017100c01007387 */ /* 0x010fe20000100a00 */
[----:B------:R-:W-:Y:S01]  /*122230*/  LOP3.LUT R140, R140, 0x7fffffff, RZ, 0xc0, !PT ;  /* 0x7fffffff8c8c7812 */ /* 0x000fe200078ec0ff */
[----:B------:R-:W4:Y:S04]  /*122240*/  LDCU UR7, c[0x0][0x398] ;  /* 0x00007300ff0777ac */ /* 0x000f280008000800 */
[----:B------:R-:W-:Y:S01]  /*122250*/  @P4 LOP3.LUT R141, R141, 0x400000, RZ, 0xfc, !PT ;  /* 0x004000008d8d4812 */ /* 0x000fe200078efcff */
[----:B---3--:R3:W-:Y:S01]  /*122260*/  STSM.16.M88.4 [R129], R148 ;  /* 0x0000009481007844 */ /* 0x0087e20000000200 */
[----:B------:R-:W-:Y:S01]  /*122270*/  LOP3.LUT R139, R139, 0x7fffffff, RZ, 0xc0, !PT ;  /* 0x7fffffff8b8b7812 */ /* 0x000fe200078ec0ff */
[----:B------:R-:W1:Y:S01]  /*122280*/  LDCU UR6, c[0x0][0x398] ;  /* 0x00007300ff0677ac */ /* 0x000e620008000800 */
[----:B------:R-:W-:-:S04]  /*122290*/  LOP3.LUT R141, R141, 0xfdffffff, RZ, 0xc0, !PT ;  /* 0xfdffffff8d8d7812 */ /* 0x000fc800078ec0ff */
[----:B------:R-:W-:Y:S02]  /*1222a0*/  @P3 LOP3.LUT R141, R141, 0x2000000, RZ, 0xfc, !PT ;  /* 0x020000008d8d3812 */ /* 0x000fe400078efcff */
[----:B------:R-:W-:Y:S01]  /*1222b0*/  ISETP.LT.AND P4, PT, R4, UR8, !P1 ;  /* 0x0000000804007c0c */ /* 0x000fe2000cf81270 */
[----:B------:R-:W-:Y:S01]  /*1222c0*/  STL.64 [R1+0x1718], R14 ;  /* 0x0017180e01007387 */ /* 0x000fe20000100a00 */
[----:B------:R-:W-:Y:S01]  /*1222d0*/  LOP3.LUT R141, R141, 0xfeffffff, RZ, 0xc0, !PT ;  /* 0xfeffffff8d8d7812 */ /* 0x000fe200078ec0ff */
[----:B------:R-:W-:-:S03]  /*1222e0*/  NOP ;  /* 0x0000000000007918 */ /* 0x000fc60000000000 */
[----:B------:R-:W-:Y:S01]  /*1222f0*/  @P2 LOP3.LUT R141, R141, 0x1000000, RZ, 0xfc, !PT ;  /* 0x010000008d8d2812 */ /* 0x000fe200078efcff */
[----:B---3--:R-:W3:Y:S01]  /*122300*/  LDL.LU R148, [R1+0x3f84] ;  /* 0x003f840001947983 */ /* 0x008ee20000300800 */
[----:B------:R-:W-:Y:S01]  /*122310*/  ISETP.LT.AND P3, PT, R2, UR9, !P1 ;  /* 0x0000000902007c0c */ /* 0x000fe2000cf61270 */
[----:B------:R-:W1:Y:S01]  /*122320*/  LDCU UR9, c[0x0][0x398] ;  /* 0x00007300ff0977ac */ /* 0x000e620008000800 */
[----:B------:R-:W-:Y:S01]  /*122330*/  LOP3.LUT R141, R141, 0xff7fffff, RZ, 0xc0, !PT ;  /* 0xff7fffff8d8d7812 */ /* 0x000fe200078ec0ff */
[----:B------:R-:W1:Y:S01]  /*122340*/  LDS.128 R12, [R129] ;  /* 0x00000000810c7984 */ /* 0x000e620000000c00 */
[----:B------:R-:W-:Y:S01]  /*122350*/  LOP3.LUT R138, R138, 0x7fffffff, RZ, 0xc0, !PT ;  /* 0x7fffffff8a8a7812 */ /* 0x000fe200078ec0ff */
        /* <DEDUP_REMOVED lines=52> */
[----:B------:R-:W3:Y:S01]  /*1226a0*/  LDL.LU R149, [R1+0x3f8c] ;  /* 0x003f8c0001957983 */ /* 0x000ee20000300800 */
[----:B------:R-:W-:Y:S01]  /*1226b0*/  LOP3.LUT R141, R141, 0xffffffbf, RZ, 0xc0, !PT ;  /* 0xffffffbf8d8d7812 */ /* 0x000fe200078ec0ff */
[----:B------:R-:W1:Y:S01]  /*1226c0*/  LDCU UR16, c[0x0][0x398] ;  /* 0x00007300ff1077ac */ /* 0x000e620008000800 */
[----:B------:R-:W-:Y:S01]  /*1226d0*/  ISETP.LT.AND P2, PT, R5, UR17, !P1 ;  /* 0x0000001105007c0c */ /* 0x000fe2000cf41270 */
[----:B------:R-:W3:Y:S01]  /*1226e0*/  LDL.LU R150, [R1+0x3344] ;  /* 0x0033440001967983 */ /* 0x000ee20000300800 */
[----:B------:R-:W1:Y:S03]  /*1226f0*/  LDCU UR17, c[0x0][0x398] ;  /* 0x00007300ff1177ac */ /* 0x000e660008000800 */
        /* <DEDUP_REMOVED lines=30> */
[----:B------:R-:W-:Y:S02]  /*1228e0*/  ISETP.LT.AND P4, PT, R157, UR43, !P1 ;  /* 0x0000002b9d007c0c */ /* 0x000fe4000cf81270 */
[----:B------:R-:W-:Y:S01]  /*1228f0*/  LOP3.LUT R141, R141, 0xfffffffd, RZ, 0xc0, !PT ;  /* 0xfffffffd8d8d7812 */ /* 0x000fe200078ec0ff */
[----:B------:R-:W1:Y:S03]  /*122900*/  LDCU.64 UR42, c[0x0][0x398] ;  /* 0x00007300ff2a77ac */ /* 0x000e660008000a00 */
        /* <DEDUP_REMOVED lines=30> */
[----:B------:R-:W-:-:S02]  /*122af0*/  LOP3.LUT R140, R140, 0xffbfffff, RZ, 0xc0, !PT ;  /* 0xffbfffff8c8c7812 */ /* 0x000fc400078ec0ff */
[----:B------:R-:W-:Y:S01]  /*122b00*/  ISETP.LT.AND P4, PT, R4, UR61, !P1 ;  /* 0x0000003d04007c0c */ /* 0x000fe2000cf81270 */
[----:B------:R-:W-:Y:S01]  /*122b10*/  STL.64 [R1+0x1070], R12 ;  /* 0x0010700c01007387 */ /* 0x000fe20000100a00 */
[----:B------:R-:W1:Y:S05]  /*122b20*/  LDCU UR63, c[0x0][0x398] ;  /* 0x00007300ff3f77ac */ /* 0x000e6a0008000800 */
[----:B------:R-:W-:Y:S01]  /*122b30*/  @P2 LOP3.LUT R140, R140, 0x400000, RZ, 0xfc, !PT ;  /* 0x004000008c8c2812 */ /* 0x000fe200078efcff */
[----:B---3--:R3:W-:Y:S01]  /*122b40*/  STSM.16.M88.4 [R129], R148 ;  /* 0x0000009481007844 */ /* 0x0087e20000000200 */
[----:B------:R-:W-:Y:S01]  /*122b50*/  ISETP.LT.AND P2, PT, R5, UR62, !P1 ;  /* 0x0000003e05007c0c */ /* 0x000fe2000cf41270 */
[----:B------:R-:W1:Y:S01]  /*122b60*/  LDCU UR62, c[0x0][0x398] ;  /* 0x00007300ff3e77ac */ /* 0x000e620008000800 */
[----:B------:R-:W-:-:S02]  /*122b70*/  LOP3.LUT R140, R140, 0xfdffffff, RZ, 0xc0, !PT ;  /* 0xfdffffff8c8c7812 */ /* 0x000fc400078ec0ff */
[----:B------:R-:W-:Y:S01]  /*122b80*/  LOP3.LUT R137, R137, 0x7fffffff, RZ, 0xc0, !PT ;  /* 0x7fffffff89897812 */ /* 0x000fe200078ec0ff */
[----:B------:R-:W1:Y:S01]  /*122b90*/  LDCU UR61, c[0x0][0x398] ;  /* 0x00007300ff3d77ac */ /* 0x000e620008000800 */
[----:B------:R-:W-:-:S04]  /*122ba0*/  @P3 LOP3.LUT R140, R140, 0x2000000, RZ, 0xfc, !PT ;  /* 0x020000008c8c3812 */ /* 0x000fc800078efcff */
[----:B------:R-:W-:-:S04]  /*122bb0*/  LOP3.LUT R140, R140, 0xfeffffff, RZ, 0xc0, !PT ;  /* 0xfeffffff8c8c7812 */ /* 0x000fc800078ec0ff */
[----:B------:R-:W-:Y:S02]  /*122bc0*/  @P2 LOP3.LUT R140, R140, 0x1000000, RZ, 0xfc, !PT ;  /* 0x010000008c8c2812 */ /* 0x000fe400078efcff */
[----:B------:R-:W-:Y:S01]  /*122bd0*/  ISETP.LT.AND P3, PT, R2, UR74, !P1 ;  /* 0x0000004a02007c0c */ /* 0x000fe2000cf61270 */
[----:B------:R-:W-:Y:S01]  /*122be0*/  STL.64 [R1+0x1078], R14 ;  /* 0x0010780e01007387 */ /* 0x000fe20000100a00 */
[----:B------:R-:W-:Y:S01]  /*122bf0*/  LOP3.LUT R140, R140, 0xff7fffff, RZ, 0xc0, !PT ;  /* 0xff7fffff8c8c7812 */ /* 0x000fe200078ec0ff */
[----:B------:R-:W1:Y:S01]  /*122c00*/  LDCU UR74, c[0x0][0x398] ;  /* 0x00007300ff4a77ac */ /* 0x000e620008000800 */
[----:B------:R-:W-:Y:S01]  /*122c10*/  ISETP.LT.AND P2, PT, R0, UR50, !P1 ;  /* 0x0000003200007c0c */ /* 0x000fe2000cf41270 */
[----:B---3--:R-:W3:Y:S01]  /*122c20*/  LDL.LU R148, [R1+0x4494] ;  /* 0x0044940001947983 */ /* 0x008ee20000300800 */
[----:B------:R-:W-:Y:S01]  /*122c30*/  @P4 LOP3.LUT R140, R140, 0x800000, RZ, 0xfc, !PT ;  /* 0x008000008c8c4812 */ /* 0x000fe200078efcff */
[----:B------:R-:W-:-:S03]  /*122c40*/  NOP ;  /* 0x0000000000007918 */ /* 0x000fc60000000000 */
[----:B------:R-:W-:Y:S01]  /*122c50*/  LOP3.LUT R140, R140, 0xffdfffff, RZ, 0xc0, !PT ;  /* 0xffdfffff8c8c7812 */ /* 0x000fe200078ec0ff */
[----:B------:R-:W1:Y:S01]  /*122c60*/  LDS.128 R12, [R129] ;  /* 0x00000000810c7984 */ /* 0x000e620000000c00 */
[----:B------:R-:W1:Y:S02]  /*122c70*/  LDCU UR50, c[0x0][0x398] ;  /* 0x00007300ff3277ac */ /* 0x000e640008000800 */
        /* <DEDUP_REMOVED lines=47> */
[----:B------:R-:W2:Y:S01]  /*122f70*/  LDCU UR38, c[0x0][0x398] ;  /* 0x00007300ff2677ac */ /* 0x000ea20008000800 */
[----:B-1----:R-:W-:Y:S01]  /*122f80*/  ISETP.LT.AND P3, PT, R6, UR42, !P1 ;  /* 0x0000002a06007c0c */ /* 0x002fe2000cf61270 */
[----:B------:R-:W4:Y:S01]  /*122f90*/  LDL.LU R149, [R1+0x449c] ;  /* 0x00449c0001957983 */ /* 0x000f220000300800 */
[----:B------:R-:W-:Y:S01]  /*122fa0*/  LOP3.LUT R140, R140, 0xffffffbf, RZ, 0xc0, !PT ;  /* 0xffffffbf8c8c7812 */ /* 0x000fe200078ec0ff */
[----:B------:R-:W1:Y:S01]  /*122fb0*/  LDCU UR42, c[0x0][0x398] ;  /* 0x00007300ff2a77ac */ /* 0x000e620008000800 */
[----:B------:R-:W-:Y:S01]  /*122fc0*/  ISETP.LT.AND P2, PT, R5, UR74, !P1 ;  /* 0x0000004a05007c0c */ /* 0x000fe2000cf41270 */
[----:B------:R-:W4:Y:S01]  /*122fd0*/  LDL.LU R150, [R1+0x37e4] ;  /* 0x0037e40001967983 */ /* 0x000f220000300800 */
[----:B------:R-:W1:Y:S03]  /*122fe0*/  LDCU UR74, c[0x0][0x398] ;  /* 0x00007300ff4a77ac */ /* 0x000e660008000800 */
[----:B------:R-:W4:Y:S01]  /*122ff0*/  LDL.LU R151, [R1+0x37ec] ;  /* 0x0037ec0001977983 */ /* 0x000f220000300800 */
[----:B------:R-:W-:Y:S01]  /*123000*/  NOP ;  /* 0x0000000000007918 */ /* 0x000fe20000000000 */
[----:B------:R-:W-:-:S04]  /*123010*/  @P4 LOP3.LUT R140, R140, 0x40, RZ, 0xfc, !PT ;  /* 0x000000408c8c4812 */ /* 0x000fc800078efcff */
[----:B------:R-:W-:-:S04]  /*123020*/  LOP3.LUT R140, R140, 0xfffffdff, RZ, 0xc0, !PT ;  /* 0xfffffdff8c8c7812 */ /* 0x000fc800078ec0ff */
[----:B------:R-:W-:-:S04]  /*123030*/  @P3 LOP3.LUT R140, R140, 0x200, RZ, 0xfc, !PT ;  /* 0x000002008c8c3812 */ /* 0x000fc800078efcff */
[----:B------:R-:W-:-:S04]  /*123040*/  LOP3.LUT R140, R140, 0xfffffeff, RZ, 0xc0, !PT ;  /* 0xfffffeff8c8c7812 */ /* 0x000fc800078ec0ff */
[----:B------:R-:W-:Y:S02]  /*123050*/  @P2 LOP3.LUT R140, R140, 0x100, RZ, 0xfc, !PT ;  /* 0x000001008c8c2812 */ /* 0x000fe400078efcff */
[----:B--2---:R-:W-:Y:S01]  /*123060*/  ISETP.LT.AND P2, PT, R4, UR38, !P1 ;  /* 0x0000002604007c0c */ /* 0x004fe2000cf41270 */
[----:B------:R-:W2:Y:S01]  /*123070*/  LDCU UR38, c[0x0][0x398] ;  /* 0x00007300ff2677ac */ /* 0x000ea20008000800 */
[----:B------:R-:W-:Y:S02]  /*123080*/  ISETP.LT.AND P4, PT, R2, UR43, !P1 ;  /* 0x0000002b02007c0c */ /* 0x000fe4000cf81270 */
[----:B------:R-:W-:Y:S01]  /*123090*/  LOP3.LUT R140, R140, 0xffffff7f, RZ, 0xc0, !PT ;  /* 0xffffff7f8c8c7812 */ /* 0x000fe200078ec0ff */
[----:B------:R-:W2:Y:S01]  /*1230a0*/  LDCU UR43, c[0x0][0x398] ;  /* 0x00007300ff2b77ac */ /* 0x000ea20008000800 */
[----:B-1----:R-:W-:Y:S01]  /*1230b0*/  ISETP.LT.AND P3, PT, R0, UR42, !P1 ;  /* 0x0000002a00007c0c */ /* 0x002fe2000cf61270 */
[----:B------:R-:W1:Y:S06]  /*1230c0*/  LDCU UR42, c[0x0][0x398] ;  /* 0x00007300ff2a77ac */ /* 0x000e6c0008000800 */
[----:B------:R-:W-:-:S02]  /*1230d0*/  @P2 LOP3.LUT R140, R140, 0x80, RZ, 0xfc, !PT ;  /* 0x000000808c8c2812 */ /* 0x000fc400078efcff */
[----:B------:R-:W-:Y:S01]  /*1230e0*/  ISETP.LT.AND P2, PT, R154, UR74, !P1 ;  /* 0x0000004a9a007c0c */ /* 0x000fe2000cf41270 */
[----:B------:R-:W1:Y:S01]  /*1230f0*/  LDCU UR74, c[0x0][0x398] ;  /* 0x00007300ff4a77ac */ /* 0x000e620008000800 */
[----:B------:R-:W-:-:S04]  /*123100*/  LOP3.LUT R140, R140, 0xffffffdf, RZ, 0xc0, !PT ;  /* 0xffffffdf8c8c7812 */ /* 0x000fc800078ec0ff */
[----:B------:R-:W-:-:S04]  /*123110*/  @P4 LOP3.LUT R140, R140, 0x20, RZ, 0xfc, !PT ;  /* 0x000000208c8c4812 */ /* 0x000fc800078efcff */
[----:B------:R-:W-:-:S04]  /*123120*/  LOP3.LUT R140, R140, 0xffffffef, RZ, 0xc0, !PT ;  /* 0xffffffef8c8c7812 */ /* 0x000fc800078ec0ff */
[----:B------:R-:W-:-:S04]  /*123130*/  @P3 LOP3.LUT R140, R140, 0x10, RZ, 0xfc, !PT ;  /* 0x000000108c8c3812 */ /* 0x000fc800078efcff */
[----:B------:R-:W-:Y:S02]  /*123140*/  LOP3.LUT R140, R140, 0xfffffff7, RZ, 0xc0, !PT ;  /* 0xfffffff78c8c7812 */ /* 0x000fe400078ec0ff */
[----:B-1----:R-:W-:Y:S01]  /*123150*/  ISETP.LT.AND P3, PT, R155, UR74, !P1 ;  /* 0x0000004a9b007c0c */ /* 0x002fe2000cf61270 */
[----:B------:R-:W1:Y:S01]  /*123160*/  LDCU UR74, c[0x0][0x398] ;  /* 0x00007300ff4a77ac */ /* 0x000e620008000800 */
[----:B------:R-:W-:Y:S02]  /*123170*/  @P2 LOP3.LUT R140, R140, 0x8, RZ, 0xfc, !PT ;  /* 0x000000088c8c2812 */ /* 0x000fe400078efcff */
[----:B--2---:R-:W-:Y:S01]  /*123180*/  ISETP.LT.AND P2, PT, R156, UR38, !P1 ;  /* 0x000000269c007c0c */ /* 0x004fe2000cf41270 */
[----:B------:R-:W2:Y:S01]  /*123190*/  LDCU UR38, c[0x0][0x398] ;  /* 0x00007300ff2677ac */ /* 0x000ea20008000800 */
[----:B------:R-:W-:Y:S02]  /*1231a0*/  LOP3.LUT R140, R140, 0xfffffffb, RZ, 0xc0, !PT ;  /* 0xfffffffb8c8c7812 */ /* 0x000fe400078ec0ff */
[----:B------:R-:W-:-:S05]  /*1231b0*/  ISETP.LT.AND P4, PT, R157, UR43, !P1 ;  /* 0x0000002b9d007c0c */ /* 0x000fca000cf81270 */
[----:B------:R-:W-:Y:S02]  /*1231c0*/  @P3 LOP3.LUT R140, R140, 0x4, RZ, 0xfc, !PT ;  /* 0x000000048c8c3812 */ /* 0x000fe400078efcff */
[----:B------:R-:W-:Y:S01]  /*1231d0*/  ISETP.LT.AND P3, PT, R158, UR42, !P1 ;  /* 0x0000002a9e007c0c */ /* 0x000fe2000cf61270 */
[----:B------:R-:W2:Y:S01]  /*1231e0*/  LDCU.64 UR42, c[0x0][0x398] ;  /* 0x00007300ff2a77ac */ /* 0x000ea20008000a00 */
[----:B------:R-:W-:-:S04]  /*1231f0*/  LOP3.LUT R140, R140, 0xfffffffd, RZ, 0xc0, !PT ;  /* 0xfffffffd8c8c7812 */ /* 0x000fc800078ec0ff */
[----:B------:R-:W-:Y:S02]  /*123200*/  @P2 LOP3.LUT R140, R140, 0x2, RZ, 0xfc, !PT ;  /* 0x000000028c8c2812 */ /* 0x000fe400078efcff */
[----:B-1----:R-:W-:Y:S01]  /*123210*/  ISETP.LT.AND P2, PT, R159, UR74, !P1 ;  /* 0x0000004a9f007c0c */ /* 0x002fe2000cf41270 */
[----:B------:R-:W1:Y:S01]  /*123220*/  LDCU UR74, c[0x0][0x398] ;  /* 0x00007300ff4a77ac */ /* 0x000e620008000800 */
[----:B------:R-:W-:-:S03]  /*123230*/  LOP3.LUT R140, R140, 0xfffffffe, RZ, 0xc0, !PT ;  /* 0xfffffffe8c8c7812 */ /* 0x000fc600078ec0ff */
        /* <DEDUP_REMOVED lines=22> */
[----:B------:R-:W4:Y:S02]  /*1233a0*/  LDL.LU R8, [R1+0x7558] ;  /* 0x0075580001087983 */ /* 0x000f240000300800 */
[----:B--2---:R-:W-:Y:S01]  /*1233b0*/  ISETP.LT.AND P2, PT, R3, UR42, !P1 ;  /* 0x0000002a03007c0c */ /* 0x004fe2000cf41270 */
[----:B------:R-:W2:Y:S01]  /*1233c0*/  LDCU UR42, c[0x0][0x398] ;  /* 0x00007300ff2a77ac */ /* 0x000ea20008000800 */
[----:B------:R-:W-:-:S11]  /*1233d0*/  LOP3.LUT R139, R139, 0xffbfffff, RZ, 0xc0, !PT ;  /* 0xffbfffff8b8b7812 */ /* 0x000fd600078ec0ff */
[----:B------:R-:W-:Y:S02]  /*1233e0*/  @P2 LOP3.LUT R139, R139, 0x400000, RZ, 0xfc, !PT ;  /* 0x004000008b8b2812 */ /* 0x000fe400078efcff */
[----:B--2---:R-:W-:Y:S01]  /*1233f0*/  ISETP.LT.AND P4, PT, R6, UR42, !P1 ;  /* 0x0000002a06007c0c */ /* 0x004fe2000cf81270 */
[----:B------:R-:W2:Y:S01]  /*123400*/  LDCU UR42, c[0x0][0x398] ;  /* 0x00007300ff2a77ac */ /* 0x000ea20008000800 */
[----:B---3--:R-:W-:Y:S02]  /*123410*/  ISETP.LT.AND P3, PT, R5, UR39, !P1 ;  /* 0x0000002705007c0c */ /* 0x008fe4000cf61270 */
[----:B------:R-:W-:Y:S01]  /*123420*/  LOP3.LUT R139, R139, 0xfdffffff, RZ, 0xc0, !PT ;  /* 0xfdffffff8b8b7812 */ /* 0x000fe200078ec0ff */
[----:B------:R-:W3:Y:S01]  /*123430*/  LDCU UR39, c[0x0][0x398] ;  /* 0x00007300ff2777ac */ /* 0x000ee20008000800 */
        /* <DEDUP_REMOVED lines=9> */
[----:B--2---:R-:W-:Y:S01]  /*1234d0*/  ISETP.LT.AND P2, PT, R0, UR42, !P1 ;  /* 0x0000002a00007c0c */ /* 0x004fe2000cf41270 */
[----:B------:R-:W-:Y:S01]  /*1234e0*/  STL.64 [R1+0xfa0], R12 ;  /* 0x000fa00c01007387 */ /* 0x000fe20000100a00 */
[----:B------:R-:W-:Y:S01]  /*1234f0*/  LOP3.LUT R139, R139, 0xffdfffff, RZ, 0xc0, !PT ;  /* 0xffdfffff8b8b7812 */ /* 0x000fe200078ec0ff */
[----:B------:R-:W2:Y:S03]  /*123500*/  LDCU UR42, c[0x0][0x398] ;  /* 0x00007300ff2a77ac */ /* 0x000ea60008000800 */
[----:B------:R-:W-:Y:S02]  /*123510*/  @P3 LOP3.LUT R139, R139, 0x200000, RZ, 0xfc, !PT ;  /* 0x002000008b8b3812 */ /* 0x000fe400078efcff */
[----:B---3--:R-:W-:-:S02]  /*123520*/  ISETP.LT.AND P4, PT, R154, UR39, !P1 ;  /* 0x000000279a007c0c */ /* 0x008fc4000cf81270 */
[----:B------:R-:W-:-:S04]  /*123530*/  LOP3.LUT R139, R139, 0xffefffff, RZ, 0xc0, !PT ;  /* 0xffefffff8b8b7812 */ /* 0x000fc800078ec0ff */
[----:B------:R-:W-:Y:S02]  /*123540*/  @P2 LOP3.LUT R139, R139, 0x100000, RZ, 0xfc, !PT ;  /* 0x001000008b8b2812 */ /* 0x000fe400078efcff */
[----:B-1----:R-:W-:Y:S01]  /*123550*/  ISETP.LT.AND P3, PT, R155, UR38, !P1 ;  /* 0x000000269b007c0c */ /* 0x002fe2000cf61270 */
[----:B------:R-:W-:Y:S01]  /*123560*/  STL.64 [R1+0xfa8], R14 ;  /* 0x000fa80e01007387 */ /* 0x000fe20000100a00 */
[----:B------:R-:W-:Y:S01]  /*123570*/  LOP3.LUT R139, R139, 0xfff7ffff, RZ, 0xc0, !PT ;  /* 0xfff7ffff8b8b7812 */ /* 0x000fe200078ec0ff */
[----:B------:R-:W1:Y:S03]  /*123580*/  LDCU.64 UR38, c[0x0][0x398] ;  /* 0x00007300ff2677ac */ /* 0x000e660008000a00 */
[----:B------:R-:W-:Y:S02]  /*123590*/  @P4 LOP3.LUT R139, R139, 0x80000, RZ, 0xfc, !PT ;  /* 0x000800008b8b4812 */ /* 0x000fe400078efcff */
[----:B------:R-:W-:Y:S01]  /*1235a0*/  ISETP.LT.AND P2, PT, R156, UR77, !P1 ;  /* 0x0000004d9c007c0c */ /* 0x000fe2000cf41270 */
[----:B----4-:R3:W-:Y:S01]  /*1235b0*/  STSM.16.M88.4 [R129], R148 ;  /* 0x0000009481007844 */ /* 0x0107e20000000200 */
[----:B------:R-:W-:Y:S01]  /*1235c0*/  LOP3.LUT R139, R139, 0xfffbffff, RZ, 0xc0, !PT ;  /* 0xfffbffff8b8b7812 */ /* 0x000fe200078ec0ff */
[----:B------:R-:W-:-:S03]  /*1235d0*/  NOP ;  /* 0x0000000000007918 */ /* 0x000fc60000000000 */
[----:B------:R-:W-:Y:S01]  /*1235e0*/  @P3 LOP3.LUT R139, R139, 0x40000, RZ, 0xfc, !PT ;  /* 0x000400008b8b3812 */ /* 0x000fe200078efcff */
[----:B------:R-:W4:Y:S01]  /*1235f0*/  LDS.128 R12, [R129] ;  /* 0x00000000810c7984 */ /* 0x000f220000000c00 */
[----:B------:R-:W-:Y:S01]  /*123600*/  ISETP.LT.AND P4, PT, R157, UR76, !P1 ;  /* 0x0000004c9d007c0c */ /* 0x000fe2000cf81270 */
[----:B------:R-:W1:Y:S01]  /*123610*/  LDCU UR77, c[0x0][0x398] ;  /* 0x00007300ff4d77ac */ /* 0x000e620008000800 */
[----:B------:R-:W-:Y:S02]  /*123620*/  LOP3.LUT R139, R139, 0xfffdffff, RZ, 0xc0, !PT ;  /* 0xfffdffff8b8b7812 */ /* 0x000fe400078ec0ff */
[----:B------:R-:W-:Y:S01]  /*123630*/  ISETP.LT.AND P3, PT, R158, UR75, !P1 ;  /* 0x0000004b9e007c0c */ /* 0x000fe2000cf61270 */
[----:B------:R-:W1:Y:S01]  /*123640*/  LDCU UR76, c[0x0][0x398] ;  /* 0x00007300ff4c77ac */ /* 0x000e620008000800 */
[----:B------:R-:W-:Y:S01]  /*123650*/  @P2 LOP3.LUT R139, R139, 0x20000, RZ, 0xfc, !PT ;  /* 0x000200008b8b2812 */ /* 0x000fe200078efcff */
[----:B---3--:R-:W3:Y:S01]  /*123660*/  LDL.LU R148, [R1+0x4c94] ;  /* 0x004c940001947983 */ /* 0x008ee20000300800 */
[----:B------:R-:W-:Y:S01]  /*123670*/  LOP3.LUT R136, R136, 0x7fffffff, RZ, 0xc0, !PT ;  /* 0x7fffffff88887812 */ /* 0x000fe200078ec0ff */
        /* <DEDUP_REMOVED lines=104> */
[----:B------:R-:W4:Y:S03]  /*123d00*/  LDCU UR12, c[0x0][0x398] ;  /* 0x00007300ff0c77ac */ /* 0x000f260008000800 */
[----:B---3--:R3:W-:Y:S01]  /*123d10*/  STSM.16.M88.4 [R129], R148 ;  /* 0x0000009481007844 */ /* 0x0087e20000000200 */
[----:B------:R-:W1:Y:S01]  /*123d20*/  LDCU UR13, c[0x0][0x398] ;  /* 0x00007300ff0d77ac */ /* 0x000e620008000800 */
[----:B------:R-:W-:-:S04]  /*123d30*/  @P4 LOP3.LUT R138, R138, 0x400000, RZ, 0xfc, !PT ;  /* 0x004000008a8a4812 */ /* 0x000fc800078efcff */
        /* <DEDUP_REMOVED lines=63> */
[----:B------:R-:W-:Y:S01]  /*124130*/  ISETP.LT.AND P3, PT, R6, UR44, !P1 ;  /* 0x0000002c06007c0c */ /* 0x000fe2000cf61270 */
[----:B------:R-:W3:Y:S01]  /*124140*/  LDL.LU R149, [R1+0x4e9c] ;  /* 0x004e9c0001957983 */ /* 0x000ee20000300800 */
[----:B------:R-:W-:Y:S01]  /*124150*/  LOP3.LUT R138, R138, 0xffffffbf, RZ, 0xc0, !PT ;  /* 0xffffffbf8a8a7812 */ /* 0x000fe200078ec0ff */
[----:B------:R-:W1:Y:S01]  /*124160*/  LDCU.64 UR44, c[0x0][0x398] ;  /* 0x00007300ff2c77ac */ /* 0x000e620008000a00 */
        /* <DEDUP_REMOVED lines=64> */
[----:B------:R-:W-:Y:S02]  /*124570*/  ISETP.LT.AND P3, PT, R6, UR53, !P1 ;  /* 0x0000003506007c0c */ /* 0x000fe4000cf61270 */
[----:B------:R-:W-:-:S02]  /*124580*/  LOP3.LUT R137, R137, 0xffbfffff, RZ, 0xc0, !PT ;  /* 0xffbfffff89897812 */ /* 0x000fc400078ec0ff */
[----:B------:R-:W-:Y:S01]  /*124590*/  ISETP.LT.AND P2, PT, R5, UR52, !P1 ;  /* 0x0000003405007c0c */ /* 0x000fe2000cf41270 */
[----:B------:R-:W-:Y:S01]  /*1245a0*/  STL.64 [R1+0xe40], R12 ;  /* 0x000e400c01007387 */ /* 0x000fe20000100a00 */
[----:B------:R-:W-:Y:S01]  /*1245b0*/  LOP3.LUT R134, R134, 0x7fffffff, RZ, 0xc0, !PT ;  /* 0x7fffffff86867812 */ /* 0x000fe200078ec0ff */
[----:B------:R-:W1:Y:S04]  /*1245c0*/  LDCU UR53, c[0x0][0x398] ;  /* 0x00007300ff3577ac */ /* 0x000e680008000800 */
[----:B------:R-:W-:Y:S01]  /*1245d0*/  @P4 LOP3.LUT R137, R137, 0x400000, RZ, 0xfc, !PT ;  /* 0x0040000089894812 */ /* 0x000fe200078efcff */
[----:B---3--:R3:W-:Y:S01]  /*1245e0*/  STSM.16.M88.4 [R129], R148 ;  /* 0x0000009481007844 */ /* 0x0087e20000000200 */
[----:B------:R-:W1:Y:S02]  /*1245f0*/  LDCU UR52, c[0x0][0x398] ;  /* 0x00007300ff3477ac */ /* 0x000e640008000800 */
        /* <DEDUP_REMOVED lines=12> */
[----:B------:R-:W-:Y:S01]  /*1246c0*/  ISETP.LT.AND P2, PT, R0, UR59, !P1 ;  /* 0x0000003b00007c0c */ /* 0x000fe2000cf41270 */
[----:B------:R-:W1:Y:S01]  /*1246d0*/  LDCU UR59, c[0x0][0x398] ;  /* 0x00007300ff3b77ac */ /* 0x000e620008000800 */
[----:B------:R-:W-:Y:S01]  /*1246e0*/  @P4 LOP3.LUT R137, R137, 0x800000, RZ, 0xfc, !PT ;  /* 0x0080000089894812 */ /* 0x000fe200078efcff */
[----:B------:R-:W1:Y:S03]  /*1246f0*/  LDCU UR50, c[0x0][0x398] ;  /* 0x00007300ff3277ac */ /* 0x000e660008000800 */
        /* <DEDUP_REMOVED lines=60> */
[----:B------:R-:W-:-:S04]  /*124ac0*/  @P3 LOP3.LUT R137, R137, 0x200, RZ, 0xfc, !PT ;  /* 0x0000020089893812 */ /* 0x000fc800078efcff */
[----:B------:R-:W-:-:S04]  /*124ad0*/  LOP3.LUT R137, R137, 0xfffffeff, RZ, 0xc0, !PT ;  /* 0xfffffeff89897812 */ /* 0x000fc800078ec0ff */
[----:B------:R-:W-:Y:S02]  /*124ae0*/  @P2 LOP3.LUT R137, R137, 0x100, RZ, 0xfc, !PT ;  /* 0x0000010089892812 */ /* 0x000fe400078efcff */
[----:B------:R-:W-:Y:S01]  /*124af0*/  ISETP.LT.AND P2, PT, R4, UR61, !P1 ;  /* 0x0000003d04007c0c */ /* 0x000fe2000cf41270 */
[----:B------:R-:W4:Y:S01]  /*124b00*/  LDCU UR61, c[0x0][0x398] ;  /* 0x00007300ff3d77ac */ /* 0x000f220008000800 */
[----:B------:R-:W-:Y:S02]  /*124b10*/  ISETP.LT.AND P4, PT, R2, UR62, !P1 ;  /* 0x0000003e02007c0c */ /* 0x000fe4000cf81270 */
[----:B------:R-:W-:Y:S01]  /*124b20*/  LOP3.LUT R137, R137, 0xffffff7f, RZ, 0xc0, !PT ;  /* 0xffffff7f89897812 */ /* 0x000fe200078ec0ff */
[----:B------:R-:W4:Y:S01]  /*124b30*/  LDCU UR62, c[0x0][0x398] ;  /* 0x00007300ff3e77ac */ /* 0x000f220008000800 */
[----:B-1----:R-:W-:Y:S01]  /*124b40*/  ISETP.LT.AND P3, PT, R0, UR63, !P1 ;  /* 0x0000003f00007c0c */ /* 0x002fe2000cf61270 */
[----:B------:R-:W1:Y:S06]  /*124b50*/  LDCU UR63, c[0x0][0x398] ;  /* 0x00007300ff3f77ac */ /* 0x000e6c0008000800 */
[----:B------:R-:W-:-:S04]  /*124b60*/  @P2 LOP3.LUT R137, R137, 0x80, RZ, 0xfc, !PT ;  /* 0x0000008089892812 */ /* 0x000fc800078efcff */
        /* <DEDUP_REMOVED lines=11> */
[----:B------:R-:W-:Y:S01]  /*124c20*/  ISETP.LT.AND P4, PT, R156, UR62, !P1 ;  /* 0x0000003e9c007c0c */ /* 0x000fe2000cf81270 */
[----:B------:R-:W4:Y:S08]  /*124c30*/  LDCU UR62, c[0x0][0x398] ;  /* 0x00007300ff3e77ac */ /* 0x000f300008000800 */
[----:B------:R-:W-:-:S02]  /*124c40*/  @P2 LOP3.LUT R137, R137, 0x4, RZ, 0xfc, !PT ;  /* 0x0000000489892812 */ /* 0x000fc400078efcff */
[----:B-1----:R-:W-:Y:S01]  /*124c50*/  ISETP.LT.AND P2, PT, R158, UR64, !P1 ;  /* 0x000000409e007c0c */ /* 0x002fe2000cf41270 */
[----:B------:R-:W1:Y:S01]  /*124c60*/  LDCU UR64, c[0x0][0x398] ;  /* 0x00007300ff4077ac */ /* 0x000e620008000800 */
[----:B------:R-:W-:Y:S01]  /*124c70*/  ISETP.LT.AND P3, PT, R157, UR63, !P1 ;  /* 0x0000003f9d007c0c */ /* 0x000fe2000cf61270 */
[----:B------:R-:W1:Y:S01]  /*124c80*/  LDCU UR63, c[0x0][0x398] ;  /* 0x00007300ff3f77ac */ /* 0x000e620008000800 */
[----:B------:R-:W-:-:S09]  /*124c90*/  LOP3.LUT R137, R137, 0xfffffffd, RZ, 0xc0, !PT ;  /* 0xfffffffd89897812 */ /* 0x000fd200078ec0ff */
[----:B------:R-:W-:Y:S02]  /*124ca0*/  @P2 LOP3.LUT R136, R136, 0x80000000, RZ, 0xfc, !PT ;  /* 0x8000000088882812 */ /* 0x000fe400078efcff */
[----:B----4-:R-:W-:Y:S01]  /*124cb0*/  ISETP.LT.AND P2, PT, R159, UR61, !P1 ;  /* 0x0000003d9f007c0c */ /* 0x010fe2000cf41270 */
[----:B------:R-:W4:Y:S01]  /*124cc0*/  LDCU UR61, c[0x0][0x398] ;  /* 0x00007300ff3d77ac */ /* 0x000f220008000800 */
[----:B------:R-:W-:Y:S02]  /*124cd0*/  @P4 LOP3.LUT R137, R137, 0x2, RZ, 0xfc, !PT ;  /* 0x0000000289894812 */ /* 0x000fe400078efcff */
[----:B------:R-:W-:Y:S01]  /*124ce0*/  ISETP.LT.AND P4, PT, R161, UR62, !P1 ;  /* 0x0000003ea1007c0c */ /* 0x000fe2000cf81270 */
[----:B------:R-:W2:Y:S01]  /*124cf0*/  LDCU UR62, c[0x0][0x398] ;  /* 0x00007300ff3e77ac */ /* 0x000ea20008000800 */
        /* <DEDUP_REMOVED lines=40> */
[----:B------:R-:W-:-:S04]  /*124f80*/  @P2 LOP3.LUT R136, R136, 0x800000, RZ, 0xfc, !PT ;  /* 0x0080000088882812 */ /* 0x000fc800078efcff */
[----:B------:R-:W-:-:S04]  /*124f90*/  LOP3.LUT R136, R136, 0xffdfffff, RZ, 0xc0, !PT ;  /* 0xffdfffff88887812 */ /* 0x000fc800078ec0ff */
[----:B------:R-:W-:Y:S02]  /*124fa0*/  @P4 LOP3.LUT R136, R136, 0x200000, RZ, 0xfc, !PT ;  /* 0x0020000088884812 */ /* 0x000fe400078efcff */
[----:B------:R-:W-:Y:S01]  /*124fb0*/  ISETP.LT.AND P2, PT, R154, UR64, !P1 ;  /* 0x000000409a007c0c */ /* 0x000fe2000cf41270 */
[----:B------:R-:W3:Y:S01]  /*124fc0*/  LDCU UR64, c[0x0][0x398] ;  /* 0x00007300ff4077ac */ /* 0x000ee20008000800 */
[----:B------:R-:W-:-:S04]  /*124fd0*/  LOP3.LUT R136, R136, 0xffefffff, RZ, 0xc0, !PT ;  /* 0xffefffff88887812 */ /* 0x000fc800078ec0ff */
[----:B------:R-:W-:Y:S02]  /*124fe0*/  @P3 LOP3.LUT R136, R136, 0x100000, RZ, 0xfc, !PT ;  /* 0x0010000088883812 */ /* 0x000fe400078efcff */
[----:B--2---:R-:W-:Y:S01]  /*124ff0*/  ISETP.LT.AND P3, PT, R155, UR14, !P1 ;  /* 0x0000000e9b007c0c */ /* 0x004fe2000cf61270 */
[----:B------:R-:W-:Y:S01]  /*125000*/  STL.64 [R1+0xd90], R12 ;  /* 0x000d900c01007387 */ /* 0x000fe20000100a00 */
[----:B------:R-:W-:Y:S01]  /*125010*/  LOP3.LUT R136, R136, 0xfff7ffff, RZ, 0xc0, !PT ;  /* 0xfff7ffff88887812 */ /* 0x000fe200078ec0ff */
[----:B------:R-:W2:Y:S03]  /*125020*/  LDCU UR14, c[0x0][0x398] ;  /* 0x00007300ff0e77ac */ /* 0x000ea60008000800 */
[----:B------:R-:W-:Y:S02]  /*125030*/  @P2 LOP3.LUT R136, R136, 0x80000, RZ, 0xfc, !PT ;  /* 0x0008000088882812 */ /* 0x000fe400078efcff */
[----:B------:R-:W-:-:S02]  /*125040*/  ISETP.LT.AND P2, PT, R156, UR45, !P1 ;  /* 0x0000002d9c007c0c */ /* 0x000fc4000cf41270 */
[----:B-1----:R-:W-:Y:S01]  /*125050*/  ISETP.LT.AND P4, PT, R157, UR65, !P1 ;  /* 0x000000419d007c0c */ /* 0x002fe2000cf81270 */
[----:B---3--:R1:W-:Y:S01]  /*125060*/  STSM.16.M88.4 [R129], R148 ;  /* 0x0000009481007844 */ /* 0x0083e20000000200 */
[----:B------:R-:W-:Y:S01]  /*125070*/  LOP3.LUT R136, R136, 0xfffbffff, RZ, 0xc0, !PT ;  /* 0xfffbffff88887812 */ /* 0x000fe200078ec0ff */
[----:B------:R-:W3:Y:S03]  /*125080*/  LDCU UR65, c[0x0][0x398] ;  /* 0x00007300ff4177ac */ /* 0x000ee60008000800 */
[----:B------:R-:W-:Y:S01]  /*125090*/  @P3 LOP3.LUT R136, R136, 0x40000, RZ, 0xfc, !PT ;  /* 0x0004000088883812 */ /* 0x000fe200078efcff */
[----:B------:R-:W-:Y:S01]  /*1250a0*/  STL.64 [R1+0xd98], R14 ;  /* 0x000d980e01007387 */ /* 0x000fe20000100a00 */
[----:B------:R-:W-:Y:S02]  /*1250b0*/  NOP ;  /* 0x0000000000007918 */ /* 0x000fe40000000000 */
[----:B------:R-:W-:Y:S01]  /*1250c0*/  LOP3.LUT R136, R136, 0xfffdffff, RZ, 0xc0, !PT ;  /* 0xfffdffff88887812 */ /* 0x000fe200078ec0ff */
[----:B------:R-:W2:Y:S01]  /*1250d0*/  LDS.128 R12, [R129] ;  /* 0x00000000810c7984 */ /* 0x000ea20000000c00 */
[----:B------:R-:W2:Y:S02]  /*1250e0*/  LDCU UR45, c[0x0][0x398] ;  /* 0x00007300ff2d77ac */ /* 0x000ea40008000800 */
[----:B------:R-:W-:Y:S01]  /*1250f0*/  @P2 LOP3.LUT R136, R136, 0x20000, RZ, 0xfc, !PT ;  /* 0x0002000088882812 */ /* 0x000fe200078efcff */
[----:B-1----:R-:W3:Y:S01]  /*125100*/  LDL.LU R148, [R1+0x5474] ;  /* 0x0054740001947983 */ /* 0x002ee20000300800 */
        /* <DEDUP_REMOVED lines=25> */
[----:B----4-:R-:W-:Y:S01]  /*1252a0*/  ISETP.GE.AND P1, PT, R8, UR15, PT ;  /* 0x0000000f08007c0c */ /* 0x010fe2000bf26270 */
[----:B------:R-:W4:Y:S01]  /*1252b0*/  LDCU UR15, c[0x0][0x398] ;  /* 0x00007300ff0f77ac */ /* 0x000f220008000800 */
[----:B------:R-:W3:Y:S02]  /*1252c0*/  LDL.LU R8, [R1+0x7574] ;  /* 0x0075740001087983 */ /* 0x000ee40000300800 */
[----:B-1----:R-:W-:Y:S01]  /*1252d0*/  ISETP.LT.AND P4, PT, R3, UR26, !P1 ;  /* 0x0000001a03007c0c */ /* 0x002fe2000cf81270 */
[----:B------:R-:W1:Y:S01]  /*1252e0*/  LDCU UR26, c[0x0][0x398] ;  /* 0x00007300ff1a77ac */ /* 0x000e620008000800 */
[----:B------:R-:W-:Y:S01]  /*1252f0*/  LOP3.LUT R136, R136, 0xffffffbf, RZ, 0xc0, !PT ;  /* 0xffffffbf88887812 */ /* 0x000fe200078ec0ff */
[----:B------:R-:W3:Y:S01]  /*125300*/  LDL.LU R149, [R1+0x547c] ;  /* 0x00547c0001957983 */ /* 0x000ee20000300800 */
[----:B--2---:R-:W-:-:S03]  /*125310*/  ISETP.LT.AND P2, PT, R5, UR14, !P1 ;  /* 0x0000000e05007c0c */ /* 0x004fc6000cf41270 */
[----:B------:R-:W2:Y:S04]  /*125320*/  LDL.LU R150, [R1+0x4934] ;  /* 0x0049340001967983 */ /* 0x000ea80000300800 */
[----:B------:R-:W2:Y:S01]  /*125330*/  LDL.LU R151, [R1+0x493c] ;  /* 0x00493c0001977983 */ /* 0x000ea20000300800 */
[----:B------:R-:W-:Y:S01]  /*125340*/  NOP ;  /* 0x0000000000007918 */ /* 0x000fe20000000000 */
[----:B----4-:R-:W-:Y:S01]  /*125350*/  ISETP.LT.AND P3, PT, R6, UR15, !P1 ;  /* 0x0000000f06007c0c */ /* 0x010fe2000cf61270 */
[----:B------:R-:W4:Y:S01]  /*125360*/  LDCU.64 UR14, c[0x0][0x398] ;  /* 0x00007300ff0e77ac */ /* 0x000f220008000a00 */
[----:B------:R-:W-:-:S04]  /*125370*/  @P4 LOP3.LUT R136, R136, 0x40, RZ, 0xfc, !PT ;  /* 0x0000004088884812 */ /* 0x000fc800078efcff */
[----:B------:R-:W-:Y:S02]  /*125380*/  LOP3.LUT R136, R136, 0xfffffdff, RZ, 0xc0, !PT ;  /* 0xfffffdff88887812 */ /* 0x000fe400078ec0ff */
[----:B------:R-:W-:Y:S01]  /*125390*/  ISETP.LT.AND P4, PT, R4, UR64, !P1 ;  /* 0x0000004004007c0c */ /* 0x000fe2000cf81270 */
        /* <DEDUP_REMOVED lines=56> */
[----:B----4-:R-:W-:Y:S01]  /*125720*/  ISETP.LT.AND P4, PT, R3, UR14, !P1 ;  /* 0x0000000e03007c0c */ /* 0x010fe2000cf81270 */
[----:B------:R-:W4:Y:S01]  /*125730*/  LDCU UR14, c[0x0][0x398] ;  /* 0x00007300ff0e77ac */ /* 0x000f220008000800 */
[----:B------:R-:W-:Y:S02]  /*125740*/  ISETP.LT.AND P3, PT, R6, UR6, !P1 ;  /* 0x0000000606007c0c */ /* 0x000fe4000cf61270 */
[----:B------:R-:W-:-:S02]  /*125750*/  LOP3.LUT R135, R135, 0xffbfffff, RZ, 0xc0, !PT ;  /* 0xffbfffff87877812 */ /* 0x000fc400078ec0ff */
[----:B------:R-:W-:Y:S01]  /*125760*/  ISETP.LT.AND P2, PT, R5, UR7, !P1 ;  /* 0x0000000705007c0c */ /* 0x000fe2000cf41270 */
[----:B------:R-:W-:Y:S01]  /*125770*/  STL.64 [R1+0xcb0], R12 ;  /* 0x000cb00c01007387 */ /* 0x000fe20000100a00 */
[----:B------:R-:W1:Y:S05]  /*125780*/  LDCU.64 UR6, c[0x0][0x398] ;  /* 0x00007300ff0677ac */ /* 0x000e6a0008000a00 */
[----:B------:R-:W-:-:S04]  /*125790*/  @P4 LOP3.LUT R135, R135, 0x400000, RZ, 0xfc, !PT ;  /* 0x0040000087874812 */ /* 0x000fc800078efcff */
[----:B------:R-:W-:-:S04]  /*1257a0*/  LOP3.LUT R135, R135, 0xfdffffff, RZ, 0xc0, !PT ;  /* 0xfdffffff87877812 */ /* 0x000fc800078ec0ff */
[----:B------:R-:W-:Y:S02]  /*1257b0*/  @P3 LOP3.LUT R135, R135, 0x2000000, RZ, 0xfc, !PT ;  /* 0x0200000087873812 */ /* 0x000fe400078efcff */
[----:B------:R-:W-:Y:S01]  /*1257c0*/  ISETP.LT.AND P4, PT, R4, UR8, !P1 ;  /* 0x0000000804007c0c */ /* 0x000fe2000cf81270 */
[----:B--2---:R2:W-:Y:S01]  /*1257d0*/  STSM.16.M88.4 [R129], R148 ;  /* 0x0000009481007844 */ /* 0x0045e20000000200 */
[----:B------:R-:W-:Y:S01]  /*1257e0*/  LOP3.LUT R135, R135, 0xfeffffff, RZ, 0xc0, !PT ;  /* 0xfeffffff87877812 */ /* 0x000fe200078ec0ff */
[----:B------:R-:W1:Y:S03]  /*1257f0*/  LDCU UR8, c[0x0][0x398] ;  /* 0x00007300ff0877ac */ /* 0x000e660008000800 */
[----:B------:R-:W-:Y:S02]  /*125800*/  @P2 LOP3.LUT R135, R135, 0x1000000, RZ, 0xfc, !PT ;  /* 0x0100000087872812 */ /* 0x000fe400078efcff */
[----:B------:R-:W-:Y:S01]  /*125810*/  ISETP.LT.AND P3, PT, R2, UR9, !P1 ;  /* 0x0000000902007c0c */ /* 0x000fe2000cf61270 */
[----:B------:R-:W-:Y:S01]  /*125820*/  STL.64 [R1+0xcb8], R14 ;  /* 0x000cb80e01007387 */ /* 0x000fe20000100a00 */
[----:B------:R-:W-:Y:S01]  /*125830*/  LOP3.LUT R135, R135, 0xff7fffff, RZ, 0xc0, !PT ;  /* 0xff7fffff87877812 */ /* 0x000fe200078ec0ff */
[----:B------:R-:W-:-:S03]  /*125840*/  NOP ;  /* 0x0000000000007918 */ /* 0x000fc60000000000 */
[----:B------:R-:W-:Y:S01]  /*125850*/  @P4 LOP3.LUT R135, R135, 0x800000, RZ, 0xfc, !PT ;  /* 0x0080000087874812 */ /* 0x000fe200078efcff */
[----:B--2---:R-:W2:Y:S01]  /*125860*/  LDL.LU R148, [R1+0x1500] ;  /* 0x0015000001947983 */ /* 0x004ea20000300800 */
        /* <DEDUP_REMOVED lines=300> */
[----:B------:R-:W-:-:S04]  /*126b30*/  @P3 LOP3.LUT R133, R133, 0x40000, RZ, 0xfc, !PT ;  /* 0x0004000085853812 */ /* 0x000fc800078efcff */
[----:B------:R-:W-:-:S04]  /*126b40*/  LOP3.LUT R133, R133, 0xfffdffff, RZ, 0xc0, !PT ;  /* 0xfffdffff85857812 */ /* 0x000fc800078ec0ff */
[----:B------:R-:W-:Y:S02]  /*126b50*/  @P2 LOP3.LUT R133, R133, 0x20000, RZ, 0xfc, !PT ;  /* 0x0002000085852812 */ /* 0x000fe400078efcff */
[----:B------:R-:W-:Y:S01]  /*126b60*/  ISETP.LT.AND P3, PT, R158, UR29, !P1 ;  /* 0x0000001d9e007c0c */ /* 0x000fe2000cf61270 */
[----:B------:R-:W-:Y:S01]  /*126b70*/  STL.64 [R1+0x3248], R14 ;  /* 0x0032480e01007387 */ /* 0x000fe20000100a00 */
[----:B------:R-:W-:Y:S01]  /*126b80*/  LOP3.LUT R133, R133, 0xfffeffff, RZ, 0xc0, !PT ;  /* 0xfffeffff85857812 */ /* 0x000fe200078ec0ff */
[----:B------:R-:W2:Y:S01]  /*126b90*/  LDCU.64 UR28, c[0x0][0x398] ;  /* 0x00007300ff1c77ac */ /* 0x000ea20008000a00 */
[----:B------:R-:W-:Y:S01]  /*126ba0*/  ISETP.LT.AND P2, PT, R159, UR34, !P1 ;  /* 0x000000229f007c0c */ /* 0x000fe2000cf41270 */
[----:B-1----:R-:W3:Y:S01]  /*126bb0*/  LDL.LU R148, [R1+0xca0] ;  /* 0x000ca00001947983 */ /* 0x002ee20000300800 */
[----:B------:R-:W-:Y:S01]  /*126bc0*/  @P4 LOP3.LUT R133, R133, 0x10000, RZ, 0xfc, !PT ;  /* 0x0001000085854812 */ /* 0x000fe200078efcff */
[----:B------:R-:W-:-:S03]  /*126bd0*/  NOP ;  /* 0x0000000000007918 */ /* 0x000fc60000000000 */
        /* <DEDUP_REMOVED lines=26> */
[----:B--2---:R-:W-:Y:S01]  /*126d80*/  ISETP.LT.AND P2, PT, R3, UR28, !P1 ;  /* 0x0000001c03007c0c */ /* 0x004fe2000cf41270 */
[----:B------:R-:W2:Y:S01]  /*126d90*/  LDCU UR28, c[0x0][0x398] ;  /* 0x00007300ff1c77ac */ /* 0x000ea20008000800 */
[----:B------:R-:W-:Y:S01]  /*126da0*/  LOP3.LUT R133, R133, 0xffffffbf, RZ, 0xc0, !PT ;  /* 0xffffffbf85857812 */ /* 0x000fe200078ec0ff */
[----:B------:R-:W3:Y:S01]  /*126db0*/  LDL.LU R149, [R1+0xca8] ;  /* 0x000ca80001957983 */ /* 0x000ee20000300800 */
[----:B------:R-:W-:Y:S01]  /*126dc0*/  ISETP.LT.AND P3, PT, R4, UR4, !P1 ;  /* 0x0000000404007c0c */ /* 0x000fe2000cf61270 */
[----:B------:R-:W1:Y:S02]  /*126dd0*/  LDCU UR4, c[0x0][0x398] ;  /* 0x00007300ff0477ac */ /* 0x000e640008000800 */
[----:B------:R-:W3:Y:S04]  /*126de0*/  LDL.LU R150, [R1+0x1550] ;  /* 0x0015500001967983 */ /* 0x000ee80000300800 */
[----:B------:R-:W3:Y:S01]  /*126df0*/  LDL.LU R151, [R1+0x1558] ;  /* 0x0015580001977983 */ /* 0x000ee20000300800 */
[----:B------:R-:W-:Y:S01]  /*126e00*/  NOP ;  /* 0x0000000000007918 */ /* 0x000fe20000000000 */
[----:B------:R-:W-:-:S02]  /*126e10*/  @P2 LOP3.LUT R133, R133, 0x40, RZ, 0xfc, !PT ;  /* 0x0000004085852812 */ /* 0x000fc400078efcff */
[----:B--2---:R-:W-:Y:S01]  /*126e20*/  ISETP.LT.AND P2, PT, R6, UR28, !P1 ;  /* 0x0000001c06007c0c */ /* 0x004fe2000cf41270 */
[----:B------:R-:W2:Y:S01]  /*126e30*/  LDCU UR28, c[0x0][0x398] ;  /* 0x00007300ff1c77ac */ /* 0x000ea20008000800 */
[----:B----4-:R-:W-:Y:S02]  /*126e40*/  ISETP.LT.AND P4, PT, R5, UR5, !P1 ;  /* 0x0000000505007c0c */ /* 0x010fe4000cf81270 */
[----:B------:R-:W-:Y:S01]  /*126e50*/  LOP3.LUT R133, R133, 0xfffffdff, RZ, 0xc0, !PT ;  /* 0xfffffdff85857812 */ /* 0x000fe200078ec0ff */
[----:B------:R-:W4:Y:S08]  /*126e60*/  LDCU UR5, c[0x0][0x398] ;  /* 0x00007300ff0577ac */ /* 0x000f300008000800 */
        /* <DEDUP_REMOVED lines=9> */
[----:B--2---:R-:W-:Y:S01]  /*126f00*/  ISETP.LT.AND P2, PT, R0, UR28, !P1 ;  /* 0x0000001c00007c0c */ /* 0x004fe2000cf41270 */
[----:B------:R-:W2:Y:S01]  /*126f10*/  LDCU UR28, c[0x0][0x398] ;  /* 0x00007300ff1c77ac */ /* 0x000ea20008000800 */
[----:B----4-:R-:W-:Y:S02]  /*126f20*/  ISETP.LT.AND P4, PT, R154, UR5, !P1 ;  /* 0x000000059a007c0c */ /* 0x010fe4000cf81270 */
[----:B------:R-:W-:Y:S02]  /*126f30*/  LOP3.LUT R133, R133, 0xffffffef, RZ, 0xc0, !PT ;  /* 0xffffffef85857812 */ /* 0x000fe400078ec0ff */
[----:B-1----:R-:W-:Y:S01]  /*126f40*/  ISETP.LT.AND P3, PT, R155, UR4, !P1 ;  /* 0x000000049b007c0c */ /* 0x002fe2000cf61270 */
[----:B------:R-:W1:Y:S06]  /*126f50*/  LDCU.64 UR4, c[0x0][0x398] ;  /* 0x00007300ff0477ac */ /* 0x000e6c0008000a00 */
        /* <DEDUP_REMOVED lines=42> */
[----:B------:R-:W-:-:S02]  /*127200*/  LOP3.LUT R142, R142, 0xffbfffff, RZ, 0xc0, !PT ;  /* 0xffbfffff8e8e7812 */ /* 0x000fc400078ec0ff */
[----:B------:R-:W-:Y:S01]  /*127210*/  ISETP.LT.AND P2, PT, R5, UR10, !P1 ;  /* 0x0000000a05007c0c */ /* 0x000fe2000cf41270 */
[----:B------:R-:W-:Y:S01]  /*127220*/  STL.64 [R1+0x3230], R12 ;  /* 0x0032300c01007387 */ /* 0x000fe20000100a00 */
[----:B------:R-:W-:Y:S01]  /*127230*/  LOP3.LUT R144, R144, 0x7fffffff, RZ, 0xc0, !PT ;  /* 0x7fffffff90907812 */ /* 0x000fe200078ec0ff */
[----:B------:R-:W1:Y:S04]  /*127240*/  LDCU UR11, c[0x0][0x398] ;  /* 0x00007300ff0b77ac */ /* 0x000e680008000800 */
[----:B------:R-:W-:Y:S01]  /*127250*/  @P4 LOP3.LUT R142, R142, 0x400000, RZ, 0xfc, !PT ;  /* 0x004000008e8e4812 */ /* 0x000fe200078efcff */
[----:B------:R1:W-:Y:S01]  /*127260*/  STSM.16.M88.4 [R129], R148 ;  /* 0x0000009481007844 */ /* 0x0003e20000000200 */
[----:B------:R-:W1:Y:S02]  /*127270*/  LDCU UR10, c[0x0][0x398] ;  /* 0x00007300ff0a77ac */ /* 0x000e640008000800 */
[----:B------:R-:W-:-:S04]  /*127280*/  LOP3.LUT R142, R142, 0xfdffffff, RZ, 0xc0, !PT ;  /* 0xfdffffff8e8e7812 */ /* 0x000fc800078ec0ff */
[----:B------:R-:W-:Y:S02]  /*127290*/  @P3 LOP3.LUT R142, R142, 0x2000000, RZ, 0xfc, !PT ;  /* 0x020000008e8e3812 */ /* 0x000fe400078efcff */
[----:B------:R-:W-:Y:S02]  /*1272a0*/  ISETP.LT.AND P4, PT, R4, UR9, !P1 ;  /* 0x0000000904007c0c */ /* 0x000fe4000cf81270 */
        /* <DEDUP_REMOVED lines=77> */
[----:B-1----:R-:W-:Y:S01]  /*127780*/  STL.64 [R1+0x3220], R12 ;  /* 0x0032200c01007387 */ /* 0x002fe20000100a00 */
[----:B------:R-:W-:Y:S01]  /*127790*/  LOP3.LUT R142, R142, 0xffffff7f, RZ, 0xc0, !PT ;  /* 0xffffff7f8e8e7812 */ /* 0x000fe200078ec0ff */
[----:B------:R-:W1:Y:S03]  /*1277a0*/  LDCU.64 UR16, c[0x0][0x398] ;  /* 0x00007300ff1077ac */ /* 0x000e660008000a00 */
[----:B------:R-:W-:Y:S02]  /*1277b0*/  @P4 LOP3.LUT R142, R142, 0x80, RZ, 0xfc, !PT ;  /* 0x000000808e8e4812 */ /* 0x000fe400078efcff */
[----:B------:R-:W-:Y:S01]  /*1277c0*/  ISETP.LT.AND P2, PT, R0, UR18, !P1 ;  /* 0x0000001200007c0c */ /* 0x000fe2000cf41270 */
[----:B------:R1:W-:Y:S01]  /*1277d0*/  STL.64 [R1+0x3228], R14 ;  /* 0x0032280e01007387 */ /* 0x0003e20000100a00 */
[----:B------:R-:W-:Y:S01]  /*1277e0*/  LOP3.LUT R142, R142, 0xffffffdf, RZ, 0xc0, !PT ;  /* 0xffffffdf8e8e7812 */ /* 0x000fe200078ec0ff */
[----:B------:R-:W2:Y:S03]  /*1277f0*/  LDCU UR18, c[0x0][0x398] ;  /* 0x00007300ff1277ac */ /* 0x000ea60008000800 */
[----:B------:R-:W-:-:S02]  /*127800*/  @P3 LOP3.LUT R142, R142, 0x20, RZ, 0xfc, !PT ;  /* 0x000000208e8e3812 */ /* 0x000fc400078efcff */
[----:B------:R-:W-:Y:S01]  /*127810*/  ISETP.LT.AND P4, PT, R154, UR19, !P1 ;  /* 0x000000139a007c0c */ /* 0x000fe2000cf81270 */
[----:B------:R-:W2:Y:S01]  /*127820*/  LDCU UR19, c[0x0][0x398] ;  /* 0x00007300ff1377ac */ /* 0x000ea20008000800 */
[----:B------:R-:W-:Y:S01]  /*127830*/  LOP3.LUT R142, R142, 0xffffffef, RZ, 0xc0, !PT ;  /* 0xffffffef8e8e7812 */ /* 0x000fe200078ec0ff */
[----:B-1----:R-:W4:Y:S03]  /*127840*/  LDL.LU.64 R14, [R1+0x7670] ;  /* 0x00767000010e7983 */ /* 0x002f260000300a00 */
[----:B------:R-:W-:Y:S02]  /*127850*/  @P2 LOP3.LUT R142, R142, 0x10, RZ, 0xfc, !PT ;  /* 0x000000108e8e2812 */ /* 0x000fe400078efcff */
[----:B------:R-:W-:Y:S01]  /*127860*/  ISETP.LT.AND P3, PT, R155, UR20, !P1 ;  /* 0x000000149b007c0c */ /* 0x000fe2000cf61270 */
[----:B------:R-:W4:Y:S01]  /*127870*/  LDL.LU.64 R12, [R1+0x7668] ;  /* 0x00766800010c7983 */ /* 0x000f220000300a00 */
        /* <DEDUP_REMOVED lines=39> */
[----:B------:R-:W-:Y:S02]  /*127af0*/  ISETP.LT.AND P4, PT, R3, UR16, !P1 ;  /* 0x0000001003007c0c */ /* 0x000fe4000cf81270 */
[----:B------:R-:W-:Y:S01]  /*127b00*/  ISETP.LT.AND P3, PT, R6, UR7, !P1 ;  /* 0x0000000706007c0c */ /* 0x000fe2000cf61270 */
[----:B------:R-:W1:Y:S01]  /*127b10*/  LDCU UR7, c[0x0][0x398] ;  /* 0x00007300ff0777ac */ /* 0x000e620008000800 */
[----:B------:R-:W-:-:S02]  /*127b20*/  LOP3.LUT R146, R146, 0xffbfffff, RZ, 0xc0, !PT ;  /* 0xffbfffff92927812 */ /* 0x000fc400078ec0ff */
[----:B------:R-:W-:-:S07]  /*127b30*/  ISETP.LT.AND P2, PT, R5, UR44, !P1 ;  /* 0x0000002c05007c0c */ /* 0x000fce000cf41270 */
[----:B------:R-:W-:-:S04]  /*127b40*/  @P4 LOP3.LUT R146, R146, 0x400000, RZ, 0xfc, !PT ;  /* 0x0040000092924812 */ /* 0x000fc800078efcff */
[----:B------:R-:W-:-:S04]  /*127b50*/  LOP3.LUT R146, R146, 0xfdffffff, RZ, 0xc0, !PT ;  /* 0xfdffffff92927812 */ /* 0x000fc800078ec0ff */
[----:B------:R-:W-:Y:S02]  /*127b60*/  @P3 LOP3.LUT R146, R146, 0x2000000, RZ, 0xfc, !PT ;  /* 0x0200000092923812 */ /* 0x000fe400078efcff */
[----:B------:R-:W-:Y:S02]  /*127b70*/  ISETP.LT.AND P4, PT, R4, UR50, !P1 ;  /* 0x0000003204007c0c */ /* 0x000fe4000cf81270 */
[----:B------:R-:W-:-:S04]  /*127b80*/  LOP3.LUT R146, R146, 0xfeffffff, RZ, 0xc0, !PT ;  /* 0xfeffffff92927812 */ /* 0x000fc800078ec0ff */
[----:B------:R-:W-:Y:S02]  /*127b90*/  @P2 LOP3.LUT R146, R146, 0x1000000, RZ, 0xfc, !PT ;  /* 0x0100000092922812 */ /* 0x000fe400078efcff */
[----:B------:R-:W-:Y:S01]  /*127ba0*/  ISETP.LT.AND P3, PT, R2, UR51, !P1 ;  /* 0x0000003302007c0c */ /* 0x000fe2000cf61270 */
[----:B---3--:R3:W-:Y:S01]  /*127bb0*/  STSM.16.M88.4 [R129], R148 ;  /* 0x0000009481007844 */ /* 0x0087e20000000200 */
[----:B------:R-:W-:Y:S01]  /*127bc0*/  LOP3.LUT R146, R146, 0xff7fffff, RZ, 0xc0, !PT ;  /* 0xff7fffff92927812 */ /* 0x000fe200078ec0ff */
[----:B------:R-:W1:Y:S03]  /*127bd0*/  LDCU.64 UR50, c[0x0][0x398] ;  /* 0x00007300ff3277ac */ /* 0x000e660008000a00 */
        /* <DEDUP_REMOVED lines=50> */
[----:B-1----:R-:W-:Y:S02]  /*127f00*/  ISETP.LT.AND P4, PT, R3, UR44, !P1 ;  /* 0x0000002c03007c0c */ /* 0x002fe4000cf81270 */
[----:B------:R-:W-:Y:S01]  /*127f10*/  ISETP.LT.AND P3, PT, R6, UR75, !P1 ;  /* 0x0000004b06007c0c */ /* 0x000fe2000cf61270 */
[----:B---3--:R-:W3:Y:S01]  /*127f20*/  LDL.LU R148, [R1+0x1b50] ;  /* 0x001b500001947983 */ /* 0x008ee20000300800 */
[----:B------:R-:W-:Y:S01]  /*127f30*/  LOP3.LUT R146, R146, 0xffffffbf, RZ, 0xc0, !PT ;  /* 0xffffffbf92927812 */ /* 0x000fe200078ec0ff */
[----:B------:R-:W1:Y:S01]  /*127f40*/  LDCU UR75, c[0x0][0x398] ;  /* 0x00007300ff4b77ac */ /* 0x000e620008000800 */
[----:B------:R-:W-:Y:S01]  /*127f50*/  ISETP.LT.AND P2, PT, R5, UR74, !P1 ;  /* 0x0000004a05007c0c */ /* 0x000fe2000cf41270 */
[----:B------:R-:W3:Y:S01]  /*127f60*/  LDL.LU R149, [R1+0x1b58] ;  /* 0x001b580001957983 */ /* 0x000ee20000300800 */
[----:B------:R-:W-:Y:S01]  /*127f70*/  LOP3.LUT R143, R143, 0x7fffffff, RZ, 0xc0, !PT ;  /* 0x7fffffff8f8f7812 */ /* 0x000fe200078ec0ff */
[----:B------:R-:W1:Y:S02]  /*127f80*/  LDCU UR74, c[0x0][0x398] ;  /* 0x00007300ff4a77ac */ /* 0x000e640008000800 */
[----:B------:R-:W3:Y:S02]  /*127f90*/  LDL.LU R150, [R1+0x1d50] ;  /* 0x001d500001967983 */ /* 0x000ee40000300800 */
        /* <DEDUP_REMOVED lines=61> */
[----:B------:R-:W-:Y:S01]  /*128370*/  ISETP.LT.AND P2, PT, R6, UR36, !P1 ;  /* 0x0000002406007c0c */ /* 0x000fe2000cf41270 */
[----:B------:R-:W3:Y:S01]  /*128380*/  LDL.LU R151, [R1+0x1d58] ;  /* 0x001d580001977983 */ /* 0x000ee20000300800 */
[----:B------:R-:W1:Y:S01]  /*128390*/  LDCU UR36, c[0x0][0x398] ;  /* 0x00007300ff2477ac */ /* 0x000e620008000800 */
[----:B------:R-:W-:-:S02]  /*1283a0*/  ISETP.LT.AND P4, PT, R4, UR49, !P1 ;  /* 0x0000003104007c0c */ /* 0x000fc4000cf81270 */
[----:B------:R-:W3:Y:S01]  /*1283b0*/  LDL.LU R152, [R1+0x1f50] ;  /* 0x001f500001987983 */ /* 0x000ee20000300800 */
[----:B------:R-:W1:Y:S03]  /*1283c0*/  LDCU UR49, c[0x0][0x398] ;  /* 0x00007300ff3177ac */ /* 0x000e660008000800 */
[----:B------:R-:W3:Y:S02]  /*1283d0*/  LDL.LU R153, [R1+0x1f58] ;  /* 0x001f580001997983 */ /* 0x000ee40000300800 */
        /* <DEDUP_REMOVED lines=22> */
[----:B------:R-:W-:Y:S01]  /*128540*/  ISETP.LT.AND P3, PT, R156, UR35, !P1 ;  /* 0x000000239c007c0c */ /* 0x000fe2000cf61270 */
[----:B------:R-:W4:Y:S06]  /*128550*/  LDCU UR35, c[0x0][0x398] ;  /* 0x00007300ff2377ac */ /* 0x000f2c0008000800 */
[----:B------:R-:W-:-:S04]  /*128560*/  @P2 LOP3.LUT R145, R145, 0x80000, RZ, 0xfc, !PT ;  /* 0x0008000091912812 */ /* 0x000fc800078efcff */
[----:B------:R-:W-:-:S04]  /*128570*/  LOP3.LUT R145, R145, 0xfffbffff, RZ, 0xc0, !PT ;  /* 0xfffbffff91917812 */ /* 0x000fc800078ec0ff */
[----:B------:R-:W-:Y:S02]  /*128580*/  @P4 LOP3.LUT R145, R145, 0x40000, RZ, 0xfc, !PT ;  /* 0x0004000091914812 */ /* 0x000fe400078efcff */
[----:B-1----:R-:W-:Y:S01]  /*128590*/  ISETP.LT.AND P2, PT, R157, UR36, !P1 ;  /* 0x000000249d007c0c */ /* 0x002fe2000cf41270 */
[----:B------:R-:W1:Y:S01]  /*1285a0*/  LDCU UR36, c[0x0][0x398] ;  /* 0x00007300ff2477ac */ /* 0x000e620008000800 */
[----:B------:R-:W-:-:S04]  /*1285b0*/  LOP3.LUT R145, R145, 0xfffdffff, RZ, 0xc0, !PT ;  /* 0xfffdffff91917812 */ /* 0x000fc800078ec0ff */
[----:B------:R-:W-:Y:S02]  /*1285c0*/  @P3 LOP3.LUT R145, R145, 0x20000, RZ, 0xfc, !PT ;  /* 0x0002000091913812 */ /* 0x000fe400078efcff */
[----:B------:R-:W-:Y:S02]  /*1285d0*/  ISETP.LT.AND P3, PT, R158, UR48, !P1 ;  /* 0x000000309e007c0c */ /* 0x000fe4000cf61270 */
        /* <DEDUP_REMOVED lines=29> */
[----:B------:R-:W-:Y:S02]  /*1287b0*/  LOP3.LUT R145, R145, 0xffffffbf, RZ, 0xc0, !PT ;  /* 0xffffffbf91917812 */ /* 0x000fe400078ec0ff */
[----:B----4-:R-:W-:Y:S01]  /*1287c0*/  ISETP.LT.AND P3, PT, R5, UR35, !P1 ;  /* 0x0000002305007c0c */ /* 0x010fe2000cf61270 */
[----:B------:R-:W4:Y:S01]  /*1287d0*/  LDCU UR35, c[0x0][0x398] ;  /* 0x00007300ff2377ac */ /* 0x000f220008000800 */
[----:B--2---:R-:W-:Y:S01]  /*1287e0*/  ISETP.LT.AND P4, PT, R6, UR17, !P1 ;  /* 0x0000001106007c0c */ /* 0x004fe2000cf81270 */
[----:B------:R-:W2:Y:S06]  /*1287f0*/  LDCU UR17, c[0x0][0x398] ;  /* 0x00007300ff1177ac */ /* 0x000eac0008000800 */
[----:B------:R-:W-:-:S04]  /*128800*/  @P2 LOP3.LUT R145, R145, 0x40, RZ, 0xfc, !PT ;  /* 0x0000004091912812 */ /* 0x000fc800078efcff */
[----:B------:R-:W-:Y:S02]  /*128810*/  LOP3.LUT R145, R145, 0xfffffdff, RZ, 0xc0, !PT ;  /* 0xfffffdff91917812 */ /* 0x000fe400078ec0ff */
[----:B-1----:R-:W-:Y:S01]  /*128820*/  ISETP.LT.AND P2, PT, R4, UR36, !P1 ;  /* 0x0000002404007c0c */ /* 0x002fe2000cf41270 */
[----:B------:R-:W1:Y:S01]  /*128830*/  LDCU UR36, c[0x0][0x398] ;  /* 0x00007300ff2477ac */ /* 0x000e620008000800 */
[----:B------:R-:W-:-:S04]  /*128840*/  @P4 LOP3.LUT R145, R145, 0x200, RZ, 0xfc, !PT ;  /* 0x0000020091914812 */ /* 0x000fc800078efcff */
[----:B------:R-:W-:-:S04]  /*128850*/  LOP3.LUT R145, R145, 0xfffffeff, RZ, 0xc0, !PT ;  /* 0xfffffeff91917812 */ /* 0x000fc800078ec0ff */
[----:B------:R-:W-:-:S04]  /*128860*/  @P3 LOP3.LUT R145, R145, 0x100, RZ, 0xfc, !PT ;  /* 0x0000010091913812 */ /* 0x000fc800078efcff */
[----:B------:R-:W-:-:S04]  /*128870*/  LOP3.LUT R145, R145, 0xffffff7f, RZ, 0xc0, !PT ;  /* 0xffffff7f91917812 */ /* 0x000fc800078ec0ff */
[----:B------:R-:W-:Y:S02]  /*128880*/  @P2 LOP3.LUT R145, R145, 0x80, RZ, 0xfc, !PT ;  /* 0x0000008091912812 */ /* 0x000fe400078efcff */
[----:B------:R-:W-:Y:S01]  /*128890*/  ISETP.LT.AND P2, PT, R2, UR32, !P1 ;  /* 0x0000002002007c0c */ /* 0x000fe2000cf41270 */
[----:B------:R-:W1:Y:S01]  /*1288a0*/  LDCU UR32, c[0x0][0x398] ;  /* 0x00007300ff2077ac */ /* 0x000e620008000800 */
[----:B--2---:R-:W-:Y:S02]  /*1288b0*/  ISETP.LT.AND P4, PT, R0, UR17, !P1 ;  /* 0x0000001100007c0c */ /* 0x004fe4000cf81270 */
[----:B------:R-:W-:Y:S01]  /*1288c0*/  LOP3.LUT R145, R145, 0xffffffdf, RZ, 0xc0, !PT ;  /* 0xffffffdf91917812 */ /* 0x000fe200078ec0ff */
[----:B------:R-:W2:Y:S01]  /*1288d0*/  LDCU UR17, c[0x0][0x398] ;  /* 0x00007300ff1177ac */ /* 0x000ea20008000800 */
[----:B----4-:R-:W-:Y:S01]  /*1288e0*/  ISETP.LT.AND P3, PT, R154, UR35, !P1 ;  /* 0x000000239a007c0c */ /* 0x010fe2000cf61270 */
[----:B------:R-:W4:Y:S06]  /*1288f0*/  LDCU UR35, c[0x0][0x398] ;  /* 0x00007300ff2377ac */ /* 0x000f2c0008000800 */
[----:B------:R-:W-:-:S02]  /*128900*/  @P2 LOP3.LUT R145, R145, 0x20, RZ, 0xfc, !PT ;  /* 0x0000002091912812 */ /* 0x000fc400078efcff */
[----:B-1----:R-:W-:Y:S01]  /*128910*/  ISETP.LT.AND P2, PT, R155, UR36, !P1 ;  /* 0x000000249b007c0c */ /* 0x002fe2000cf41270 */
[----:B------:R-:W1:Y:S01]  /*128920*/  LDCU UR36, c[0x0][0x398] ;  /* 0x00007300ff2477ac */ /* 0x000e620008000800 */
[----:B------:R-:W-:-:S04]  /*128930*/  LOP3.LUT R145, R145, 0xffffffef, RZ, 0xc0, !PT ;  /* 0xffffffef91917812 */ /* 0x000fc800078ec0ff */
        /* <DEDUP_REMOVED lines=9> */
[----:B------:R-:W-:Y:S02]  /*1289d0*/  ISETP.LT.AND P4, PT, R158, UR32, !P1 ;  /* 0x000000209e007c0c */ /* 0x000fe4000cf81270 */
[----:B------:R-:W-:-:S04]  /*1289e0*/  LOP3.LUT R145, R145, 0xfffffffd, RZ, 0xc0, !PT ;  /* 0xfffffffd91917812 */ /* 0x000fc800078ec0ff */
[----:B------:R-:W-:Y:S02]  /*1289f0*/  @P3 LOP3.LUT R145, R145, 0x2, RZ, 0xfc, !PT ;  /* 0x0000000291913812 */ /* 0x000fe400078efcff */
[----:B--2---:R-:W-:Y:S02]  /*128a00*/  ISETP.LT.AND P3, PT, R159, UR17, !P1 ;  /* 0x000000119f007c0c */ /* 0x004fe4000cf61270 */
[----:B------:R-:W-:-:S03]  /*128a10*/  LOP3.LUT R145, R145, 0xfffffffe, RZ, 0xc0, !PT ;  /* 0xfffffffe91917812 */ /* 0x000fc600078ec0ff */
[----:B------:R-:W-:Y:S02]  /*128a20*/  @P4 LOP3.LUT R144, R144, 0x80000000, RZ, 0xfc, !PT ;  /* 0x8000000090904812 */ /* 0x000fe400078efcff */
[----:B------:R-:W-:Y:S02]  /*128a30*/  @P2 LOP3.LUT R145, R145, 0x1, RZ, 0xfc, !PT ;  /* 0x0000000191912812 */ /* 0x000fe400078efcff */
[----:B-1----:R-:W-:Y:S02]  /*128a40*/  ISETP.LT.AND P2, PT, R161, UR36, !P1 ;  /* 0x00000024a1007c0c */ /* 0x002fe4000cf41270 */
[----:B------:R-:W-:-:S04]  /*128a50*/  LOP3.LUT R144, R144, 0xbfffffff, RZ, 0xc0, !PT ;  /* 0xbfffffff90907812 */ /* 0x000fc800078ec0ff */
[----:B------:R-:W-:-:S04]  /*128a60*/  @P3 LOP3.LUT R144, R144, 0x40000000, RZ, 0xfc, !PT ;  /* 0x4000000090903812 */ /* 0x000fc800078efcff */
[----:B------:R-:W-:Y:S02]  /*128a70*/  LOP3.LUT R144, R144, 0xdfffffff, RZ, 0xc0, !PT ;  /* 0xdfffffff90907812 */ /* 0x000fe400078ec0ff */
[----:B----4-:R-:W-:Y:S02]  /*128a80*/  ISETP.LT.AND P4, PT, R162, UR35, !P1 ;  /* 0x00000023a2007c0c */ /* 0x010fe4000cf81270 */
[----:B------:R-:W-:Y:S02]  /*128a90*/  @P2 LOP3.LUT R144, R144, 0x20000000, RZ, 0xfc, !PT ;  /* 0x2000000090902812 */ /* 0x000fe400078efcff */
[----:B------:R-:W-:Y:S02]  /*128aa0*/  ISETP.LT.AND P3, PT, R10, UR30, !P1 ;  /* 0x0000001e0a007c0c */ /* 0x000fe4000cf61270 */
[----:B------:R-:W-:Y:S02]  /*128ab0*/  ISETP.LT.AND P2, PT, R11, UR29, !P1 ;  /* 0x0000001d0b007c0c */ /* 0x000fe4000cf41270 */
[----:B---3--:R-:W-:-:S02]  /*128ac0*/  ISETP.GE.AND P1, PT, R8, UR33, PT ;  /* 0x0000002108007c0c */ /* 0x008fc4000bf26270 */
        /* <DEDUP_REMOVED lines=50> */
[----:B------:R-:W2:Y:S04]  /*128df0*/  LDL.LU R8, [R1+0x75ac] ;  /* 0x0075ac0001087983 */ /* 0x000ea80000300800 */
[----:B------:R-:W3:Y:S01]  /*128e00*/  LDL R163, [R1+0x59c0] ;  /* 0x0059c00001a37983 */ /* 0x000ee20000100800 */
        /* <DEDUP_REMOVED lines=95> */
[----:B------:R-:W-:Y:S01]  /*129400*/  ISETP.LT.AND P1, PT, R11, UR70, !P1 ;  /* 0x000000460b007c0c */ /* 0x000fe2000cf21270 */
[----:B------:R-:W-:Y:S01]  /*129410*/  NOP ;  /* 0x0000000000007918 */ /* 0x000fe20000000000 */
[----:B------:R-:W1:Y:S01]  /*129420*/  LDS.128 R8, [R129] ;  /* 0x0000000081087984 */ /* 0x000e620000000c00 */
[----:B------:R-:W-:-:S04]  /*129430*/  LOP3.LUT R143, R143, 0xffffefff, RZ, 0xc0, !PT ;  /* 0xffffefff8f8f7812 */ /* 0x000fc800078ec0ff */
[----:B------:R-:W-:-:S04]  /*129440*/  @P3 LOP3.LUT R143, R143, 0x1000, RZ, 0xfc, !PT ;  /* 0x000010008f8f3812 */ /* 0x000fc800078efcff */
[----:B------:R-:W-:Y:S02]  /*129450*/  LOP3.LUT R143, R143, 0xfffff7ff, RZ, 0xc0, !PT ;  /* 0xfffff7ff8f8f7812 */ /* 0x000fe400078ec0ff */
[----:B---3--:R-:W-:Y:S02]  /*129460*/  ISETP.GE.AND P5, PT, R163, UR51, PT ;  /* 0x00000033a3007c0c */ /* 0x008fe4000bfa6270 */
        /* <DEDUP_REMOVED lines=10> */
[----:B-1----:R-:W-:Y:S03]  /*129510*/  STL.64 [R1+0x3210], R8 ;  /* 0x0032100801007387 */ /* 0x002fe60000100a00 */
[----:B------:R-:W-:Y:S01]  /*129520*/  LOP3.LUT R143, R143, 0xffffff7f, RZ, 0xc0, !PT ;  /* 0xffffff7f8f8f7812 */ /* 0x000fe200078ec0ff */
[----:B------:R1:W-:Y:S01]  /*129530*/  STL.64 [R1+0x3218], R10 ;  /* 0x0032180a01007387 */ /* 0x0003e20000100a00 */
[----:B------:R-:W-:Y:S02]  /*129540*/  ISETP.LT.AND P3, PT, R3, UR66, !P5 ;  /* 0x0000004203007c0c */ /* 0x000fe4000ef61270 */
[----:B------:R-:W-:Y:S02]  /*129550*/  ISETP.LT.AND P1, PT, R2, UR65, !P5 ;  /* 0x0000004102007c0c */ /* 0x000fe4000ef21270 */
[----:B------:R-:W-:Y:S01]  /*129560*/  @P2 LOP3.LUT R143, R143, 0x80, RZ, 0xfc, !PT ;  /* 0x000000808f8f2812 */ /* 0x000fe200078efcff */
[----:B-1----:R-:W2:Y:S04]  /*129570*/  LDL.LU.64 R10, [R1+0x7660] ;  /* 0x00766000010a7983 */ /* 0x002ea80000300a00 */
[----:B------:R-:W3:Y:S04]  /*129580*/  LDL.LU.64 R8, [R1+0x7658] ;  /* 0x0076580001087983 */ /* 0x000ee80000300a00 */
[----:B------:R-:W4:Y:S01]  /*129590*/  LDL.LU R6, [R1+0x7650] ;  /* 0x0076500001067983 */ /* 0x000f220000300800 */
[----:B------:R-:W-:-:S03]  /*1295a0*/  ISETP.LT.AND P2, PT, R0, UR64, !P5 ;  /* 0x0000004000007c0c */ /* 0x000fc6000ef41270 */
[----:B------:R-:W2:Y:S04]  /*1295b0*/  LDL.LU R5, [R1+0x764c] ;  /* 0x00764c0001057983 */ /* 0x000ea80000300800 */
[----:B------:R-:W2:Y:S04]  /*1295c0*/  LDL.LU R4, [R1+0x7648] ;  /* 0x0076480001047983 */ /* 0x000ea80000300800 */
[----:B------:R-:W2:Y:S04]  /*1295d0*/  LDL.LU R3, [R1+0x7644] ;  /* 0x0076440001037983 */ /* 0x000ea80000300800 */
[----:B------:R-:W2:Y:S04]  /*1295e0*/  LDL.LU R2, [R1+0x7640] ;  /* 0x0076400001027983 */ /* 0x000ea80000300800 */
        /* <DEDUP_REMOVED lines=22> */
[----:B------:R-:W-:Y:S01]  /*129750*/  ISETP.LT.AND P4, PT, R162, UR77, !P5 ;  /* 0x0000004da2007c0c */ /* 0x000fe2000ef81270 */
[----:B------:R-:W-:Y:S01]  /*129760*/  NOP ;  /* 0x0000000000007918 */ /* 0x000fe20000000000 */
[----:B------:R-:W2:Y:S04]  /*129770*/  LDL.LU R154, [R1+0x2150] ;  /* 0x00215000019a7983 */ /* 0x000ea80000300800 */
[----:B------:R-:W2:Y:S04]  /*129780*/  LDL.LU R155, [R1+0x2158] ;  /* 0x00215800019b7983 */ /* 0x000ea80000300800 */
[----:B------:R1:W-:Y:S01]  /*129790*/  STSM.16.M88.4 [R129], R148 ;  /* 0x0000009481007844 */ /* 0x0003e20000000200 */
[----:B------:R-:W-:-:S03]  /*1297a0*/  NOP ;  /* 0x0000000000007918 */ /* 0x000fc60000000000 */
[----:B------:R-:W1:Y:S01]  /*1297b0*/  LDS.128 R156, [R129] ;  /* 0x00000000819c7984 */ /* 0x000e620000000c00 */
[----:B------:R-:W-:-:S03]  /*1297c0*/  NOP ;  /* 0x0000000000007918 */ /* 0x000fc60000000000 */
[----:B-1----:R-:W3:Y:S04]  /*1297d0*/  LDL.LU R148, [R1+0x23c0] ;  /* 0x0023c00001947983 */ /* 0x002ee80000300800 */
[----:B------:R-:W3:Y:S04]  /*1297e0*/  LDL.LU R149, [R1+0x23c8] ;  /* 0x0023c80001957983 */ /* 0x000ee80000300800 */
[----:B------:R-:W-:Y:S04]  /*1297f0*/  STL.64 [R1+0x3200], R156 ;  /* 0x0032009c01007387 */ /* 0x000fe80000100a00 */
        /* <DEDUP_REMOVED lines=5059> */
[----:B--2---:R1:W-:Y:S04]  /*13d430*/  STL.64 [R1+0x16e0], R156 ;  /* 0x0016e09c01007387 */ /* 0x0043e80000100a00 */
[----:B------:R-:W-:Y:S04]  /*13d440*/  STL.64 [R1+0x16e8], R158 ;  /* 0x0016e89e01007387 */ /* 0x000fe80000100a00 */
[----:B------:R-:W3:Y:S04]  /*13d450*/  LDL.LU R150, [R1+0x12d0] ;  /* 0x0012d00001967983 */ /* 0x000ee80000300800 */
[----:B------:R-:W3:Y:S04]  /*13d460*/  LDL.LU R151, [R1+0x12d8] ;  /* 0x0012d80001977983 */ /* 0x000ee80000300800 */
[----:B-1----:R-:W2:Y:S04]  /*13d470*/  LDL.LU R156, [R1+0x11a0] ;  /* 0x0011a000019c7983 */ /* 0x002ea80000300800 */
[----:B------:R-:W2:Y:S04]  /*13d480*/  LDL.LU R157, [R1+0x11a8] ;  /* 0x0011a800019d7983 */ /* 0x000ea80000300800 */
[----:B----4-:R-:W-:Y:S01]  /*13d490*/  STSM.16.M88.4 [R129], R152 ;  /* 0x0000009881007844 */ /* 0x010fe20000000200 */
[----:B------:R-:W-:-:S03]  /*13d4a0*/  NOP ;  /* 0x0000000000007918 */ /* 0x000fc60000000000 */
[----:B------:R-:W1:Y:S01]  /*13d4b0*/  LDS.128 R152, [R129] ;  /* 0x0000000081987984 */ /* 0x000e620000000c00 */
[----:B------:R-:W-:-:S03]  /*13d4c0*/  NOP ;  /* 0x0000000000007918 */ /* 0x000fc60000000000 */
[----:B-1----:R1:W-:Y:S04]  /*13d4d0*/  STL.64 [R1+0x1410], R152 ;  /* 0x0014109801007387 */ /* 0x0023e80000100a00 */
[----:B------:R-:W-:Y:S04]  /*13d4e0*/  STL.64 [R1+0x1418], R154 ;  /* 0x0014189a01007387 */ /* 0x000fe80000100a00 */
[----:B------:R-:W2:Y:S04]  /*13d4f0*/  LDL.LU R158, [R1+0xd80] ;  /* 0x000d8000019e7983 */ /* 0x000ea80000300800 */
[----:B------:R-:W2:Y:S04]  /*13d500*/  LDL.LU R159, [R1+0xd88] ;  /* 0x000d8800019f7983 */ /* 0x000ea80000300800 */
[----:B---3--:R-:W-:Y:S01]  /*13d510*/  STSM.16.M88.4 [R129], R148 ;  /* 0x0000009481007844 */ /* 0x008fe20000000200 */
[----:B------:R-:W-:-:S03]  /*13d520*/  NOP ;  /* 0x0000000000007918 */ /* 0x000fc60000000000 */
[----:B------:R-:W3:Y:S01]  /*13d530*/  LDS.128 R148, [R129] ;  /* 0x0000000081947984 */ /* 0x000ee20000000c00 */
[----:B------:R-:W-:-:S03]  /*13d540*/  NOP ;  /* 0x0000000000007918 */ /* 0x000fc60000000000 */
[----:B-1----:R-:W4:Y:S04]  /*13d550*/  LDL.LU R152, [R1+0x940] ;  /* 0x0009400001987983 */ /* 0x002f280000300800 */
[----:B------:R-:W4:Y:S04]  /*13d560*/  LDL.LU R153, [R1+0x948] ;  /* 0x0009480001997983 */ /* 0x000f280000300800 */
[----:B---3--:R1:W-:Y:S04]  /*13d570*/  STL.64 [R1+0x42d0], R148 ;  /* 0x0042d09401007387 */ /* 0x0083e80000100a00 */
[----:B------:R-:W-:Y:S04]  /*13d580*/  STL.64 [R1+0x42d8], R150 ;  /* 0x0042d89601007387 */ /* 0x000fe80000100a00 */
[----:B------:R-:W4:Y:S04]  /*13d590*/  LDL.LU R154, [R1+0x1700] ;  /* 0x00170000019a7983 */ /* 0x000f280000300800 */
[----:B------:R-:W4:Y:S04]  /*13d5a0*/  LDL.LU R155, [R1+0x1708] ;  /* 0x00170800019b7983 */ /* 0x000f280000300800 */
[----:B-1----:R-:W3:Y:S04]  /*13d5b0*/  LDL.LU R148, [R1+0x1900] ;  /* 0x0019000001947983 */ /* 0x002ee80000300800 */
        /* <DEDUP_REMOVED lines=9> */
[----:B----4-:R-:W-:Y:S01]  /*13d650*/  STSM.16.M88.4 [R129], R152 ;  /* 0x0000009881007844 */ /* 0x010fe20000000200 */
[----:B------:R-:W-:-:S03]  /*13d660*/  NOP ;  /* 0x0000000000007918 */ /* 0x000fc60000000000 */
[----:B------:R-:W1:Y:S01]  /*13d670*/  LDS.128 R152, [R129] ;  /* 0x0000000081987984 */ /* 0x000e620000000c00 */
[----:B------:R-:W-:-:S03]  /*13d680*/  NOP ;  /* 0x0000000000007918 */ /* 0x000fc60000000000 */
[----:B-1----:R1:W-:Y:S04]  /*13d690*/  STL.64 [R1+0x4320], R152 ;  /* 0x0043209801007387 */ /* 0x0023e80000100a00 */
[----:B------:R2:W-:Y:S04]  /*13d6a0*/  STL.64 [R1+0x4328], R154 ;  /* 0x0043289a01007387 */ /* 0x0005e80000100a00 */
[----:B---3--:R3:W-:Y:S01]  /*13d6b0*/  STSM.16.M88.4 [R129], R148 ;  /* 0x0000009481007844 */ /* 0x0087e20000000200 */
[----:B------:R-:W-:-:S03]  /*13d6c0*/  NOP ;  /* 0x0000000000007918 */ /* 0x000fc60000000000 */
[----:B------:R-:W-:Y:S01]  /*13d6d0*/  STL [R1+0x7658], R121 ;  /* 0x0076587901007387 */ /* 0x000fe20000100800 */
[----:B------:R-:W4:Y:S01]  /*13d6e0*/  LDCU.64 UR4, c[0x0][0x398] ;  /* 0x00007300ff0477ac */ /* 0x000f220008000a00 */
[----:B------:R-:W-:Y:S02]  /*13d6f0*/  LOP3.LUT R2, R2, 0xffffffef, RZ, 0xc0, !PT ;  /* 0xffffffef02027812 */ /* 0x000fe400078ec0ff */
[----:B------:R-:W-:Y:S01]  /*13d700*/  STL [R1+0x7654], R122 ;  /* 0x0076547a01007387 */ /* 0x000fe20000100800 */
[----:B------:R-:W-:Y:S02]  /*13d710*/  LOP3.LUT R160, R160, 0xffffffdf, RZ, 0xc0, !PT ;  /* 0xffffffdfa0a07812 */ /* 0x000fe400078ec0ff */
[----:B------:R-:W-:Y:S01]  /*13d720*/  @P0 LOP3.LUT R2, R2, 0x10, RZ, 0xfc, !PT ;  /* 0x0000001002020812 */ /* 0x000fe200078efcff */
[----:B------:R-:W-:Y:S01]  /*13d730*/  STL [R1+0x7650], R123 ;  /* 0x0076507b01007387 */ /* 0x000fe20000100800 */
[----:B------:R-:W-:-:S03]  /*13d740*/  LOP3.LUT P0, RZ, R143, 0x1, RZ, 0xc0, !PT ;  /* 0x000000018fff7812 */ /* 0x000fc6000780c0ff */
[----:B------:R-:W-:Y:S04]  /*13d750*/  STL [R1+0x764c], R124 ;  /* 0x00764c7c01007387 */ /* 0x000fe80000100800 */
[----:B------:R-:W-:Y:S04]  /*13d760*/  STL [R1+0x7648], R125 ;  /* 0x0076487d01007387 */ /* 0x000fe80000100800 */
[----:B------:R-:W-:Y:S04]  /*13d770*/  STL [R1+0x7644], R126 ;  /* 0x0076447e01007387 */ /* 0x000fe80000100800 */
[----:B------:R-:W-:Y:S04]  /*13d780*/  STL [R1+0x7640], R127 ;  /* 0x0076407f01007387 */ /* 0x000fe80000100800 */
[----:B------:R-:W-:Y:S04]  /*13d790*/  STL [R1+0x763c], R128 ;  /* 0x00763c8001007387 */ /* 0x000fe80000100800 */
[----:B-1----:R-:W3:Y:S04]  /*13d7a0*/  LDL.LU R152, [R1+0x1d00] ;  /* 0x001d000001987983 */ /* 0x002ee80000300800 */
[----:B------:R-:W3:Y:S01]  /*13d7b0*/  LDL.LU R153, [R1+0x1d08] ;  /* 0x001d080001997983 */ /* 0x000ee20000300800 */
[----:B----4-:R-:W-:-:S03]  /*13d7c0*/  ISETP.LT.AND P6, PT, R163, UR5, !P6 ;  /* 0x00000005a3007c0c */ /* 0x010fc6000f7c1270 */
[----:B------:R-:W1:Y:S04]  /*13d7d0*/  LDS.128 R124, [R129] ;  /* 0x00000000817c7984 */ /* 0x000e680000000c00 */
[----:B--2---:R-:W2:Y:S04]  /*13d7e0*/  LDL.LU R154, [R1+0x1f00] ;  /* 0x001f0000019a7983 */ /* 0x004ea80000300800 */
[----:B------:R-:W2:Y:S01]  /*13d7f0*/  LDL.LU R155, [R1+0x1f08] ;  /* 0x001f0800019b7983 */ /* 0x000ea20000300800 */
[----:B------:R-:W-:-:S03]  /*13d800*/  NOP ;  /* 0x0000000000007918 */ /* 0x000fc60000000000 */
[----:B---3--:R-:W3:Y:S04]  /*13d810*/  LDL.LU R148, [R1+0x2100] ;  /* 0x0021000001947983 */ /* 0x008ee80000300800 */
[----:B-1----:R-:W-:Y:S04]  /*13d820*/  STL.64 [R1+0x42c0], R124 ;  /* 0x0042c07c01007387 */ /* 0x002fe80000100a00 */
[----:B------:R-:W-:Y:S04]  /*13d830*/  STL.64 [R1+0x42c8], R126 ;  /* 0x0042c87e01007387 */ /* 0x000fe80000100a00 */
        /* <DEDUP_REMOVED lines=8> */
[----:B--2---:R-:W-:Y:S04]  /*13d8c0*/  STL.64 [R1+0x4110], R124 ;  /* 0x0041107c01007387 */ /* 0x004fe80000100a00 */
[----:B---3--:R1:W-:Y:S04]  /*13d8d0*/  STSM.16.M88.4 [R129], R148 ;  /* 0x0000009481007844 */ /* 0x0083e80000000200 */
[----:B------:R-:W-:Y:S01]  /*13d8e0*/  STL.64 [R1+0x4118], R126 ;  /* 0x0041187e01007387 */ /* 0x000fe20000100a00 */
[----:B------:R-:W-:-:S03]  /*13d8f0*/  NOP ;  /* 0x0000000000007918 */ /* 0x000fc60000000000 */
[----:B------:R-:W4:Y:S04]  /*13d900*/  LDL.LU R153, [R1+0x2628] ;  /* 0x0026280001997983 */ /* 0x000f280000300800 */
[----:B------:R-:W2:Y:S04]  /*13d910*/  LDS.128 R124, [R129] ;  /* 0x00000000817c7984 */ /* 0x000ea80000000c00 */
[----:B------:R-:W4:Y:S04]  /*13d920*/  LDL.LU R154, [R1+0x28e0] ;  /* 0x0028e000019a7983 */ /* 0x000f280000300800 */
[----:B------:R-:W4:Y:S01]  /*13d930*/  LDL.LU R155, [R1+0x28e8] ;  /* 0x0028e800019b7983 */ /* 0x000f220000300800 */
[----:B------:R-:W-:-:S03]  /*13d940*/  NOP ;  /* 0x0000000000007918 */ /* 0x000fc60000000000 */
[----:B-1----:R-:W3:Y:S04]  /*13d950*/  LDL.LU R148, [R1+0x2d00] ;  /* 0x002d000001947983 */ /* 0x002ee80000300800 */
[----:B--2---:R-:W-:Y:S04]  /*13d960*/  STL.64 [R1+0x42b0], R124 ;  /* 0x0042b07c01007387 */ /* 0x004fe80000100a00 */
[----:B------:R-:W-:Y:S04]  /*13d970*/  STL.64 [R1+0x42b8], R126 ;  /* 0x0042b87e01007387 */ /* 0x000fe80000100a00 */
[----:B------:R-:W3:Y:S04]  /*13d980*/  LDL.LU R149, [R1+0x2d08] ;  /* 0x002d080001957983 */ /* 0x000ee80000300800 */
[----:B------:R-:W3:Y:S04]  /*13d990*/  LDL.LU R150, [R1+0x24d0] ;  /* 0x0024d00001967983 */ /* 0x000ee80000300800 */
[----:B------:R-:W3:Y:S04]  /*13d9a0*/  LDL.LU R151, [R1+0x24d8] ;  /* 0x0024d80001977983 */ /* 0x000ee80000300800 */
[----:B----4-:R1:W-:Y:S01]  /*13d9b0*/  STSM.16.M88.4 [R129], R152 ;  /* 0x0000009881007844 */ /* 0x0103e20000000200 */
        /* <DEDUP_REMOVED lines=59> */
[----:B------:R-:W2:Y:S04]  /*13dd70*/  LDL.LU R156, [R1+0x51f0] ;  /* 0x0051f000019c7983 */ /* 0x000ea80000300800 */
[----:B----4-:R-:W-:Y:S01]  /*13dd80*/  STSM.16.M88.4 [R129], R152 ;  /* 0x0000009881007844 */ /* 0x010fe20000000200 */
[----:B------:R-:W-:-:S03]  /*13dd90*/  NOP ;  /* 0x0000000000007918 */ /* 0x000fc60000000000 */
[----:B------:R-:W1:Y:S01]  /*13dda0*/  LDS.128 R124, [R129] ;  /* 0x00000000817c7984 */ /* 0x000e620000000c00 */
[----:B------:R-:W-:-:S03]  /*13ddb0*/  NOP ;  /* 0x0000000000007918 */ /* 0x000fc60000000000 */
[----:B-1----:R-:W-:Y:S04]  /*13ddc0*/  STL.64 [R1+0x3bc0], R124 ;  /* 0x003bc07c01007387 */ /* 0x002fe80000100a00 */
[----:B---3--:R-:W-:Y:S04]  /*13ddd0*/  STSM.16.M88.4 [R129], R148 ;  /* 0x0000009481007844 */ /* 0x008fe80000000200 */
[----:B------:R-:W-:Y:S01]  /*13dde0*/  STL.64 [R1+0x3bc8], R126 ;  /* 0x003bc87e01007387 */ /* 0x000fe20000100a00 */
[----:B------:R-:W-:-:S03]  /*13ddf0*/  NOP ;  /* 0x0000000000007918 */ /* 0x000fc60000000000 */
[----:B------:R-:W2:Y:S04]  /*13de00*/  LDL.LU R157, [R1+0x51f8] ;  /* 0x0051f800019d7983 */ /* 0x000ea80000300800 */
[----:B------:R-:W1:Y:S04]  /*13de10*/  LDS.128 R124, [R129] ;  /* 0x00000000817c7984 */ /* 0x000e680000000c00 */
[----:B------:R-:W2:Y:S04]  /*13de20*/  LDL.LU R158, [R1+0x4510] ;  /* 0x00451000019e7983 */ /* 0x000ea80000300800 */
[----:B------:R-:W2:Y:S01]  /*13de30*/  LDL.LU R159, [R1+0x4518] ;  /* 0x00451800019f7983 */ /* 0x000ea20000300800 */
[----:B------:R-:W-:-:S03]  /*13de40*/  NOP ;  /* 0x0000000000007918 */ /* 0x000fc60000000000 */
[----:B------:R-:W3:Y:S04]  /*13de50*/  LDL.LU R152, [R1+0x54a0] ;  /* 0x0054a00001987983 */ /* 0x000ee80000300800 */
[----:B-1----:R-:W-:Y:S04]  /*13de60*/  STL.64 [R1+0x4300], R124 ;  /* 0x0043007c01007387 */ /* 0x002fe80000100a00 */
[----:B------:R-:W-:Y:S04]  /*13de70*/  STL.64 [R1+0x4308], R126 ;  /* 0x0043087e01007387 */ /* 0x000fe80000100a00 */
[----:B------:R-:W3:Y:S04]  /*13de80*/  LDL.LU R153, [R1+0x54a8] ;  /* 0x0054a80001997983 */ /* 0x000ee80000300800 */
[----:B------:R-:W3:Y:S04]  /*13de90*/  LDL.LU R154, [R1+0x4670] ;  /* 0x00467000019a7983 */ /* 0x000ee80000300800 */
[----:B------:R-:W3:Y:S04]  /*13dea0*/  LDL.LU R155, [R1+0x4678] ;  /* 0x00467800019b7983 */ /* 0x000ee80000300800 */
[----:B------:R-:W4:Y:S04]  /*13deb0*/  LDL.LU R148, [R1+0x1404] ;  /* 0x0014040001947983 */ /* 0x000f280000300800 */
[----:B--2---:R-:W-:Y:S01]  /*13dec0*/  STSM.16.M88.4 [R129], R156 ;  /* 0x0000009c81007844 */ /* 0x004fe20000000200 */
[----:B------:R-:W-:-:S03]  /*13ded0*/  NOP ;  /* 0x0000000000007918 */ /* 0x000fc60000000000 */
[----:B------:R-:W1:Y:S01]  /*13dee0*/  LDS.128 R124, [R129] ;  /* 0x00000000817c7984 */ /* 0x000e620000000c00 */
[----:B------:R-:W-:-:S03]  /*13def0*/  NOP ;  /* 0x0000000000007918 */ /* 0x000fc60000000000 */
[----:B-1----:R-:W-:Y:S04]  /*13df00*/  STL.64 [R1+0x42e0], R124 ;  /* 0x0042e07c01007387 */ /* 0x002fe80000100a00 */
        /* <DEDUP_REMOVED lines=940> */
[----:B---3--:R-:W-:Y:S04]  /*1419d0*/  STSM.16.M88.4 [R129], R152 ;  /* 0x0000009881007844 */ /* 0x008fe80000000200 */
[----:B------:R-:W-:Y:S01]  /*1419e0*/  STL.64 [R1+0xd88], R126 ;  /* 0x000d887e01007387 */ /* 0x000fe20000100a00 */
[----:B------:R-:W-:-:S03]  /*1419f0*/  NOP ;  /* 0x0000000000007918 */ /* 0x000fc60000000000 */
[----:B------:R-:W4:Y:S04]  /*141a00*/  LDL.LU R149, [R1+0x53a8] ;  /* 0x0053a80001957983 */ /* 0x000f280000300800 */
[----:B------:R-:W1:Y:S04]  /*141a10*/  LDS.128 R124, [R129] ;  /* 0x00000000817c7984 */ /* 0x000e680000000c00 */
[----:B------:R-:W4:Y:S04]  /*141a20*/  LDL.LU R150, [R1+0x44d0] ;  /* 0x0044d00001967983 */ /* 0x000f280000300800 */
[----:B------:R-:W4:Y:S01]  /*141a30*/  LDL.LU R151, [R1+0x44d8] ;  /* 0x0044d80001977983 */ /* 0x000f220000300800 */
[----:B------:R-:W-:-:S03]  /*141a40*/  NOP ;  /* 0x0000000000007918 */ /* 0x000fc60000000000 */
[----:B------:R-:W2:Y:S04]  /*141a50*/  LDL.LU R156, [R1+0x55b0] ;  /* 0x0055b000019c7983 */ /* 0x000ea80000300800 */
[----:B-1----:R-:W-:Y:S04]  /*141a60*/  STL.64 [R1+0xd70], R124 ;  /* 0x000d707c01007387 */ /* 0x002fe80000100a00 */
[----:B------:R-:W-:Y:S04]  /*141a70*/  STL.64 [R1+0xd78], R126 ;  /* 0x000d787e01007387 */ /* 0x000fe80000100a00 */
[----:B------:R-:W2:Y:S04]  /*141a80*/  LDL.LU R157, [R1+0x55b8] ;  /* 0x0055b800019d7983 */ /* 0x000ea80000300800 */
[----:B------:R-:W2:Y:S04]  /*141a90*/  LDL.LU R158, [R1+0x44e0] ;  /* 0x0044e000019e7983 */ /* 0x000ea80000300800 */
[----:B------:R-:W2:Y:S04]  /*141aa0*/  LDL.LU R159, [R1+0x44e8] ;  /* 0x0044e800019f7983 */ /* 0x000ea80000300800 */
[----:B------:R-:W3:Y:S04]  /*141ab0*/  LDL.LU R152, [R1+0xc94] ;  /* 0x000c940001987983 */ /* 0x000ee80000300800 */
[----:B----4-:R-:W-:Y:S01]  /*141ac0*/  STSM.16.M88.4 [R129], R148 ;  /* 0x0000009481007844 */ /* 0x010fe20000000200 */
[----:B------:R-:W-:-:S03]  /*141ad0*/  NOP ;  /* 0x0000000000007918 */ /* 0x000fc60000000000 */
[----:B------:R-:W1:Y:S01]  /*141ae0*/  LDS.128 R124, [R129] ;  /* 0x00000000817c7984 */ /* 0x000e620000000c00 */
[----:B------:R-:W-:-:S03]  /*141af0*/  NOP ;  /* 0x0000000000007918 */ /* 0x000fc60000000000 */
[----:B-1----:R-:W-:Y:S04]  /*141b00*/  STL.64 [R1+0xd60], R124 ;  /* 0x000d607c01007387 */ /* 0x002fe80000100a00 */
[----:B--2---:R-:W-:Y:S01]  /*141b10*/  STSM.16.M88.4 [R129], R156 ;  /* 0x0000009c81007844 */ /* 0x004fe20000000200 */
[----:B------:R-:W-:-:S03]  /*141b20*/  NOP ;  /* 0x0000000000007918 */ /* 0x000fc60000000000 */
[----:B------:R-:W-:Y:S04]  /*141b30*/  STL.64 [R1+0xd68], R126 ;  /* 0x000d687e01007387 */ /* 0x000fe80000100a00 */
[----:B------:R-:W3:Y:S04]  /*141b40*/  LDL.LU R153, [R1+0xc9c] ;  /* 0x000c9c0001997983 */ /* 0x000ee80000300800 */
[----:B------:R-:W1:Y:S04]  /*141b50*/  LDS.128 R124, [R129] ;  /* 0x00000000817c7984 */ /* 0x000e680000000c00 */
[----:B------:R-:W3:Y:S04]  /*141b60*/  LDL.LU R154, [R1+0xc74] ;  /* 0x000c7400019a7983 */ /* 0x000ee80000300800 */
[----:B------:R-:W3:Y:S01]  /*141b70*/  LDL.LU R155, [R1+0xc7c] ;  /* 0x000c7c00019b7983 */ /* 0x000ee20000300800 */
[----:B------:R-:W-:-:S03]  /*141b80*/  NOP ;  /* 0x0000000000007918 */ /* 0x000fc60000000000 */
[----:B------:R-:W2:Y:S04]  /*141b90*/  LDL.LU R148, [R1+0xc54] ;  /* 0x000c540001947983 */ /* 0x000ea80000300800 */
[----:B-1----:R-:W-:Y:S04]  /*141ba0*/  STL.64 [R1+0xc70], R124 ;  /* 0x000c707c01007387 */ /* 0x002fe80000100a00 */
[----:B------:R-:W-:Y:S04]  /*141bb0*/  STL.64 [R1+0xc78], R126 ;  /* 0x000c787e01007387 */ /* 0x000fe80000100a00 */
[----:B------:R-:W2:Y:S04]  /*141bc0*/  LDL.LU R149, [R1+0xc5c] ;  /* 0x000c5c0001957983 */ /* 0x000ea80000300800 */
[----:B------:R-:W2:Y:S04]  /*141bd0*/  LDL.LU R150, [R1+0xc34] ;  /* 0x000c340001967983 */ /* 0x000ea80000300800 */
[----:B------:R-:W2:Y:S04]  /*141be0*/  LDL.LU R151, [R1+0xc3c] ;  /* 0x000c3c0001977983 */ /* 0x000ea80000300800 */
[----:B---3--:R1:W-:Y:S01]  /*141bf0*/  STSM.16.M88.4 [R129], R152 ;  /* 0x0000009881007844 */ /* 0x0083e20000000200 */
[----:B------:R-:W-:-:S03]  /*141c00*/  NOP ;  /* 0x0000000000007918 */ /* 0x000fc60000000000 */
[----:B------:R-:W3:Y:S01]  /*141c10*/  LDS.128 R124, [R129] ;  /* 0x00000000817c7984 */ /* 0x000ee20000000c00 */
[----:B------:R-:W-:-:S03]  /*141c20*/  NOP ;  /* 0x0000000000007918 */ /* 0x000fc60000000000 */
[----:B-1----:R-:W4:Y:S04]  /*141c30*/  LDL.LU R152, [R1+0x914] ;  /* 0x0009140001987983 */ /* 0x002f280000300800 */
[----:B---3--:R-:W-:Y:S04]  /*141c40*/  STL.64 [R1+0xc50], R124 ;  /* 0x000c507c01007387 */ /* 0x008fe80000100a00 */
[----:B--2---:R1:W-:Y:S04]  /*141c50*/  STSM.16.M88.4 [R129], R148 ;  /* 0x0000009481007844 */ /* 0x0043e80000000200 */
        /* <DEDUP_REMOVED lines=108> */
[----:B------:R-:W3:Y:S04]  /*142320*/  LDL.LU R121, [R1+0xe0] ;  /* 0x0000e00001797983 */ /* 0x000ee80000300800 */
[----:B-1----:R-:W3:Y:S04]  /*142330*/  LDL.LU R148, [R1+0x4ea4] ;  /* 0x004ea40001947983 */ /* 0x002ee80000300800 */
[----:B--2---:R-:W-:Y:S04]  /*142340*/  STL.64 [R1+0x930], R156 ;  /* 0x0009309c01007387 */ /* 0x004fe80000100a00 */
[----:B------:R-:W-:Y:S04]  /*142350*/  STL.64 [R1+0x938], R158 ;  /* 0x0009389e01007387 */ /* 0x000fe80000100a00 */
[----:B------:R-:W3:Y:S04]  /*142360*/  LDL.LU R149, [R1+0x4eac] ;  /* 0x004eac0001957983 */ /* 0x000ee80000300800 */
[----:B------:R-:W3:Y:S04]  /*142370*/  LDL.LU R150, [R1+0x3f94] ;  /* 0x003f940001967983 */ /* 0x000ee80000300800 */
[----:B------:R-:W3:Y:S01]  /*142380*/  LDL.LU R151, [R1+0x3f9c] ;  /* 0x003f9c0001977983 */ /* 0x000ee20000300800 */
[----:B------:R-:W-:-:S03]  /*142390*/  IMAD.MOV.U32 R163, RZ, RZ, R159 ;  /* 0x000000ffffa37224 */ /* 0x000fc600078e009f */
[----:B----4-:R1:W-:Y:S01]  /*1423a0*/  STSM.16.M88.4 [R129], R152 ;  /* 0x0000009881007844 */ /* 0x0103e20000000200 */
[----:B------:R-:W-:-:S03]  /*1423b0*/  NOP ;  /* 0x0000000000007918 */ /* 0x000fc60000000000 */
[----:B------:R-:W2:Y:S01]  /*1423c0*/  LDS.128 R156, [R129] ;  /* 0x00000000819c7984 */ /* 0x000ea20000000c00 */
[----:B------:R-:W-:-:S03]  /*1423d0*/  NOP ;  /* 0x0000000000007918 */ /* 0x000fc60000000000 */
[----:B-1----:R-:W4:Y:S04]  /*1423e0*/  LDL.LU R152, [R1+0x53a4] ;  /* 0x0053a40001987983 */ /* 0x002f280000300800 */
[----:B--2---:R-:W-:Y:S01]  /*1423f0*/  STL.64 [R1+0x920], R156 ;  /* 0x0009209c01007387 */ /* 0x004fe20000100a00 */
[----:B------:R-:W-:-:S03]  /*142400*/  IMAD.MOV.U32 R162, RZ, RZ, R159 ;  /* 0x000000ffffa27224 */ /* 0x000fc600078e009f */
[----:B---3--:R1:W-:Y:S04]  /*142410*/  STSM.16.M88.4 [R129], R148 ;  /* 0x0000009481007844 */ /* 0x0083e80000000200 */
[----:B------:R-:W-:Y:S01]  /*142420*/  STL.64 [R1+0x928], R158 ;  /* 0x0009289e01007387 */ /* 0x000fe20000100a00 */
[----:B------:R-:W-:-:S03]  /*142430*/  NOP ;  /* 0x0000000000007918 */ /* 0x000fc60000000000 */
[----:B------:R-:W2:Y:S04]  /*142440*/  LDS.128 R156, [R129] ;  /* 0x00000000819c7984 */ /* 0x000ea80000000c00 */
[----:B------:R-:W4:Y:S04]  /*142450*/  LDL.LU R153, [R1+0x53ac] ;  /* 0x0053ac0001997983 */ /* 0x000f280000300800 */
        /* <DEDUP_REMOVED lines=9> */
[----:B------:R-:W2:Y:S04]  /*1424f0*/  LDL R128, [R1+0x59e8] ;  /* 0x0059e80001807983 */ /* 0x000ea80000100800 */
[----:B------:R-:W2:Y:S01]  /*142500*/  LDL.LU R127, [R1+0xd0] ;  /* 0x0000d000017f7983 */ /* 0x000ea20000300800 */
[----:B------:R-:W-:-:S03]  /*142510*/  IMAD.MOV.U32 R161, RZ, RZ, R159 ;  /* 0x000000ffffa17224 */ /* 0x000fc600078e009f */
[----:B------:R-:W2:Y:S04]  /*142520*/  LDL.LU R124, [R1+0x1b0] ;  /* 0x0001b000017c7983 */ /* 0x000ea80000300800 */
[----:B----4-:R1:W-:Y:S01]  /*142530*/  STSM.16.M88.4 [R129], R152 ;  /* 0x0000009881007844 */ /* 0x0103e20000000200 */
[----:B------:R-:W-:-:S03]  /*142540*/  NOP ;  /* 0x0000000000007918 */ /* 0x000fc60000000000 */
[----:B------:R-:W4:Y:S01]  /*142550*/  LDS.128 R156, [R129] ;  /* 0x00000000819c7984 */ /* 0x000f220000000c00 */
[----:B------:R-:W-:Y:S01]  /*142560*/  NOP ;  /* 0x0000000000007918 */ /* 0x000fe20000000000 */
[----:B-1----:R-:W-:Y:S02]  /*142570*/  IMAD.WIDE R152, R126, 0x4, R80 ;  /* 0x000000047e987825 */ /* 0x002fe400078e0250 */
[----:B---3--:R-:W-:Y:S01]  /*142580*/  STSM.16.M88.4 [R129], R148 ;  /* 0x0000009481007844 */ /* 0x008fe20000000200 */
[----:B------:R-:W-:-:S03]  /*142590*/  NOP ;  /* 0x0000000000007918 */ /* 0x000fc60000000000 */
[----:B------:R1:W-:Y:S04]  /*1425a0*/  @P6 STG.E desc[UR40][R152.64], R121 ;  /* 0x0000007998006986 */ /* 0x0003e8000c101928 */
[----:B-1----:R-:W3:Y:S04]  /*1425b0*/  LDL.LU R121, [R1+0x1a0] ;  /* 0x0001a00001797983 */ /* 0x002ee80000300800 */
[----:B------:R-:W4:Y:S04]  /*1425c0*/  LDL.LU R122, [R1+0x190] ;  /* 0x00019000017a7983 */ /* 0x000f280000300800 */
[----:B------:R-:W4:Y:S04]  /*1425d0*/  LDL.LU R123, [R1+0x180] ;  /* 0x00018000017b7983 */ /* 0x000f280000300800 */
[----:B------:R-:W4:Y:S04]  /*1425e0*/  LDL.LU R125, [R1+0x170] ;  /* 0x00017000017d7983 */ /* 0x000f280000300800 */
[----:B------:R-:W4:Y:S04]  /*1425f0*/  LDL.LU R154, [R1+0x160] ;  /* 0x00016000019a7983 */ /* 0x000f280000300800 */
[----:B------:R-:W4:Y:S01]  /*142600*/  LDL.LU R155, [R1+0x140] ;  /* 0x00014000019b7983 */ /* 0x000f220000300800 */
[----:B--2---:R-:W-:-:S03]  /*142610*/  ISETP.LT.AND P5, PT, R128, UR4, !P5 ;  /* 0x0000000480007c0c */ /* 0x004fc6000efa1270 */
[----:B------:R-:W2:Y:S01]  /*142620*/  LDL.LU R128, [R1+0x130] ;  /* 0x0001300001807983 */ /* 0x000ea20000300800 */
[----:B------:R-:W-:-:S13]  /*142630*/  LOP3.LUT P6, RZ, R143, 0x4000, RZ, 0xc0, !PT ;  /* 0x000040008fff7812 */ /* 0x000fda00078cc0ff */
[----:B------:R-:W-:Y:S02]  /*142640*/  @P6 LOP3.LUT R160, R160, 0x20, RZ, 0xfc, !PT ;  /* 0x00000020a0a06812 */ /* 0x000fe400078efcff */
[----:B------:R-:W-:Y:S02]  /*142650*/  LOP3.LUT P6, RZ, R143, 0x100, RZ, 0xc0, !PT ;  /* 0x000001008fff7812 */ /* 0x000fe400078cc0ff */
[----:B------:R-:W-:-:S11]  /*142660*/  LOP3.LUT R160, R160, 0xffffffbf, RZ, 0xc0, !PT ;  /* 0xffffffbfa0a07812 */ /* 0x000fd600078ec0ff */
[----:B------:R-:W-:Y:S02]  /*142670*/  @P6 LOP3.LUT R160, R160, 0x40, RZ, 0xfc, !PT ;  /* 0x00000040a0a06812 */ /* 0x000fe400078efcff */
[----:B------:R-:W-:Y:S01]  /*142680*/  LOP3.LUT P6, RZ, R143, 0x80, RZ, 0xc0, !PT ;  /* 0x000000808fff7812 */ /* 0x000fe200078cc0ff */
[----:B------:R-:W-:Y:S01]  /*142690*/  IMAD.WIDE R148, R126, 0x4, R78 ;  /* 0x000000047e947825 */ /* 0x000fe200078e024e */
[----:B------:R-:W-:-:S04]  /*1426a0*/  LOP3.LUT R160, R160, 0xffffff7f, RZ, 0xc0, !PT ;  /* 0xffffff7fa0a07812 */ /* 0x000fc800078ec0ff */
[----:B------:R1:W-:Y:S07]  /*1426b0*/  @P5 STG.E desc[UR40][R148.64], R127 ;  /* 0x0000007f94005986 */ /* 0x0003ee000c101928 */
[----:B------:R-:W-:Y:S02]  /*1426c0*/  @P6 LOP3.LUT R160, R160, 0x80, RZ, 0xfc, !PT ;  /* 0x00000080a0a06812 */ /* 0x000fe400078efcff */
[----:B------:R-:W-:Y:S01]  /*1426d0*/  LOP3.LUT P6, RZ, R143, 0x40, RZ, 0xc0, !PT ;  /* 0x000000408fff7812 */ /* 0x000fe200078cc0ff */
[----:B-1----:R-:W-:Y:S01]  /*1426e0*/  IMAD.WIDE R148, R126, 0x4, R76 ;  /* 0x000000047e947825 */ /* 0x002fe200078e024c */
[----:B------:R-:W-:-:S04]  /*1426f0*/  LOP3.LUT R160, R160, 0xfffffeff, RZ, 0xc0, !PT ;  /* 0xfffffeffa0a07812 */ /* 0x000fc800078ec0ff */
[----:B------:R1:W-:Y:S07]  /*142700*/  @P4 STG.E desc[UR40][R148.64], R124 ;  /* 0x0000007c94004986 */ /* 0x0003ee000c101928 */
[----:B------:R-:W-:Y:S01]  /*142710*/  @P6 LOP3.LUT R160, R160, 0x100, RZ, 0xfc, !PT ;  /* 0x00000100a0a06812 */ /* 0x000fe200078efcff */
[----:B-1----:R-:W-:Y:S01]  /*142720*/  IMAD.WIDE R148, R126, 0x4, R74 ;  /* 0x000000047e947825 */ /* 0x002fe200078e024a */
[----:B------:R-:W-:Y:S02]  /*142730*/  LOP3.LUT P6, RZ, R143, 0x20, RZ, 0xc0, !PT ;  /* 0x000000208fff7812 */ /* 0x000fe400078cc0ff */
[----:B------:R-:W-:-:S11]  /*142740*/  LOP3.LUT R160, R160, 0xfffffdff, RZ, 0xc0, !PT ;  /* 0xfffffdffa0a07812 */ /* 0x000fd600078ec0ff */
[----:B------:R-:W-:Y:S02]  /*142750*/  @P6 LOP3.LUT R160, R160, 0x200, RZ, 0xfc, !PT ;  /* 0x00000200a0a06812 */ /* 0x000fe400078efcff */
        /* <DEDUP_REMOVED lines=9> */
[----:B------:R-:W-:Y:S01]  /*1427f0*/  LOP3.LUT P6, RZ, R143, 0x2, RZ, 0xc0, !PT ;  /* 0x000000028fff7812 */ /* 0x000fe200078cc0ff */
[----:B---3--:R1:W-:Y:S04]  /*142800*/  @P3 STG.E desc[UR40][R148.64], R121 ;  /* 0x0000007994003986 */ /* 0x0083e8000c101928 */
[----:B-1----:R-:W3:Y:S01]  /*142810*/  LDL.LU R121, [R1+0x120] ;  /* 0x0001200001797983 */ /* 0x002ee20000300800 */
[----:B------:R-:W-:-:S05]  /*142820*/  IMAD.WIDE R148, R126, 0x4, R72 ;  /* 0x000000047e947825 */ /* 0x000fca00078e0248 */
[----:B----4-:R1:W-:Y:S04]  /*142830*/  @P2 STG.E desc[UR40][R148.64], R122 ;  /* 0x0000007a94002986 */ /* 0x0103e8000c101928 */
[----:B-1----:R-:W4:Y:S01]  /*142840*/  LDL.LU R122, [R1+0x110] ;  /* 0x00011000017a7983 */ /* 0x002f220000300800 */
[----:B------:R-:W-:-:S05]  /*142850*/  IMAD.WIDE R148, R126, 0x4, R70 ;  /* 0x000000047e947825 */ /* 0x000fca00078e0246 */
[----:B------:R1:W-:Y:S04]  /*142860*/  @P1 STG.E desc[UR40][R148.64], R123 ;  /* 0x0000007b94001986 */ /* 0x0003e8000c101928 */
[----:B-1----:R-:W4:Y:S04]  /*142870*/  LDL.LU R123, [R1+0x100] ;  /* 0x00010000017b7983 */ /* 0x002f280000300800 */
[----:B------:R-:W4:Y:S01]  /*142880*/  LDL.LU R124, [R1+0xf0] ;  /* 0x0000f000017c7983 */ /* 0x000f220000300800 */
[----:B------:R-:W-:-:S03]  /*142890*/  IMAD.WIDE R148, R126, 0x4, R68 ;  /* 0x000000047e947825 */ /* 0x000fc600078e0244 */
[----:B------:R-:W4:Y:S04]  /*1428a0*/  LDL.LU R127, [R1+0x44a4] ;  /* 0x0044a400017f7983 */ /* 0x000f280000300800 */
[----:B------:R1:W-:Y:S04]  /*1428b0*/  @P0 STG.E desc[UR40][R148.64], R125 ;  /* 0x0000007d94000986 */ /* 0x0003e8000c101928 */
[----:B-1----:R-:W4:Y:S01]  /*1428c0*/  LDL.LU R125, [R1+0xc0] ;  /* 0x0000c000017d7983 */ /* 0x002f220000300800 */
[----:B------:R-:W-:-:S03]  /*1428d0*/  IMAD.WIDE R148, R126, 0x4, R66 ;  /* 0x000000047e947825 */ /* 0x000fc600078e0242 */
[----:B------:R-:W4:Y:S04]  /*1428e0*/  LDL.LU R152, [R1+0xb0] ;  /* 0x0000b00001987983 */ /* 0x000f280000300800 */
[----:B------:R-:W4:Y:S04]  /*1428f0*/  LDL.LU R153, [R1+0xa0] ;  /* 0x0000a00001997983 */ /* 0x000f280000300800 */
[----:B------:R1:W-:Y:S01]  /*142900*/  @P6 STG.E desc[UR40][R148.64], R154 ;  /* 0x0000009a94006986 */ /* 0x0003e2000c101928 */
[----:B------:R-:W-:-:S03]  /*142910*/  LOP3.LUT P6, RZ, R160, 0x1000, RZ, 0xc0, !PT ;  /* 0x00001000a0ff7812 */ /* 0x000fc600078cc0ff */
[----:B------:R-:W4:Y:S04]  /*142920*/  LDL.LU R150, [R1+0x90] ;  /* 0x0000900001967983 */ /* 0x000f280000300800 */
[----:B------:R-:W4:Y:S01]  /*142930*/  LDL.LU R151, [R1+0x70] ;  /* 0x0000700001977983 */ /* 0x000f220000300800 */
[----:B-1----:R-:W-:-:S03]  /*142940*/  IMAD.WIDE R148, R126, 0x4, R64 ;  /* 0x000000047e947825 */ /* 0x002fc600078e0240 */
[----:B------:R-:W4:Y:S04]  /*142950*/  LDL.LU R154, [R1+0x60] ;  /* 0x00006000019a7983 */ /* 0x000f280000300800 */
[----:B------:R1:W-:Y:S01]  /*142960*/  @P6 STG.E desc[UR40][R148.64], R155 ;  /* 0x0000009b94006986 */ /* 0x0003e2000c101928 */
[----:B------:R-:W-:-:S03]  /*142970*/  LOP3.LUT P6, RZ, R160, 0x800, RZ, 0xc0, !PT ;  /* 0x00000800a0ff7812 */ /* 0x000fc600078cc0ff */
[----:B-1----:R-:W4:Y:S01]  /*142980*/  LDL.LU R155, [R1+0x50] ;  /* 0x00005000019b7983 */ /* 0x002f220000300800 */
[----:B------:R-:W-:-:S09]  /*142990*/  IMAD.WIDE R148, R126, 0x4, R62 ;  /* 0x000000047e947825 */ /* 0x000fd200078e023e */
[----:B--2---:R1:W-:Y:S04]  /*1429a0*/  @P6 STG.E desc[UR40][R148.64], R128 ;  /* 0x0000008094006986 */ /* 0x0043e8000c101928 */
[----:B-1----:R-:W2:Y:S01]  /*1429b0*/  LDL.LU R128, [R1+0x40] ;  /* 0x0000400001807983 */ /* 0x002ea20000300800 */
[----:B------:R-:W-:Y:S01]  /*1429c0*/  LOP3.LUT P6, RZ, R160, 0x400, RZ, 0xc0, !PT ;  /* 0x00000400a0ff7812 */ /* 0x000fe200078cc0ff */
[----:B------:R-:W-:Y:S01]  /*1429d0*/  IMAD.WIDE R148, R126, 0x4, R60 ;  /* 0x000000047e947825 */ /* 0x000fe200078e023c */
[C---:B------:R-:W-:Y:S02]  /*1429e0*/  LOP3.LUT P1, RZ, R143.reuse, 0x200, RZ, 0xc0, !PT ;  /* 0x000002008fff7812 */ /* 0x040fe4000782c0ff */
[C---:B------:R-:W-:Y:S02]  /*1429f0*/  LOP3.LUT P2, RZ, R143.reuse, 0x400, RZ, 0xc0, !PT ;  /* 0x000004008fff7812 */ /* 0x040fe4000784c0ff */
[----:B------:R-:W-:-:S02]  /*142a00*/  LOP3.LUT P3, RZ, R143, 0x800, RZ, 0xc0, !PT ;  /* 0x000008008fff7812 */ /* 0x000fc4000786c0ff */
[C---:B------:R-:W-:Y:S02]  /*142a10*/  LOP3.LUT P4, RZ, R143.reuse, 0x1000, RZ, 0xc0, !PT ;  /* 0x000010008fff7812 */ /* 0x040fe4000788c0ff */
[C---:B------:R-:W-:Y:S02]  /*142a20*/  LOP3.LUT P5, RZ, R143.reuse, 0x2000, RZ, 0xc0, !PT ;  /* 0x000020008fff7812 */ /* 0x040fe400078ac0ff */
[----:B------:R-:W-:Y:S01]  /*142a30*/  LOP3.LUT P0, RZ, R143, 0x8000, RZ, 0xc0, !PT ;  /* 0x000080008fff7812 */ /* 0x000fe2000780c0ff */
[----:B---3--:R1:W-:Y:S01]  /*142a40*/  @P6 STG.E desc[UR40][R148.64], R121 ;  /* 0x0000007994006986 */ /* 0x0083e2000c101928 */
[----:B------:R-:W-:Y:S01]  /*142a50*/  LOP3.LUT P6, RZ, R160, 0x200, RZ, 0xc0, !PT ;  /* 0x00000200a0ff7812 */ /* 0x000fe200078cc0ff */
[----:B-1----:R-:W-:Y:S02]  /*142a60*/  IMAD.WIDE R148, R126, 0x4, R58 ;  /* 0x000000047e947825 */ /* 0x002fe400078e023a */
[----:B------:R-:W3:Y:S10]  /*142a70*/  LDL.LU R121, [R1+0x7658] ;  /* 0x0076580001797983 */ /* 0x000ef40000300800 */
[----:B----4-:R1:W-:Y:S01]  /*142a80*/  @P6 STG.E desc[UR40][R148.64], R122 ;  /* 0x0000007a94006986 */ /* 0x0103e2000c101928 */
[----:B------:R-:W-:Y:S01]  /*142a90*/  LOP3.LUT P6, RZ, R160, 0x100, RZ, 0xc0, !PT ;  /* 0x00000100a0ff7812 */ /* 0x000fe200078cc0ff */
[----:B-1----:R-:W-:-:S02]  /*142aa0*/  IMAD.WIDE R148, R126, 0x4, R56 ;  /* 0x000000047e947825 */ /* 0x002fc400078e0238 */
[----:B------:R-:W4:Y:S10]  /*142ab0*/  LDL.LU R122, [R1+0x7654] ;  /* 0x00765400017a7983 */ /* 0x000f340000300800 */
[----:B------:R1:W-:Y:S01]  /*142ac0*/  @P6 STG.E desc[UR40][R148.64], R123 ;  /* 0x0000007b94006986 */ /* 0x0003e2000c101928 */
[----:B------:R-:W-:Y:S01]  /*142ad0*/  LOP3.LUT P6, RZ, R160, 0x80, RZ, 0xc0, !PT ;  /* 0x00000080a0ff7812 */ /* 0x000fe200078cc0ff */
[----:B-1----:R-:W-:-:S02]  /*142ae0*/  IMAD.WIDE R148, R126, 0x4, R54 ;  /* 0x000000047e947825 */ /* 0x002fc400078e0236 */
[----:B------:R-:W3:Y:S10]  /*142af0*/  LDL.LU R123, [R1+0x7650] ;  /* 0x00765000017b7983 */ /* 0x000ef40000300800 */
[----:B------:R1:W-:Y:S01]  /*142b00*/  @P6 STG.E desc[UR40][R148.64], R124 ;  /* 0x0000007c94006986 */ /* 0x0003e2000c101928 */
[----:B------:R-:W-:Y:S01]  /*142b10*/  LOP3.LUT P6, RZ, R160, 0x40, RZ, 0xc0, !PT ;  /* 0x00000040a0ff7812 */ /* 0x000fe200078cc0ff */
[----:B-1----:R-:W-:-:S02]  /*142b20*/  IMAD.WIDE R148, R126, 0x4, R52 ;  /* 0x000000047e947825 */ /* 0x002fc400078e0234 */
[----:B------:R-:W3:Y:S10]  /*142b30*/  LDL.LU R124, [R1+0x764c] ;  /* 0x00764c00017c7983 */ /* 0x000ef40000300800 */
[----:B------:R1:W-:Y:S02]  /*142b40*/  @P6 STG.E desc[UR40][R148.64], R125 ;  /* 0x0000007d94006986 */ /* 0x0003e4000c101928 */
[----:B-1----:R-:W-:-:S02]  /*142b50*/  IMAD.WIDE R148, R126, 0x4, R50 ;  /* 0x000000047e947825 */ /* 0x002fc400078e0232 */
[----:B------:R-:W3:Y:S04]  /*142b60*/  LDL.LU R125, [R1+0x7648] ;  /* 0x00764800017d7983 */ /* 0x000ee80000300800 */
[----:B------:R1:W-:Y:S01]  /*142b70*/  @P1 STG.E desc[UR40][R148.64], R152 ;  /* 0x0000009894001986 */ /* 0x0003e2000c101928 */
[----:B------:R-:W-:-:S03]  /*142b80*/  LOP3.LUT P6, RZ, R160, 0x20, RZ, 0xc0, !PT ;  /* 0x00000020a0ff7812 */ /* 0x000fc600078cc0ff */
[----:B------:R-:W3:Y:S01]  /*142b90*/  LDL.LU R126, [R1+0x7644] ;  /* 0x00764400017e7983 */ /* 0x000ee20000300800 */
[----:B-1----:R-:W-:-:S05]  /*142ba0*/  IMAD.WIDE R148, R127, 0x4, R80 ;  /* 0x000000047f947825 */ /* 0x002fca00078e0250 */
[----:B------:R1:W-:Y:S02]  /*142bb0*/  @P2 STG.E desc[UR40][R148.64], R153 ;  /* 0x0000009994002986 */ /* 0x0003e4000c101928 */
[----:B-1----:R-:W-:-:S05]  /*142bc0*/  IMAD.WIDE R148, R127, 0x4, R78 ;  /* 0x000000047f947825 */ /* 0x002fca00078e024e */
[----:B------:R1:W-:Y:S02]  /*142bd0*/  @P3 STG.E desc[UR40][R148.64], R150 ;  /* 0x0000009694003986 */ /* 0x0003e4000c101928 */
[----:B-1----:R-:W-:-:S05]  /*142be0*/  IMAD.WIDE R148, R127, 0x4, R76 ;  /* 0x000000047f947825 */ /* 0x002fca00078e024c */
[----:B------:R1:W-:Y:S02]  /*142bf0*/  @P4 STG.E desc[UR40][R148.64], R151 ;  /* 0x0000009794004986 */ /* 0x0003e4000c101928 */
[C---:B-1----:R-:W-:Y:S02]  /*142c00*/  IMAD.WIDE R148, R127.reuse, 0x4, R74 ;  /* 0x000000047f947825 */ /* 0x042fe400078e024a */
[----:B------:R-:W3:Y:S04]  /*142c10*/  LDL.LU R151, [R1+0x30] ;  /* 0x0000300001977983 */ /* 0x000ee80000300800 */
[----:B------:R1:W-:Y:S02]  /*142c20*/  @P5 STG.E desc[UR40][R148.64], R154 ;  /* 0x0000009a94005986 */ /* 0x0003e4000c101928 */
[----:B-1----:R-:W-:-:S02]  /*142c30*/  IMAD.WIDE R148, R127, 0x4, R72 ;  /* 0x000000047f947825 */ /* 0x002fc400078e0248 */
[----:B------:R-:W4:Y:S04]  /*142c40*/  LDL.LU R154, [R1+0x20] ;  /* 0x00002000019a7983 */ /* 0x000f280000300800 */
[----:B------:R1:W-:Y:S02]  /*142c50*/  @P6 STG.E desc[UR40][R148.64], R155 ;  /* 0x0000009b94006986 */ /* 0x0003e4000c101928 */
[----:B-1----:R-:W-:Y:S02]  /*142c60*/  IMAD.WIDE R148, R127, 0x4, R70 ;  /* 0x000000047f947825 */ /* 0x002fe400078e0246 */
[----:B------:R-:W4:Y:S04]  /*142c70*/  LDL.LU R155, [R1+0x10] ;  /* 0x00001000019b7983 */ /* 0x000f280000300800 */
[----:B--2---:R1:W-:Y:S04]  /*142c80*/  @P0 STG.E desc[UR40][R148.64], R128 ;  /* 0x0000008094000986 */ /* 0x0043e8000c101928 */
[----:B-1----:R-:W2:Y:S01]  /*142c90*/  LDL.LU R128, [R1] ;  /* 0x0000000001807983 */ /* 0x002ea20000300800 */
[----:B------:R-:W-:-:S02]  /*142ca0*/  LOP3.LUT P1, RZ, R143, 0x10000000, RZ, 0xc0, !PT ;  /* 0x100000008fff7812 */ /* 0x000fc4000782c0ff */
[----:B------:R-:W-:Y:S02]  /*142cb0*/  LOP3.LUT R147, R147, 0xdfffffff, RZ, 0xc0, !PT ;  /* 0xdfffffff93937812 */ /* 0x000fe400078ec0ff */
[----:B------:R-:W-:Y:S02]  /*142cc0*/  LOP3.LUT R160, R160, 0xfffffffe, RZ, 0xc0, !PT ;  /* 0xfffffffea0a07812 */ /* 0x000fe400078ec0ff */
[C---:B------:R-:W-:Y:S02]  /*142cd0*/  LOP3.LUT P4, RZ, R143.reuse, 0x10000, RZ, 0xc0, !PT ;  /* 0x000100008fff7812 */ /* 0x040fe4000788c0ff */
[----:B------:R-:W-:Y:S01]  /*142ce0*/  LOP3.LUT P5, RZ, R143, 0x20000, RZ, 0xc0, !PT ;  /* 0x000200008fff7812 */ /* 0x000fe200078ac0ff */
[----:B------:R-:W-:Y:S01]  /*142cf0*/  IMAD.WIDE R148, R127, 0x4, R68 ;  /* 0x000000047f947825 */ /* 0x000fe200078e0244 */
[----:B------:R-:W-:Y:S01]  /*142d00*/  LOP3.LUT P6, RZ, R143, 0x40000, RZ, 0xc0, !PT ;  /* 0x000400008fff7812 */ /* 0x000fe200078cc0ff */
[----:B------:R-:W2:Y:S02]  /*142d10*/  LDL.LU R152, [R1+0x1b4] ;  /* 0x0001b40001987983 */ /* 0x000ea40000300800 */
[----:B------:R-:W-:-:S02]  /*142d20*/  @P1 LOP3.LUT R147, R147, 0x20000000, RZ, 0xfc, !PT ;  /* 0x2000000093931812 */ /* 0x000fc400078efcff */
[----:B------:R-:W-:Y:S01]  /*142d30*/  LOP3.LUT P1, RZ, R143, 0x8000000, RZ, 0xc0, !PT ;  /* 0x080000008fff7812 */ /* 0x000fe2000782c0ff */
[----:B------:R-:W2:Y:S01]  /*142d40*/  LDL.LU R153, [R1+0x1a4] ;  /* 0x0001a40001997983 */ /* 0x000ea20000300800 */
[----:B------:R-:W-:Y:S02]  /*142d50*/  LOP3.LUT R147, R147, 0xbfffffff, RZ, 0xc0, !PT ;  /* 0xbfffffff93937812 */ /* 0x000fe400078ec0ff */
[----:B------:R-:W-:Y:S01]  /*142d60*/  LOP3.LUT P0, RZ, R143, 0x80000, RZ, 0xc0, !PT ;  /* 0x000800008fff7812 */ /* 0x000fe2000780c0ff */
[----:B------:R-:W2:Y:S08]  /*142d70*/  LDL.LU R150, [R1+0x194] ;  /* 0x0001940001967983 */ /* 0x000eb00000300800 */
[----:B------:R-:W-:-:S02]  /*142d80*/  @P1 LOP3.LUT R147, R147, 0x40000000, RZ, 0xfc, !PT ;  /* 0x4000000093931812 */ /* 0x000fc400078efcff */
[----:B------:R-:W-:Y:S02]  /*142d90*/  LOP3.LUT P1, RZ, R143, 0x4000000, RZ, 0xc0, !PT ;  /* 0x040000008fff7812 */ /* 0x000fe4000782c0ff */
[----:B------:R-:W-:-:S11]  /*142da0*/  LOP3.LUT R147, R147, 0x7fffffff, RZ, 0xc0, !PT ;  /* 0x7fffffff93937812 */ /* 0x000fd600078ec0ff */
[----:B------:R-:W-:Y:S02]  /*142db0*/  @P1 LOP3.LUT R147, R147, 0x80000000, RZ, 0xfc, !PT ;  /* 0x8000000093931812 */ /* 0x000fe400078efcff */
[----:B------:R-:W-:-:S13]  /*142dc0*/  LOP3.LUT P1, RZ, R143, 0x2000000, RZ, 0xc0, !PT ;  /* 0x020000008fff7812 */ /* 0x000fda000782c0ff */
        /* <DEDUP_REMOVED lines=14> */
[----:B---3--:R1:W-:Y:S02]  /*142eb0*/  @P4 STG.E desc[UR40][R148.64], R151 ;  /* 0x0000009794004986 */ /* 0x0083e4000c101928 */
[C---:B-1----:R-:W-:Y:S02]  /*142ec0*/  IMAD.WIDE R148, R127.reuse, 0x4, R66 ;  /* 0x000000047f947825 */ /* 0x042fe400078e0242 */
[----:B------:R-:W3:Y:S04]  /*142ed0*/  LDL.LU R151, [R1+0x184] ;  /* 0x0001840001977983 */ /* 0x000ee80000300800 */
[----:B----4-:R1:W-:Y:S02]  /*142ee0*/  @P5 STG.E desc[UR40][R148.64], R154 ;  /* 0x0000009a94005986 */ /* 0x0103e4000c101928 */
[----:B-1----:R-:W-:-:S02]  /*142ef0*/  IMAD.WIDE R148, R127, 0x4, R64 ;  /* 0x000000047f947825 */ /* 0x002fc400078e0240 */
[----:B------:R-:W4:Y:S04]  /*142f00*/  LDL.LU R154, [R1+0x174] ;  /* 0x00017400019a7983 */ /* 0x000f280000300800 */
[----:B------:R1:W-:Y:S02]  /*142f10*/  @P6 STG.E desc[UR40][R148.64], R155 ;  /* 0x0000009b94006986 */ /* 0x0003e4000c101928 */
[C---:B-1----:R-:W-:Y:S02]  /*142f20*/  IMAD.WIDE R148, R127.reuse, 0x4, R62 ;  /* 0x000000047f947825 */ /* 0x042fe400078e023e */
[----:B------:R-:W3:Y:S04]  /*142f30*/  LDL.LU R155, [R1+0x164] ;  /* 0x00016400019b7983 */ /* 0x000ee80000300800 */
[----:B--2---:R1:W-:Y:S02]  /*142f40*/  @P0 STG.E desc[UR40][R148.64], R128 ;  /* 0x0000008094000986 */ /* 0x0043e4000c101928 */
[----:B-1----:R-:W-:-:S02]  /*142f50*/  IMAD.WIDE R148, R127, 0x4, R60 ;  /* 0x000000047f947825 */ /* 0x002fc400078e023c */
[----:B------:R-:W2:Y:S04]  /*142f60*/  LDL.LU R128, [R1+0x144] ;  /* 0x0001440001807983 */ /* 0x000ea80000300800 */
[----:B------:R1:W-:Y:S01]  /*142f70*/  @P1 STG.E desc[UR40][R148.64], R248 ;  /* 0x000000f894001986 */ /* 0x0003e2000c101928 */
[C---:B------:R-:W-:Y:S01]  /*142f80*/  LOP3.LUT P1, RZ, R160.reuse, 0x10, RZ, 0xc0, !PT ;  /* 0x00000010a0ff7812 */ /* 0x040fe2000782c0ff */
[C---:B-1----:R-:W-:Y:S02]  /*142f90*/  IMAD.WIDE R148, R127.reuse, 0x4, R58 ;  /* 0x000000047f947825 */ /* 0x042fe400078e023a */
[----:B------:R-:W2:Y:S10]  /*142fa0*/  LDL.LU R248, [R1+0xd4] ;  /* 0x0000d40001f87983 */ /* 0x000eb40000300800 */
[----:B------:R1:W-:Y:S01]  /*142fb0*/  @P1 STG.E desc[UR40][R148.64], R244 ;  /* 0x000000f494001986 */ /* 0x0003e2000c101928 */
[----:B------:R-:W-:Y:S01]  /*142fc0*/  LOP3.LUT P1, RZ, R160, 0x8, RZ, 0xc0, !PT ;  /* 0x00000008a0ff7812 */ /* 0x000fe2000782c0ff */
[----:B-1----:R-:W-:-:S02]  /*142fd0*/  IMAD.WIDE R148, R127, 0x4, R56 ;  /* 0x000000047f947825 */ /* 0x002fc400078e0238 */
[----:B------:R-:W2:Y:S10]  /*142fe0*/  LDL.LU R244, [R1+0xe4] ;  /* 0x0000e40001f47983 */ /* 0x000eb40000300800 */
[----:B------:R1:W-:Y:S01]  /*142ff0*/  @P1 STG.E desc[UR40][R148.64], R240 ;  /* 0x000000f094001986 */ /* 0x0003e2000c101928 */
[----:B------:R-:W-:Y:S01]  /*143000*/  LOP3.LUT P1, RZ, R160, 0x4, RZ, 0xc0, !PT ;  /* 0x00000004a0ff7812 */ /* 0x000fe2000782c0ff */
[----:B-1----:R-:W-:-:S12]  /*143010*/  IMAD.WIDE R148, R127, 0x4, R54 ;  /* 0x000000047f947825 */ /* 0x002fd800078e0236 */
[----:B------:R1:W-:Y:S01]  /*143020*/  @P1 STG.E desc[UR40][R148.64], R236 ;  /* 0x000000ec94001986 */ /* 0x0003e2000c101928 */
[----:B------:R-:W-:Y:S01]  /*143030*/  LOP3.LUT P1, RZ, R160, 0x2, RZ, 0xc0, !PT ;  /* 0x00000002a0ff7812 */ /* 0x000fe2000782c0ff */
[----:B-1----:R-:W-:-:S12]  /*143040*/  IMAD.WIDE R148, R127, 0x4, R52 ;  /* 0x000000047f947825 */ /* 0x002fd800078e0234 */
[----:B------:R1:W-:Y:S01]  /*143050*/  @P1 STG.E desc[UR40][R148.64], R232 ;  /* 0x000000e894001986 */ /* 0x0003e2000c101928 */
[----:B------:R-:W-:Y:S01]  /*143060*/  LOP3.LUT P1, RZ, R160, 0x1, RZ, 0xc0, !PT ;  /* 0x00000001a0ff7812 */ /* 0x000fe2000782c0ff */
[----:B-1----:R-:W-:Y:S02]  /*143070*/  IMAD.WIDE R148, R127, 0x4, R50 ;  /* 0x000000047f947825 */ /* 0x002fe400078e0232 */
[----:B------:R-:W2:Y:S10]  /*143080*/  LDL.LU R127, [R1+0x7640] ;  /* 0x00764000017f7983 */ /* 0x000eb40000300800 */
[----:B------:R1:W-:Y:S04]  /*143090*/  @P1 STG.E desc[UR40][R148.64], R168 ;  /* 0x000000a894001986 */ /* 0x0003e8000c101928 */
[----:B-1----:R-:W2:Y:S01]  /*1430a0*/  LDL.LU R168, [R1+0x44a0] ;  /* 0x0044a00001a87983 */ /* 0x002ea20000300800 */
[----:B------:R-:W-:-:S02]  /*1430b0*/  LOP3.LUT P1, RZ, R147, 0x80000000, RZ, 0xc0, !PT ;  /* 0x8000000093ff7812 */ /* 0x000fc4000782c0ff */
[C---:B------:R-:W-:Y:S02]  /*1430c0*/  LOP3.LUT P2, RZ, R143.reuse, 0x20000000, RZ, 0xc0, !PT ;  /* 0x200000008fff7812 */ /* 0x040fe4000784c0ff */
[C---:B------:R-:W-:Y:S02]  /*1430d0*/  LOP3.LUT P3, RZ, R143.reuse, 0x40000000, RZ, 0xc0, !PT ;  /* 0x400000008fff7812 */ /* 0x040fe4000786c0ff */
[----:B------:R-:W-:Y:S02]  /*1430e0*/  LOP3.LUT P4, RZ, R143, 0x80000000, RZ, 0xc0, !PT ;  /* 0x800000008fff7812 */ /* 0x000fe4000788c0ff */
[C---:B------:R-:W-:Y:S02]  /*1430f0*/  LOP3.LUT P5, RZ, R144.reuse, 0x1, RZ, 0xc0, !PT ;  /* 0x0000000190ff7812 */ /* 0x040fe400078ac0ff */
[C---:B------:R-:W-:Y:S02]  /*143100*/  LOP3.LUT P6, RZ, R144.reuse, 0x2, RZ, 0xc0, !PT ;  /* 0x0000000290ff7812 */ /* 0x040fe400078cc0ff */
[----:B------:R-:W-:Y:S01]  /*143110*/  LOP3.LUT P0, RZ, R144, 0x4, RZ, 0xc0, !PT ;  /* 0x0000000490ff7812 */ /* 0x000fe2000780c0ff */
[----:B--2---:R-:W-:-:S05]  /*143120*/  IMAD.WIDE R148, R168, 0x4, R80 ;  /* 0x00000004a8947825 */ /* 0x004fca00078e0250 */
[----:B------:R1:W-:Y:S01]  /*143130*/  @P1 STG.E desc[UR40][R148.64], R244 ;  /* 0x000000f494001986 */ /* 0x0003e2000c101928 */
[----:B------:R-:W-:Y:S01]  /*143140*/  LOP3.LUT P1, RZ, R147, 0x40000000, RZ, 0xc0, !PT ;  /* 0x4000000093ff7812 */ /* 0x000fe2000782c0ff */
[----:B-1----:R-:W-:-:S12]  /*143150*/  IMAD.WIDE R148, R168, 0x4, R78 ;  /* 0x00000004a8947825 */ /* 0x002fd800078e024e */
[----:B------:R1:W-:Y:S01]  /*143160*/  @P1 STG.E desc[UR40][R148.64], R248 ;  /* 0x000000f894001986 */ /* 0x0003e2000c101928 */
[----:B------:R-:W-:Y:S01]  /*143170*/  LOP3.LUT P1, RZ, R147, 0x20000000, RZ, 0xc0, !PT ;  /* 0x2000000093ff7812 */ /* 0x000fe2000782c0ff */
[----:B-1----:R-:W-:-:S12]  /*143180*/  IMAD.WIDE R148, R168, 0x4, R76 ;  /* 0x00000004a8947825 */ /* 0x002fd800078e024c */
[----:B------:R1:W-:Y:S02]  /*143190*/  @P1 STG.E desc[UR40][R148.64], R152 ;  /* 0x0000009894001986 */ /* 0x0003e4000c101928 */
[C---:B-1----:R-:W-:Y:S02]  /*1431a0*/  IMAD.WIDE R148, R168.reuse, 0x4, R74 ;  /* 0x00000004a8947825 */ /* 0x042fe400078e024a */
[----:B------:R-:W2:Y:S04]  /*1431b0*/  LDL.LU R152, [R1+0x134] ;  /* 0x0001340001987983 */ /* 0x000ea80000300800 */
[----:B------:R1:W-:Y:S02]  /*1431c0*/  @P2 STG.E desc[UR40][R148.64], R153 ;  /* 0x0000009994002986 */ /* 0x0003e4000c101928 */
[----:B-1----:R-:W-:-:S05]  /*1431d0*/  IMAD.WIDE R148, R168, 0x4, R72 ;  /* 0x00000004a8947825 */ /* 0x002fca00078e0248 */
[----:B------:R1:W-:Y:S02]  /*1431e0*/  @P3 STG.E desc[UR40][R148.64], R150 ;  /* 0x0000009694003986 */ /* 0x0003e4000c101928 */
[C---:B-1----:R-:W-:Y:S02]  /*1431f0*/  IMAD.WIDE R148, R168.reuse, 0x4, R70 ;  /* 0x00000004a8947825 */ /* 0x042fe400078e0246 */
[----:B------:R-:W2:Y:S04]  /*143200*/  LDL.LU R150, [R1+0x124] ;  /* 0x0001240001967983 */ /* 0x000ea80000300800 */
[----:B---3--:R1:W-:Y:S02]  /*143210*/  @P4 STG.E desc[UR40][R148.64], R151 ;  /* 0x0000009794004986 */ /* 0x0083e4000c101928 */
[----:B-1----:R-:W-:-:S02]  /*143220*/  IMAD.WIDE R148, R168, 0x4, R68 ;  /* 0x00000004a8947825 */ /* 0x002fc400078e0244 */
[----:B------:R-:W3:Y:S04]  /*143230*/  LDL.LU R151, [R1+0x114] ;  /* 0x0001140001977983 */ /* 0x000ee80000300800 */
[----:B----4-:R1:W-:Y:S02]  /*143240*/  @P5 STG.E desc[UR40][R148.64], R154 ;  /* 0x0000009a94005986 */ /* 0x0103e4000c101928 */
[C---:B-1----:R-:W-:Y:S02]  /*143250*/  IMAD.WIDE R148, R168.reuse, 0x4, R66 ;  /* 0x00000004a8947825 */ /* 0x042fe400078e0242 */
[----:B------:R-:W4:Y:S04]  /*143260*/  LDL.LU R154, [R1+0x104] ;  /* 0x00010400019a7983 */ /* 0x000f280000300800 */
[----:B------:R1:W-:Y:S04]  /*143270*/  @P6 STG.E desc[UR40][R148.64], R155 ;  /* 0x0000009b94006986 */ /* 0x0003e8000c101928 */
[----:B-1----:R-:W4:Y:S01]  /*143280*/  LDL.LU R155, [R1+0xf4] ;  /* 0x0000f400019b7983 */ /* 0x002f220000300800 */
[----:B------:R-:W-:Y:S01]  /*143290*/  IMAD.WIDE R148, R168, 0x4, R64 ;  /* 0x00000004a8947825 */ /* 0x000fe200078e0240 */
[----:B------:R-:W-:-:S04]  /*1432a0*/  LOP3.LUT P1, RZ, R144, 0x8000, RZ, 0xc0, !PT ;  /* 0x0000800090ff7812 */ /* 0x000fc8000782c0ff */
[----:B------:R1:W-:Y:S01]  /*1432b0*/  @P0 STG.E desc[UR40][R148.64], R128 ;  /* 0x0000008094000986 */ /* 0x0003e2000c101928 */
[----:B------:R-:W-:-:S03]  /*1432c0*/  LOP3.LUT R147, R147, 0xffdfffff, RZ, 0xc0, !PT ;  /* 0xffdfffff93937812 */ /* 0x000fc600078ec0ff */
[----:B-1----:R-:W4:Y:S05]  /*1432d0*/  LDL.LU R128, [R1+0xc4] ;  /* 0x0000c40001807983 */ /* 0x002f2a0000300800 */
[----:B------:R-:W-:Y:S02]  /*1432e0*/  @P1 LOP3.LUT R147, R147, 0x200000, RZ, 0xfc, !PT ;  /* 0x0020000093931812 */ /* 0x000fe400078efcff */
[----:B------:R-:W-:Y:S01]  /*1432f0*/  LOP3.LUT P1, RZ, R144, 0x4000, RZ, 0xc0, !PT ;  /* 0x0000400090ff7812 */ /* 0x000fe2000782c0ff */
[----:B------:R-:W4:Y:S01]  /*143300*/  LDL.LU R160, [R1+0xb4] ;  /* 0x0000b40001a07983 */ /* 0x000f220000300800 */
[----:B------:R-:W-:-:S03]  /*143310*/  LOP3.LUT R147, R147, 0xffbfffff, RZ, 0xc0, !PT ;  /* 0xffbfffff93937812 */ /* 0x000fc600078ec0ff */
[----:B------:R-:W4:Y:S04]  /*143320*/  LDL.LU R153, [R1+0x3098] ;  /* 0x0030980001997983 */ /* 0x000f280000300800 */
[----:B------:R-:W4:Y:S04]  /*143330*/  LDL.LU R232, [R1+0xa4] ;  /* 0x0000a40001e87983 */ /* 0x000f280000300800 */
[----:B------:R-:W-:Y:S01]  /*143340*/  @P1 LOP3.LUT R147, R147, 0x400000, RZ, 0xfc, !PT ;  /* 0x0040000093931812 */ /* 0x000fe200078efcff */
[----:B------:R-:W4:Y:S01]  /*143350*/  LDL.LU R236, [R1+0x94] ;  /* 0x0000940001ec7983 */ /* 0x000f220000300800 */
[----:B------:R-:W-:-:S02]  /*143360*/  LOP3.LUT P1, RZ, R144, 0x2000, RZ, 0xc0, !PT ;  /* 0x0000200090ff7812 */ /* 0x000fc4000782c0ff */
[----:B------:R-:W-:Y:S01]  /*143370*/  LOP3.LUT R147, R147, 0xff7fffff, RZ, 0xc0, !PT ;  /* 0xff7fffff93937812 */ /* 0x000fe200078ec0ff */
[----:B------:R-:W4:Y:S04]  /*143380*/  LDL.LU R240, [R1+0x74] ;  /* 0x0000740001f07983 */ /* 0x000f280000300800 */
[----:B------:R-:W4:Y:S01]  /*143390*/  LDL.LU R244, [R1+0x64] ;  /* 0x0000640001f47983 */ /* 0x000f220000300800 */
[----:B------:R-:W-:-:S03]  /*1433a0*/  LOP3.LUT P4, RZ, R144, 0x8, RZ, 0xc0, !PT ;  /* 0x0000000890ff7812 */ /* 0x000fc6000788c0ff */
[----:B------:R-:W4:Y:S02]  /*1433b0*/  LDL.LU R248, [R1+0x54] ;  /* 0x0000540001f87983 */ /* 0x000f240000300800 */
        /* <DEDUP_REMOVED lines=10> */
[C---:B------:R-:W-:Y:S02]  /*143460*/  LOP3.LUT P1, RZ, R144.reuse, 0x200, RZ, 0xc0, !PT ;  /* 0x0000020090ff7812 */ /* 0x040fe4000782c0ff */
[----:B------:R-:W-:Y:S02]  /*143470*/  LOP3.LUT R147, R147, 0xf7ffffff, RZ, 0xc0, !PT ;  /* 0xf7ffffff93937812 */ /* 0x000fe400078ec0ff */
[----:B------:R-:W-:Y:S01]  /*143480*/  LOP3.LUT P5, RZ, R144, 0x10, RZ, 0xc0, !PT ;  /* 0x0000001090ff7812 */ /* 0x000fe200078ac0ff */
[----:B------:R-:W-:Y:S01]  /*143490*/  IMAD.WIDE R148, R168, 0x4, R62 ;  /* 0x00000004a8947825 */ /* 0x000fe200078e023e */
[----:B------:R-:W-:-:S07]  /*1434a0*/  LOP3.LUT P6, RZ, R144, 0x20, RZ, 0xc0, !PT ;  /* 0x0000002090ff7812 */ /* 0x000fce00078cc0ff */
[----:B------:R-:W-:Y:S02]  /*1434b0*/  @P1 LOP3.LUT R147, R147, 0x8000000, RZ, 0xfc, !PT ;  /* 0x0800000093931812 */ /* 0x000fe400078efcff */
[C---:B------:R-:W-:Y:S02]  /*1434c0*/  LOP3.LUT P1, RZ, R144.reuse, 0x100, RZ, 0xc0, !PT ;  /* 0x0000010090ff7812 */ /* 0x040fe4000782c0ff */
[----:B------:R-:W-:Y:S02]  /*1434d0*/  LOP3.LUT P0, RZ, R144, 0x40, RZ, 0xc0, !PT ;  /* 0x0000004090ff7812 */ /* 0x000fe4000780c0ff */
[----:B------:R-:W-:-:S09]  /*1434e0*/  LOP3.LUT R147, R147, 0xefffffff, RZ, 0xc0, !PT ;  /* 0xefffffff93937812 */ /* 0x000fd200078ec0ff */
[----:B------:R-:W-:Y:S02]  /*1434f0*/  @P1 LOP3.LUT R147, R147, 0x10000000, RZ, 0xfc, !PT ;  /* 0x1000000093931812 */ /* 0x000fe400078efcff */
[----:B------:R-:W-:Y:S01]  /*143500*/  LOP3.LUT P1, RZ, R144, 0x80, RZ, 0xc0, !PT ;  /* 0x0000008090ff7812 */ /* 0x000fe2000782c0ff */
[----:B--2---:R1:W-:Y:S02]  /*143510*/  @P4 STG.E desc[UR40][R148.64], R152 ;  /* 0x0000009894004986 */ /* 0x0043e4000c101928 */
[C---:B-1----:R-:W-:Y:S02]  /*143520*/  IMAD.WIDE R148, R168.reuse, 0x4, R60 ;  /* 0x00000004a8947825 */ /* 0x042fe400078e023c */
[----:B------:R-:W2:Y:S04]  /*143530*/  LDL.LU R152, [R1+0x44] ;  /* 0x0000440001987983 */ /* 0x000ea80000300800 */
[----:B------:R1:W-:Y:S02]  /*143540*/  @P5 STG.E desc[UR40][R148.64], R150 ;  /* 0x0000009694005986 */ /* 0x0003e4000c101928 */
[----:B-1----:R-:W-:-:S02]  /*143550*/  IMAD.WIDE R148, R168, 0x4, R58 ;  /* 0x00000004a8947825 */ /* 0x002fc400078e023a */
[----:B------:R-:W2:Y:S04]  /*143560*/  LDL.LU R150, [R1+0x34] ;  /* 0x0000340001967983 */ /* 0x000ea80000300800 */
[----:B---3--:R1:W-:Y:S02]  /*143570*/  @P6 STG.E desc[UR40][R148.64], R151 ;  /* 0x0000009794006986 */ /* 0x0083e4000c101928 */
[C---:B-1----:R-:W-:Y:S02]  /*143580*/  IMAD.WIDE R148, R168.reuse, 0x4, R56 ;  /* 0x00000004a8947825 */ /* 0x042fe400078e0238 */
[----:B------:R-:W3:Y:S04]  /*143590*/  LDL.LU R151, [R1+0x24] ;  /* 0x0000240001977983 */ /* 0x000ee80000300800 */
[----:B----4-:R1:W-:Y:S02]  /*1435a0*/  @P0 STG.E desc[UR40][R148.64], R154 ;  /* 0x0000009a94000986 */ /* 0x0103e4000c101928 */
[----:B-1----:R-:W-:-:S02]  /*1435b0*/  IMAD.WIDE R148, R168, 0x4, R54 ;  /* 0x00000004a8947825 */ /* 0x002fc400078e0236 */
[----:B------:R-:W4:Y:S04]  /*1435c0*/  LDL.LU R154, [R1+0x14] ;  /* 0x00001400019a7983 */ /* 0x000f280000300800 */
[----:B------:R1:W-:Y:S04]  /*1435d0*/  @P1 STG.E desc[UR40][R148.64], R155 ;  /* 0x0000009b94001986 */ /* 0x0003e8000c101928 */
[----:B-1----:R-:W4:Y:S01]  /*1435e0*/  LDL.LU R155, [R1+0x4] ;  /* 0x00000400019b7983 */ /* 0x002f220000300800 */
[----:B------:R-:W-:Y:S01]  /*1435f0*/  LOP3.LUT P1, RZ, R147, 0x10000000, RZ, 0xc0, !PT ;  /* 0x1000000093ff7812 */ /* 0x000fe2000782c0ff */
[----:B------:R-:W-:-:S12]  /*143600*/  IMAD.WIDE R148, R168, 0x4, R52 ;  /* 0x00000004a8947825 */ /* 0x000fd800078e0234 */
[----:B------:R1:W-:Y:S01]  /*143610*/  @P1 STG.E desc[UR40][R148.64], R128 ;  /* 0x0000008094001986 */ /* 0x0003e2000c101928 */
[C---:B------:R-:W-:Y:S01]  /*143620*/  LOP3.LUT P1, RZ, R147.reuse, 0x8000000, RZ, 0xc0, !PT ;  /* 0x0800000093ff7812 */ /* 0x040fe2000782c0ff */
[----:B-1----:R-:W-:Y:S01]  /*143630*/  IMAD.WIDE R148, R168, 0x4, R50 ;  /* 0x00000004a8947825 */ /* 0x002fe200078e0232 */
[----:B------:R-:W-:Y:S01]  /*143640*/  LOP3.LUT P2, RZ, R144, 0x10000, RZ, 0xc0, !PT ;  /* 0x0001000090ff7812 */ /* 0x000fe2000784c0ff */
[----:B------:R-:W4:Y:S10]  /*143650*/  LDL.LU R128, [R1+0x763c] ;  /* 0x00763c0001807983 */ /* 0x000f340000300800 */
        /* <DEDUP_REMOVED lines=16> */
[----:B------:R-:W-:Y:S02]  /*143760*/  LOP3.LUT P1, RZ, R147, 0x200000, RZ, 0xc0, !PT ;  /* 0x0020000093ff7812 */ /* 0x000fe4000782c0ff */
[C---:B------:R-:W-:Y:S01]  /*143770*/  LOP3.LUT P3, RZ, R144.reuse, 0x20000, RZ, 0xc0, !PT ;  /* 0x0002000090ff7812 */ /* 0x040fe2000786c0ff */
[----:B-1----:R-:W-:Y:S01]  /*143780*/  IMAD.WIDE R148, R153, 0x4, R70 ;  /* 0x0000000499947825 */ /* 0x002fe200078e0246 */
[C---:B------:R-:W-:Y:S02]  /*143790*/  LOP3.LUT P4, RZ, R144.reuse, 0x40000, RZ, 0xc0, !PT ;  /* 0x0004000090ff7812 */ /* 0x040fe4000788c0ff */
[----:B------:R-:W-:-:S07]  /*1437a0*/  LOP3.LUT P5, RZ, R144, 0x80000, RZ, 0xc0, !PT ;  /* 0x0008000090ff7812 */ /* 0x000fce00078ac0ff */
[----:B--2---:R1:W-:Y:S02]  /*1437b0*/  @P1 STG.E desc[UR40][R148.64], R152 ;  /* 0x0000009894001986 */ /* 0x0043e4000c101928 */
[----:B-1----:R-:W-:-:S05]  /*1437c0*/  IMAD.WIDE R148, R153, 0x4, R68 ;  /* 0x0000000499947825 */ /* 0x002fca00078e0244 */
[----:B------:R1:W-:Y:S02]  /*1437d0*/  @P2 STG.E desc[UR40][R148.64], R150 ;  /* 0x0000009694002986 */ /* 0x0003e4000c101928 */
[----:B-1----:R-:W-:-:S05]  /*1437e0*/  IMAD.WIDE R148, R153, 0x4, R66 ;  /* 0x0000000499947825 */ /* 0x002fca00078e0242 */
[----:B---3--:R1:W-:Y:S02]  /*1437f0*/  @P3 STG.E desc[UR40][R148.64], R151 ;  /* 0x0000009794003986 */ /* 0x0083e4000c101928 */
[C---:B-1----:R-:W-:Y:S02]  /*143800*/  IMAD.WIDE R148, R153.reuse, 0x4, R64 ;  /* 0x0000000499947825 */ /* 0x042fe400078e0240 */
[----:B------:R-:W2:Y:S04]  /*143810*/  LDL.LU R151, [R1+0xe8] ;  /* 0x0000e80001977983 */ /* 0x000ea80000300800 */
[----:B----4-:R1:W-:Y:S02]  /*143820*/  @P4 STG.E desc[UR40][R148.64], R154 ;  /* 0x0000009a94004986 */ /* 0x0103e4000c101928 */
[----:B-1----:R-:W-:-:S02]  /*143830*/  IMAD.WIDE R148, R153, 0x4, R62 ;  /* 0x0000000499947825 */ /* 0x002fc400078e023e */
[----:B------:R-:W3:Y:S04]  /*143840*/  LDL.LU R154, [R1+0xd8] ;  /* 0x0000d800019a7983 */ /* 0x000ee80000300800 */
[----:B------:R1:W-:Y:S04]  /*143850*/  @P5 STG.E desc[UR40][R148.64], R155 ;  /* 0x0000009b94005986 */ /* 0x0003e8000c101928 */
[----:B-1----:R-:W4:Y:S04]  /*143860*/  LDL.LU R155, [R1+0x1b8] ;  /* 0x0001b800019b7983 */ /* 0x002f280000300800 */
[----:B------:R-:W2:Y:S04]  /*143870*/  LDL.LU R168, [R1+0x1a8] ;  /* 0x0001a80001a87983 */ /* 0x000ea80000300800 */
[----:B------:R-:W2:Y:S04]  /*143880*/  LDL.LU R160, [R1+0x198] ;  /* 0x0001980001a07983 */ /* 0x000ea80000300800 */
[----:B------:R-:W2:Y:S04]  /*143890*/  LDL.LU R232, [R1+0x188] ;  /* 0x0001880001e87983 */ /* 0x000ea80000300800 */
[----:B------:R-:W2:Y:S04]  /*1438a0*/  LDL.LU R236, [R1+0x178] ;  /* 0x0001780001ec7983 */ /* 0x000ea80000300800 */
[----:B------:R-:W2:Y:S01]  /*1438b0*/  LDL.LU R150, [R1+0x748] ;  /* 0x0007480001967983 */ /* 0x000ea20000300800 */
[----:B------:R-:W-:-:S02]  /*1438c0*/  LOP3.LUT P1, RZ, R145, 0x4, RZ, 0xc0, !PT ;  /* 0x0000000491ff7812 */ /* 0x000fc4000782c0ff */
[----:B------:R-:W-:Y:S02]  /*1438d0*/  LOP3.LUT R147, R147, 0xffffdfff, RZ, 0xc0, !PT ;  /* 0xffffdfff93937812 */ /* 0x000fe400078ec0ff */
[C---:B------:R-:W-:Y:S02]  /*1438e0*/  LOP3.LUT P6, RZ, R144.reuse, 0x100000, RZ, 0xc0, !PT ;  /* 0x0010000090ff7812 */ /* 0x040fe400078cc0ff */
[C---:B------:R-:W-:Y:S01]  /*1438f0*/  LOP3.LUT P0, RZ, R144.reuse, 0x200000, RZ, 0xc0, !PT ;  /* 0x0020000090ff7812 */ /* 0x040fe2000780c0ff */
[----:B------:R-:W-:Y:S01]  /*143900*/  IMAD.WIDE R148, R153, 0x4, R60 ;  /* 0x0000000499947825 */ /* 0x000fe200078e023c */
[----:B------:R-:W-:Y:S01]  /*143910*/  LOP3.LUT P4, RZ, R144, 0x400000, RZ, 0xc0, !PT ;  /* 0x0040000090ff7812 */ /* 0x000fe2000788c0ff */
[----:B------:R-:W3:Y:S04]  /*143920*/  LDL.LU R240, [R1+0x168] ;  /* 0x0001680001f07983 */ /* 0x000ee80000300800 */
[----:B------:R-:W-:Y:S01]  /*143930*/  @P1 LOP3.LUT R147, R147, 0x2000, RZ, 0xfc, !PT ;  /* 0x0000200093931812 */ /* 0x000fe200078efcff */
[----:B------:R-:W3:Y:S01]  /*143940*/  LDL.LU R244, [R1+0x148] ;  /* 0x0001480001f47983 */ /* 0x000ee20000300800 */
[----:B------:R-:W-:-:S02]  /*143950*/  LOP3.LUT P1, RZ, R145, 0x2, RZ, 0xc0, !PT ;  /* 0x0000000291ff7812 */ /* 0x000fc4000782c0ff */
[----:B------:R-:W-:Y:S01]  /*143960*/  LOP3.LUT R147, R147, 0xffffbfff, RZ, 0xc0, !PT ;  /* 0xffffbfff93937812 */ /* 0x000fe200078ec0ff */
[----:B------:R1:W-:Y:S01]  /*143970*/  @P6 STG.E desc[UR40][R148.64], R249 ;  /* 0x000000f994006986 */ /* 0x0003e2000c101928 */
[----:B------:R-:W-:-:S03]  /*143980*/  LOP3.LUT P5, RZ, R144, 0x800000, RZ, 0xc0, !PT ;  /* 0x0080000090ff7812 */ /* 0x000fc600078ac0ff */
[----:B------:R-:W3:Y:S06]  /*143990*/  LDL.LU R248, [R1+0x138] ;  /* 0x0001380001f87983 */ /* 0x000eec0000300800 */
[----:B------:R-:W-:Y:S01]  /*1439a0*/  @P1 LOP3.LUT R147, R147, 0x4000, RZ, 0xfc, !PT ;  /* 0x0000400093931812 */ /* 0x000fe200078efcff */
[----:B------:R-:W3:Y:S01]  /*1439b0*/  LDL.LU R152, [R1+0x128] ;  /* 0x0001280001987983 */ /* 0x000ee20000300800 */
        /* <DEDUP_REMOVED lines=10> */
[----:B------:R-:W-:Y:S01]  /*143a60*/  LOP3.LUT R147, R147, 0xfffbffff, RZ, 0xc0, !PT ;  /* 0xfffbffff93937812 */ /* 0x000fe200078ec0ff */
[----:B-1----:R-:W-:-:S10]  /*143a70*/  IMAD.WIDE R148, R153, 0x4, R58 ;  /* 0x0000000499947825 */ /* 0x002fd400078e023a */
[----:B------:R-:W-:Y:S02]  /*143a80*/  @P1 LOP3.LUT R147, R147, 0x40000, RZ, 0xfc, !PT ;  /* 0x0004000093931812 */ /* 0x000fe400078efcff */
[C---:B------:R-:W-:Y:S02]  /*143a90*/  LOP3.LUT P1, RZ, R144.reuse, 0x10000000, RZ, 0xc0, !PT ;  /* 0x1000000090ff7812 */ /* 0x040fe4000782c0ff */
[----:B------:R-:W-:Y:S01]  /*143aa0*/  LOP3.LUT R147, R147, 0xfff7ffff, RZ, 0xc0, !PT ;  /* 0xfff7ffff93937812 */ /* 0x000fe200078ec0ff */
[----:B------:R1:W-:Y:S01]  /*143ab0*/  @P0 STG.E desc[UR40][R148.64], R245 ;  /* 0x000000f594000986 */ /* 0x0003e2000c101928 */
[----:B------:R-:W-:-:S09]  /*143ac0*/  LOP3.LUT P6, RZ, R144, 0x1000000, RZ, 0xc0, !PT ;  /* 0x0100000090ff7812 */ /* 0x000fd200078cc0ff */
[----:B------:R-:W-:Y:S01]  /*143ad0*/  @P1 LOP3.LUT R147, R147, 0x80000, RZ, 0xfc, !PT ;  /* 0x0008000093931812 */ /* 0x000fe200078efcff */
[----:B-1----:R-:W-:Y:S01]  /*143ae0*/  IMAD.WIDE R148, R153, 0x4, R56 ;  /* 0x0000000499947825 */ /* 0x002fe200078e0238 */
[----:B------:R-:W-:-:S04]  /*143af0*/  LOP3.LUT P1, RZ, R144, 0x8000000, RZ, 0xc0, !PT ;  /* 0x0800000090ff7812 */ /* 0x000fc8000782c0ff */
[----:B------:R1:W-:Y:S01]  /*143b00*/  @P4 STG.E desc[UR40][R148.64], R241 ;  /* 0x000000f194004986 */ /* 0x0003e2000c101928 */
[----:B------:R-:W-:Y:S02]  /*143b10*/  LOP3.LUT P0, RZ, R144, 0x2000000, RZ, 0xc0, !PT ;  /* 0x0200000090ff7812 */ /* 0x000fe4000780c0ff */
[----:B------:R-:W-:Y:S01]  /*143b20*/  LOP3.LUT R147, R147, 0xffefffff, RZ, 0xc0, !PT ;  /* 0xffefffff93937812 */ /* 0x000fe200078ec0ff */
[----:B-1----:R-:W-:-:S05]  /*143b30*/  IMAD.WIDE R148, R153, 0x4, R54 ;  /* 0x0000000499947825 */ /* 0x002fca00078e0236 */
[----:B------:R-:W-:Y:S01]  /*143b40*/  @P1 LOP3.LUT R147, R147, 0x100000, RZ, 0xfc, !PT ;  /* 0x0010000093931812 */ /* 0x000fe200078efcff */
[----:B------:R1:W-:Y:S01]  /*143b50*/  @P5 STG.E desc[UR40][R148.64], R237 ;  /* 0x000000ed94005986 */ /* 0x0003e2000c101928 */
[----:B------:R-:W-:Y:S01]  /*143b60*/  LOP3.LUT P1, RZ, R144, 0x4000000, RZ, 0xc0, !PT ;  /* 0x0400000090ff7812 */ /* 0x000fe2000782c0ff */
[----:B-1----:R-:W-:-:S05]  /*143b70*/  IMAD.WIDE R148, R153, 0x4, R52 ;  /* 0x0000000499947825 */ /* 0x002fca00078e0234 */
[----:B------:R1:W-:Y:S02]  /*143b80*/  @P6 STG.E desc[UR40][R148.64], R233 ;  /* 0x000000e994006986 */ /* 0x0003e4000c101928 */
[----:B-1----:R-:W-:Y:S02]  /*143b90*/  IMAD.WIDE R148, R153, 0x4, R50 ;  /* 0x0000000499947825 */ /* 0x002fe400078e0232 */
[----:B------:R-:W4:Y:S04]  /*143ba0*/  LDL.LU R153, [R1+0x118] ;  /* 0x0001180001997983 */ /* 0x000f280000300800 */
[----:B------:R2:W-:Y:S02]  /*143bb0*/  @P0 STG.E desc[UR40][R148.64], R169 ;  /* 0x000000a994000986 */ /* 0x0005e4000c101928 */
[----:B--2---:R-:W-:-:S05]  /*143bc0*/  IMAD.WIDE R148, R150, 0x4, R80 ;  /* 0x0000000496947825 */ /* 0x004fca00078e0250 */
[----:B------:R1:W-:Y:S04]  /*143bd0*/  @P1 STG.E desc[UR40][R148.64], R151 ;  /* 0x0000009794001986 */ /* 0x0003e8000c101928 */
[----:B-1----:R-:W2:Y:S01]  /*143be0*/  LDL.LU R151, [R1+0x108] ;  /* 0x0001080001977983 */ /* 0x002ea20000300800 */
[----:B------:R-:W-:Y:S01]  /*143bf0*/  LOP3.LUT P1, RZ, R147, 0x100000, RZ, 0xc0, !PT ;  /* 0x0010000093ff7812 */ /* 0x000fe2000782c0ff */
[----:B------:R-:W-:-:S12]  /*143c00*/  IMAD.WIDE R148, R150, 0x4, R78 ;  /* 0x0000000496947825 */ /* 0x000fd800078e024e */
[----:B---3--:R1:W-:Y:S01]  /*143c10*/  @P1 STG.E desc[UR40][R148.64], R154 ;  /* 0x0000009a94001986 */ /* 0x0083e2000c101928 */
[----:B------:R-:W-:-:S03]  /*143c20*/  LOP3.LUT P1, RZ, R147, 0x80000, RZ, 0xc0, !PT ;  /* 0x0008000093ff7812 */ /* 0x000fc6000782c0ff */
[----:B-1----:R-:W3:Y:S01]  /*143c30*/  LDL.LU R154, [R1+0xf8] ;  /* 0x0000f800019a7983 */ /* 0x002ee20000300800 */
[----:B------:R-:W-:-:S09]  /*143c40*/  IMAD.WIDE R148, R150, 0x4, R76 ;  /* 0x0000000496947825 */ /* 0x000fd200078e024c */
[----:B----4-:R1:W-:Y:S04]  /*143c50*/  @P1 STG.E desc[UR40][R148.64], R155 ;  /* 0x0000009b94001986 */ /* 0x0103e8000c101928 */
[----:B-1----:R-:W4:Y:S01]  /*143c60*/  LDL.LU R155, [R1+0xc8] ;  /* 0x0000c800019b7983 */ /* 0x002f220000300800 */
[----:B------:R-:W-:Y:S01]  /*143c70*/  LOP3.LUT P1, RZ, R147, 0x40000, RZ, 0xc0, !PT ;  /* 0x0004000093ff7812 */ /* 0x000fe2000782c0ff */
[----:B------:R-:W-:-:S12]  /*143c80*/  IMAD.WIDE R148, R150, 0x4, R74 ;  /* 0x0000000496947825 */ /* 0x000fd800078e024a */
        /* <DEDUP_REMOVED lines=14> */
[C---:B------:R-:W-:Y:S02]  /*143d70*/  LOP3.LUT P2, RZ, R145.reuse, 0x8, RZ, 0xc0, !PT ;  /* 0x0000000891ff7812 */ /* 0x040fe4000784c0ff */
[----:B------:R-:W-:Y:S01]  /*143d80*/  LOP3.LUT P3, RZ, R145, 0x10, RZ, 0xc0, !PT ;  /* 0x0000001091ff7812 */ /* 0x000fe2000786c0ff */
[----:B-1----:R-:W-:-:S08]  /*143d90*/  IMAD.WIDE R148, R150, 0x4, R64 ;  /* 0x0000000496947825 */ /* 0x002fd000078e0240 */
[----:B------:R1:W-:Y:S01]  /*143da0*/  @P1 STG.E desc[UR40][R148.64], R244 ;  /* 0x000000f494001986 */ /* 0x0003e2000c101928 */
[----:B------:R-:W-:Y:S01]  /*143db0*/  LOP3.LUT P4, RZ, R145, 0x20, RZ, 0xc0, !PT ;  /* 0x0000002091ff7812 */ /* 0x000fe2000788c0ff */
[----:B-1----:R-:W-:-:S05]  /*143dc0*/  IMAD.WIDE R148, R150, 0x4, R62 ;  /* 0x0000000496947825 */ /* 0x002fca00078e023e */
[----:B------:R1:W-:Y:S01]  /*143dd0*/  @P2 STG.E desc[UR40][R148.64], R248 ;  /* 0x000000f894002986 */ /* 0x0003e2000c101928 */
[----:B------:R-:W-:Y:S01]  /*143de0*/  LOP3.LUT P5, RZ, R145, 0x40, RZ, 0xc0, !PT ;  /* 0x0000004091ff7812 */ /* 0x000fe200078ac0ff */
[----:B-1----:R-:W-:-:S05]  /*143df0*/  IMAD.WIDE R148, R150, 0x4, R60 ;  /* 0x0000000496947825 */ /* 0x002fca00078e023c */
[----:B------:R1:W-:Y:S02]  /*143e00*/  @P3 STG.E desc[UR40][R148.64], R152 ;  /* 0x0000009894003986 */ /* 0x0003e4000c101928 */
[----:B-1----:R-:W-:-:S05]  /*143e10*/  IMAD.WIDE R148, R150, 0x4, R58 ;  /* 0x0000000496947825 */ /* 0x002fca00078e023a */
[----:B------:R1:W-:Y:S02]  /*143e20*/  @P4 STG.E desc[UR40][R148.64], R153 ;  /* 0x0000009994004986 */ /* 0x0003e4000c101928 */
[C---:B-1----:R-:W-:Y:S01]  /*143e30*/  IMAD.WIDE R148, R150.reuse, 0x4, R56 ;  /* 0x0000000496947825 */ /* 0x042fe200078e0238 */
[C---:B------:R-:W-:Y:S02]  /*143e40*/  LOP3.LUT P6, RZ, R145.reuse, 0x80, RZ, 0xc0, !PT ;  /* 0x0000008091ff7812 */ /* 0x040fe400078cc0ff */
[----:B------:R-:W-:Y:S02]  /*143e50*/  LOP3.LUT P0, RZ, R145, 0x100, RZ, 0xc0, !PT ;  /* 0x0000010091ff7812 */ /* 0x000fe4000780c0ff */
[----:B--2---:R1:W-:Y:S04]  /*143e60*/  @P5 STG.E desc[UR40][R148.64], R151 ;  /* 0x0000009794005986 */ /* 0x0043e8000c101928 */
[----:B-1----:R-:W2:Y:S04]  /*143e70*/  LDL.LU R151, [R1+0xb8] ;  /* 0x0000b80001977983 */ /* 0x002ea80000300800 */
[----:B------:R-:W2:Y:S04]  /*143e80*/  LDL.LU R236, [R1+0xa8] ;  /* 0x0000a80001ec7983 */ /* 0x000ea80000300800 */
[----:B------:R-:W2:Y:S04]  /*143e90*/  LDL.LU R240, [R1+0x98] ;  /* 0x0000980001f07983 */ /* 0x000ea80000300800 */
[----:B------:R-:W2:Y:S04]  /*143ea0*/  LDL.LU R244, [R1+0x78] ;  /* 0x0000780001f47983 */ /* 0x000ea80000300800 */
[----:B------:R-:W2:Y:S01]  /*143eb0*/  LDL.LU R248, [R1+0x68] ;  /* 0x0000680001f87983 */ /* 0x000ea20000300800 */
[----:B------:R-:W-:-:S05]  /*143ec0*/  IMAD.WIDE R148, R150, 0x4, R54 ;  /* 0x0000000496947825 */ /* 0x000fca00078e0236 */
[----:B---3--:R1:W-:Y:S04]  /*143ed0*/  @P6 STG.E desc[UR40][R148.64], R154 ;  /* 0x0000009a94006986 */ /* 0x0083e8000c101928 */
[----:B-1----:R-:W3:Y:S01]  /*143ee0*/  LDL.LU R154, [R1+0x58] ;  /* 0x00005800019a7983 */ /* 0x002ee20000300800 */
[----:B------:R-:W-:-:S05]  /*143ef0*/  IMAD.WIDE R148, R150, 0x4, R52 ;  /* 0x0000000496947825 */ /* 0x000fca00078e0234 */
[----:B----4-:R1:W-:Y:S04]  /*143f00*/  @P0 STG.E desc[UR40][R148.64], R155 ;  /* 0x0000009b94000986 */ /* 0x0103e8000c101928 */
[----:B-1----:R-:W4:Y:S01]  /*143f10*/  LDL.LU R155, [R1+0x48] ;  /* 0x00004800019b7983 */ /* 0x002f220000300800 */
[----:B------:R-:W-:Y:S02]  /*143f20*/  LOP3.LUT P1, RZ, R145, 0x200000, RZ, 0xc0, !PT ;  /* 0x0020000091ff7812 */ /* 0x000fe4000782c0ff */
[----:B------:R-:W-:Y:S01]  /*143f30*/  LOP3.LUT R147, R147, 0xffffffdf, RZ, 0xc0, !PT ;  /* 0xffffffdf93937812 */ /* 0x000fe200078ec0ff */
[----:B------:R-:W3:Y:S04]  /*143f40*/  LDL.LU R152, [R1+0x38] ;  /* 0x0000380001987983 */ /* 0x000ee80000300800 */
[----:B------:R-:W3:Y:S06]  /*143f50*/  LDL.LU R153, [R1+0x28] ;  /* 0x0000280001997983 */ /* 0x000eec0000300800 */
[----:B------:R-:W-:-:S02]  /*143f60*/  @P1 LOP3.LUT R147, R147, 0x20, RZ, 0xfc, !PT ;  /* 0x0000002093931812 */ /* 0x000fc400078efcff */
        /* <DEDUP_REMOVED lines=11> */
[----:B------:R-:W-:Y:S01]  /*144020*/  IMAD.WIDE R148, R150, 0x4, R50 ;  /* 0x0000000496947825 */ /* 0x000fe200078e0232 */
[----:B------:R-:W-:Y:S01]  /*144030*/  LOP3.LUT P4, RZ, R145, 0x200, RZ, 0xc0, !PT ;  /* 0x0000020091ff7812 */ /* 0x000fe2000788c0ff */
[----:B------:R-:W4:Y:S08]  /*144040*/  LDL.LU R150, [R1+0x18] ;  /* 0x0000180001967983 */ /* 0x000f300000300800 */
[----:B------:R-:W-:-:S02]  /*144050*/  @P1 LOP3.LUT R147, R147, 0x200, RZ, 0xfc, !PT ;  /* 0x0000020093931812 */ /* 0x000fc400078efcff */
[----:B------:R-:W-:Y:S02]  /*144060*/  LOP3.LUT P1, RZ, R145, 0x10000, RZ, 0xc0, !PT ;  /* 0x0001000091ff7812 */ /* 0x000fe4000782c0ff */
[----:B------:R-:W-:-:S11]  /*144070*/  LOP3.LUT R147, R147, 0xfffffbff, RZ, 0xc0, !PT ;  /* 0xfffffbff93937812 */ /* 0x000fd600078ec0ff */
[----:B------:R-:W-:Y:S02]  /*144080*/  @P1 LOP3.LUT R147, R147, 0x400, RZ, 0xfc, !PT ;  /* 0x0000040093931812 */ /* 0x000fe400078efcff */
[----:B------:R-:W-:Y:S02]  /*144090*/  LOP3.LUT P1, RZ, R145, 0x8000, RZ, 0xc0, !PT ;  /* 0x0000800091ff7812 */ /* 0x000fe4000782c0ff */
[----:B------:R-:W-:Y:S02]  /*1440a0*/  LOP3.LUT R147, R147, 0xfffff7ff, RZ, 0xc0, !PT ;  /* 0xfffff7ff93937812 */ /* 0x000fe400078ec0ff */
[C---:B------:R-:W-:Y:S02]  /*1440b0*/  LOP3.LUT P5, RZ, R145.reuse, 0x400, RZ, 0xc0, !PT ;  /* 0x0000040091ff7812 */ /* 0x040fe400078ac0ff */
[----:B------:R-:W-:-:S07]  /*1440c0*/  LOP3.LUT P6, RZ, R145, 0x800, RZ, 0xc0, !PT ;  /* 0x0000080091ff7812 */ /* 0x000fce00078cc0ff */
[----:B------:R-:W-:Y:S02]  /*1440d0*/  @P1 LOP3.LUT R147, R147, 0x800, RZ, 0xfc, !PT ;  /* 0x0000080093931812 */ /* 0x000fe400078efcff */
[C---:B------:R-:W-:Y:S02]  /*1440e0*/  LOP3.LUT P1, RZ, R145.reuse, 0x4000, RZ, 0xc0, !PT ;  /* 0x0000400091ff7812 */ /* 0x040fe4000782c0ff */
[----:B------:R-:W-:Y:S02]  /*1440f0*/  LOP3.LUT P0, RZ, R145, 0x1000, RZ, 0xc0, !PT ;  /* 0x0000100091ff7812 */ /* 0x000fe4000780c0ff */
[----:B------:R-:W-:-:S09]  /*144100*/  LOP3.LUT R147, R147, 0xffffefff, RZ, 0xc0, !PT ;  /* 0xffffefff93937812 */ /* 0x000fd200078ec0ff */
[----:B------:R-:W-:Y:S02]  /*144110*/  @P1 LOP3.LUT R147, R147, 0x1000, RZ, 0xfc, !PT ;  /* 0x0000100093931812 */ /* 0x000fe400078efcff */
[----:B------:R-:W-:Y:S01]  /*144120*/  LOP3.LUT P1, RZ, R145, 0x2000, RZ, 0xc0, !PT ;  /* 0x0000200091ff7812 */ /* 0x000fe2000782c0ff */
[----:B--2---:R1:W-:Y:S04]  /*144130*/  @P4 STG.E desc[UR40][R148.64], R151 ;  /* 0x0000009794004986 */ /* 0x0043e8000c101928 */
[----:B-1----:R-:W2:Y:S01]  /*144140*/  LDL.LU R151, [R1+0x8] ;  /* 0x0000080001977983 */ /* 0x002ea20000300800 */
[----:B------:R-:W-:-:S05]  /*144150*/  IMAD.WIDE R148, R210, 0x4, R80 ;  /* 0x00000004d2947825 */ /* 0x000fca00078e0250 */
[----:B------:R1:W-:Y:S02]  /*144160*/  @P5 STG.E desc[UR40][R148.64], R236 ;  /* 0x000000ec94005986 */ /* 0x0003e4000c101928 */
[----:B-1----:R-:W-:-:S05]  /*144170*/  IMAD.WIDE R148, R210, 0x4, R78 ;  /* 0x00000004d2947825 */ /* 0x002fca00078e024e */
[----:B------:R1:W-:Y:S02]  /*144180*/  @P6 STG.E desc[UR40][R148.64], R240 ;  /* 0x000000f094006986 */ /* 0x0003e4000c101928 */
[----:B-1----:R-:W-:-:S05]  /*144190*/  IMAD.WIDE R148, R210, 0x4, R76 ;  /* 0x00000004d2947825 */ /* 0x002fca00078e024c */
[----:B------:R1:W-:Y:S02]  /*1441a0*/  @P0 STG.E desc[UR40][R148.64], R244 ;  /* 0x000000f494000986 */ /* 0x0003e4000c101928 */
[----:B-1----:R-:W-:-:S05]  /*1441b0*/  IMAD.WIDE R148, R210, 0x4, R74 ;  /* 0x00000004d2947825 */ /* 0x002fca00078e024a */
[----:B------:R1:W-:Y:S01]  /*1441c0*/  @P1 STG.E desc[UR40][R148.64], R248 ;  /* 0x000000f894001986 */ /* 0x0003e2000c101928 */
[----:B------:R-:W-:Y:S01]  /*1441d0*/  LOP3.LUT P1, RZ, R147, 0x1000, RZ, 0xc0, !PT ;  /* 0x0000100093ff7812 */ /* 0x000fe2000782c0ff */
[----:B-1----:R-:W-:-:S12]  /*1441e0*/  IMAD.WIDE R148, R210, 0x4, R72 ;  /* 0x00000004d2947825 */ /* 0x002fd800078e0248 */
        /* <DEDUP_REMOVED lines=16> */
[----:B-1----:R-:W-:Y:S01]  /*1442f0*/  IMAD.WIDE R148, R210, 0x4, R62 ;  /* 0x00000004d2947825 */ /* 0x002fe200078e023e */
[C---:B------:R-:W-:Y:S02]  /*144300*/  LOP3.LUT P2, RZ, R145.reuse, 0x400000, RZ, 0xc0, !PT ;  /* 0x0040000091ff7812 */ /* 0x040fe4000784c0ff */
[C---:B------:R-:W-:Y:S02]  /*144310*/  LOP3.LUT P3, RZ, R145.reuse, 0x800000, RZ, 0xc0, !PT ;  /* 0x0080000091ff7812 */ /* 0x040fe4000786c0ff */
[C---:B------:R-:W-:Y:S02]  /*144320*/  LOP3.LUT P4, RZ, R145.reuse, 0x1000000, RZ, 0xc0, !PT ;  /* 0x0100000091ff7812 */ /* 0x040fe4000788c0ff */
[C---:B------:R-:W-:Y:S02]  /*144330*/  LOP3.LUT P5, RZ, R145.reuse, 0x2000000, RZ, 0xc0, !PT ;  /* 0x0200000091ff7812 */ /* 0x040fe400078ac0ff */
[----:B------:R-:W-:-:S02]  /*144340*/  LOP3.LUT P6, RZ, R145, 0x4000000, RZ, 0xc0, !PT ;  /* 0x0400000091ff7812 */ /* 0x000fc400078cc0ff */
[----:B------:R-:W-:Y:S01]  /*144350*/  LOP3.LUT P0, RZ, R145, 0x8000000, RZ, 0xc0, !PT ;  /* 0x0800000091ff7812 */ /* 0x000fe2000780c0ff */
[----:B--2---:R1:W-:Y:S01]  /*144360*/  @P1 STG.E desc[UR40][R148.64], R151 ;  /* 0x0000009794001986 */ /* 0x0043e2000c101928 */
[----:B------:R-:W-:Y:S01]  /*144370*/  LOP3.LUT P1, RZ, R147, 0x40, RZ, 0xc0, !PT ;  /* 0x0000004093ff7812 */ /* 0x000fe2000782c0ff */
[----:B-1----:R-:W-:-:S12]  /*144380*/  IMAD.WIDE R148, R210, 0x4, R60 ;  /* 0x00000004d2947825 */ /* 0x002fd800078e023c */
[----:B------:R1:W-:Y:S01]  /*144390*/  @P1 STG.E desc[UR40][R148.64], R250 ;  /* 0x000000fa94001986 */ /* 0x0003e2000c101928 */
[----:B------:R-:W-:Y:S01]  /*1443a0*/  LOP3.LUT P1, RZ, R147, 0x20, RZ, 0xc0, !PT ;  /* 0x0000002093ff7812 */ /* 0x000fe2000782c0ff */
[----:B-1----:R-:W-:-:S12]  /*1443b0*/  IMAD.WIDE R148, R210, 0x4, R58 ;  /* 0x00000004d2947825 */ /* 0x002fd800078e023a */
[----:B------:R1:W-:Y:S02]  /*1443c0*/  @P1 STG.E desc[UR40][R148.64], R246 ;  /* 0x000000f694001986 */ /* 0x0003e4000c101928 */
[----:B-1----:R-:W-:-:S05]  /*1443d0*/  IMAD.WIDE R148, R210, 0x4, R56 ;  /* 0x00000004d2947825 */ /* 0x002fca00078e0238 */
        /* <DEDUP_REMOVED lines=8> */
[----:B---3--:R1:W-:Y:S02]  /*144460*/  @P6 STG.E desc[UR40][R148.64], R154 ;  /* 0x0000009a94006986 */ /* 0x0083e4000c101928 */
[----:B-1----:R-:W-:-:S05]  /*144470*/  IMAD.WIDE R148, R172, 0x4, R78 ;  /* 0x00000004ac947825 */ /* 0x002fca00078e024e */
[----:B----4-:R1:W-:Y:S04]  /*144480*/  @P0 STG.E desc[UR40][R148.64], R155 ;  /* 0x0000009b94000986 */ /* 0x0103e8000c101928 */
[----:B-1----:R-:W2:Y:S04]  /*144490*/  LDL.LU R155, [R1+0x1bc] ;  /* 0x0001bc00019b7983 */ /* 0x002ea80000300800 */
[----:B------:R-:W3:Y:S04]  /*1444a0*/  LDL.LU R152, [R1+0x1ac] ;  /* 0x0001ac0001987983 */ /* 0x000ee80000300800 */
[----:B------:R-:W4:Y:S04]  /*1444b0*/  LDL.LU R153, [R1+0x19c] ;  /* 0x00019c0001997983 */ /* 0x000f280000300800 */
[----:B------:R-:W3:Y:S04]  /*1444c0*/  LDL.LU R150, [R1+0x18c] ;  /* 0x00018c0001967983 */ /* 0x000ee80000300800 */
[----:B------:R-:W3:Y:S01]  /*1444d0*/  LDL.LU R151, [R1+0x17c] ;  /* 0x00017c0001977983 */ /* 0x000ee20000300800 */
[----:B------:R-:W-:-:S03]  /*1444e0*/  LOP3.LUT P4, RZ, R145, 0x10000000, RZ, 0xc0, !PT ;  /* 0x1000000091ff7812 */ /* 0x000fc6000788c0ff */
[----:B------:R-:W3:Y:S01]  /*1444f0*/  LDL.LU R154, [R1+0x16c] ;  /* 0x00016c00019a7983 */ /* 0x000ee20000300800 */
[C---:B------:R-:W-:Y:S02]  /*144500*/  LOP3.LUT P5, RZ, R145.reuse, 0x20000000, RZ, 0xc0, !PT ;  /* 0x2000000091ff7812 */ /* 0x040fe400078ac0ff */
[C---:B------:R-:W-:Y:S02]  /*144510*/  LOP3.LUT P6, RZ, R145.reuse, 0x40000000, RZ, 0xc0, !PT ;  /* 0x4000000091ff7812 */ /* 0x040fe400078cc0ff */
[----:B------:R-:W-:Y:S01]  /*144520*/  LOP3.LUT P0, RZ, R145, 0x80000000, RZ, 0xc0, !PT ;  /* 0x8000000091ff7812 */ /* 0x000fe2000780c0ff */
[----:B------:R-:W-:Y:S01]  /*144530*/  IMAD.WIDE R144, R172, 0x4, R76 ;  /* 0x00000004ac907825 */ /* 0x000fe200078e024c */
        /* <DEDUP_REMOVED lines=13> */
[----:B--2---:R1:W-:Y:S04]  /*144610*/  @P4 STG.E desc[UR40][R144.64], R155 ;  /* 0x0000009b90004986 */ /* 0x0043e8000c101928 */
[----:B-1----:R-:W2:Y:S04]  /*144620*/  LDL.LU R155, [R1+0x14c] ;  /* 0x00014c00019b7983 */ /* 0x002ea80000300800 */
[----:B------:R-:W2:Y:S01]  /*144630*/  LDL.LU R160, [R1+0x13c] ;  /* 0x00013c0001a07983 */ /* 0x000ea20000300800 */
[----:B------:R-:W-:-:S03]  /*144640*/  LOP3.LUT R147, R147, 0xfffffffd, RZ, 0xc0, !PT ;  /* 0xfffffffd93937812 */ /* 0x000fc600078ec0ff */
[----:B------:R-:W2:Y:S01]  /*144650*/  LDL.LU R232, [R1+0x12c] ;  /* 0x00012c0001e87983 */ /* 0x000ea20000300800 */
[----:B------:R-:W-:Y:S02]  /*144660*/  @P1 LOP3.LUT R147, R147, 0x2, RZ, 0xfc, !PT ;  /* 0x0000000293931812 */ /* 0x000fe400078efcff */
[----:B------:R-:W-:Y:S01]  /*144670*/  LOP3.LUT P1, RZ, R146, 0x8, RZ, 0xc0, !PT ;  /* 0x0000000892ff7812 */ /* 0x000fe2000782c0ff */
[----:B------:R-:W2:Y:S01]  /*144680*/  LDL.LU R236, [R1+0x11c] ;  /* 0x00011c0001ec7983 */ /* 0x000ea20000300800 */
[----:B------:R-:W-:-:S03]  /*144690*/  LOP3.LUT R147, R147, 0xfffffffb, RZ, 0xc0, !PT ;  /* 0xfffffffb93937812 */ /* 0x000fc600078ec0ff */
[----:B------:R-:W2:Y:S01]  /*1446a0*/  LDL.LU R240, [R1+0x10c] ;  /* 0x00010c0001f07983 */ /* 0x000ea20000300800 */
[----:B------:R-:W-:-:S03]  /*1446b0*/  IMAD.WIDE R144, R172, 0x4, R74 ;  /* 0x00000004ac907825 */ /* 0x000fc600078e024a */
[----:B------:R-:W2:Y:S04]  /*1446c0*/  LDL.LU R244, [R1+0xfc] ;  /* 0x0000fc0001f47983 */ /* 0x000ea80000300800 */
[----:B------:R-:W-:Y:S01]  /*1446d0*/  @P1 LOP3.LUT R147, R147, 0x4, RZ, 0xfc, !PT ;  /* 0x0000000493931812 */ /* 0x000fe200078efcff */
[----:B---3--:R1:W-:Y:S01]  /*1446e0*/  @P5 STG.E desc[UR40][R144.64], R152 ;  /* 0x0000009890005986 */ /* 0x0083e2000c101928 */
[----:B------:R-:W-:Y:S02]  /*1446f0*/  LOP3.LUT P1, RZ, R146, 0x4, RZ, 0xc0, !PT ;  /* 0x0000000492ff7812 */ /* 0x000fe4000782c0ff */
[----:B------:R-:W-:Y:S01]  /*144700*/  LOP3.LUT R147, R147, 0xfffffff7, RZ, 0xc0, !PT ;  /* 0xfffffff793937812 */ /* 0x000fe200078ec0ff */
[----:B------:R-:W3:Y:S01]  /*144710*/  LDL.LU R248, [R1+0xcc] ;  /* 0x0000cc0001f87983 */ /* 0x000ee20000300800 */
[----:B-1----:R-:W-:-:S03]  /*144720*/  IMAD.WIDE R144, R172, 0x4, R72 ;  /* 0x00000004ac907825 */ /* 0x002fc600078e0248 */
[----:B------:R-:W3:Y:S06]  /*144730*/  LDL.LU R152, [R1+0xbc] ;  /* 0x0000bc0001987983 */ /* 0x000eec0000300800 */
[----:B------:R-:W-:Y:S02]  /*144740*/  @P1 LOP3.LUT R147, R147, 0x8, RZ, 0xfc, !PT ;  /* 0x0000000893931812 */ /* 0x000fe400078efcff */
[----:B------:R-:W-:Y:S02]  /*144750*/  LOP3.LUT P1, RZ, R146, 0x2, RZ, 0xc0, !PT ;  /* 0x0000000292ff7812 */ /* 0x000fe4000782c0ff */
[----:B------:R-:W-:Y:S01]  /*144760*/  LOP3.LUT R147, R147, 0xffffffef, RZ, 0xc0, !PT ;  /* 0xffffffef93937812 */ /* 0x000fe200078ec0ff */
[----:B----4-:R1:W-:Y:S10]  /*144770*/  @P6 STG.E desc[UR40][R144.64], R153 ;  /* 0x0000009990006986 */ /* 0x0103f4000c101928 */
[----:B------:R-:W-:-:S02]  /*144780*/  @P1 LOP3.LUT R147, R147, 0x10, RZ, 0xfc, !PT ;  /* 0x0000001093931812 */ /* 0x000fc400078efcff */
[----:B------:R-:W-:Y:S01]  /*144790*/  LOP3.LUT P1, RZ, R146, 0x1, RZ, 0xc0, !PT ;  /* 0x0000000192ff7812 */ /* 0x000fe2000782c0ff */
[C---:B-1----:R-:W-:Y:S01]  /*1447a0*/  IMAD.WIDE R144, R172.reuse, 0x4, R70 ;  /* 0x00000004ac907825 */ /* 0x042fe200078e0246 */
[----:B------:R-:W4:Y:S04]  /*1447b0*/  LDL.LU R153, [R1+0xac] ;  /* 0x0000ac0001997983 */ /* 0x000f280000300800 */
[----:B------:R1:W-:Y:S02]  /*1447c0*/  @P0 STG.E desc[UR40][R144.64], R150 ;  /* 0x0000009690000986 */ /* 0x0003e4000c101928 */
[C---:B-1----:R-:W-:Y:S02]  /*1447d0*/  IMAD.WIDE R144, R172.reuse, 0x4, R68 ;  /* 0x00000004ac907825 */ /* 0x042fe400078e0244 */
[----:B------:R-:W3:Y:S04]  /*1447e0*/  LDL.LU R150, [R1+0x9c] ;  /* 0x00009c0001967983 */ /* 0x000ee80000300800 */
[----:B------:R1:W-:Y:S01]  /*1447f0*/  @P1 STG.E desc[UR40][R144.64], R151 ;  /* 0x0000009790001986 */ /* 0x0003e2000c101928 */
[----:B------:R-:W-:Y:S01]  /*144800*/  LOP3.LUT P1, RZ, R147, 0x10, RZ, 0xc0, !PT ;  /* 0x0000001093ff7812 */ /* 0x000fe2000782c0ff */
[----:B-1----:R-:W-:-:S02]  /*144810*/  IMAD.WIDE R144, R172, 0x4, R66 ;  /* 0x00000004ac907825 */ /* 0x002fc400078e0242 */
[----:B------:R-:W3:Y:S10]  /*144820*/  LDL.LU R151, [R1+0x7c] ;  /* 0x00007c0001977983 */ /* 0x000ef40000300800 */
[----:B------:R1:W-:Y:S01]  /*144830*/  @P1 STG.E desc[UR40][R144.64], R154 ;  /* 0x0000009a90001986 */ /* 0x0003e2000c101928 */
[----:B------:R-:W-:-:S03]  /*144840*/  LOP3.LUT P1, RZ, R147, 0x8, RZ, 0xc0, !PT ;  /* 0x0000000893ff7812 */ /* 0x000fc6000782c0ff */
[----:B-1----:R-:W4:Y:S01]  /*144850*/  LDL.LU R154, [R1+0x6c] ;  /* 0x00006c00019a7983 */ /* 0x002f220000300800 */
[----:B------:R-:W-:-:S09]  /*144860*/  IMAD.WIDE R144, R172, 0x4, R64 ;  /* 0x00000004ac907825 */ /* 0x000fd200078e0240 */
[----:B--2---:R1:W-:Y:S04]  /*144870*/  @P1 STG.E desc[UR40][R144.64], R155 ;  /* 0x0000009b90001986 */ /* 0x0043e8000c101928 */
[----:B-1----:R-:W2:Y:S01]  /*144880*/  LDL.LU R155, [R1+0x5c] ;  /* 0x00005c00019b7983 */ /* 0x002ea20000300800 */
        /* <DEDUP_REMOVED lines=19> */
[----:B---3--:R1:W-:Y:S01]  /*1449c0*/  @P1 STG.E desc[UR40][R144.64], R248 ;  /* 0x000000f890001986 */ /* 0x0083e2000c101928 */
[----:B------:R-:W-:Y:S01]  /*1449d0*/  LOP3.LUT P4, RZ, R146, 0x800, RZ, 0xc0, !PT ;  /* 0x0000080092ff7812 */ /* 0x000fe2000788c0ff */
[----:B-1----:R-:W-:-:S05]  /*1449e0*/  IMAD.WIDE R144, R172, 0x4, R50 ;  /* 0x00000004ac907825 */ /* 0x002fca00078e0232 */
[----:B------:R1:W-:Y:S01]  /*1449f0*/  @P2 STG.E desc[UR40][R144.64], R152 ;  /* 0x0000009890002986 */ /* 0x0003e2000c101928 */
[----:B------:R-:W-:Y:S01]  /*144a00*/  LOP3.LUT P5, RZ, R146, 0x1000, RZ, 0xc0, !PT ;  /* 0x0000100092ff7812 */ /* 0x000fe200078ac0ff */
[----:B-1----:R-:W-:-:S05]  /*144a10*/  IMAD.WIDE R144, R173, 0x4, R80 ;  /* 0x00000004ad907825 */ /* 0x002fca00078e0250 */
[----:B----4-:R1:W-:Y:S01]  /*144a20*/  @P3 STG.E desc[UR40][R144.64], R153 ;  /* 0x0000009990003986 */ /* 0x0103e2000c101928 */
[C---:B------:R-:W-:Y:S01]  /*144a30*/  LOP3.LUT P6, RZ, R146.reuse, 0x2000, RZ, 0xc0, !PT ;  /* 0x0000200092ff7812 */ /* 0x040fe200078cc0ff */
[C---:B-1----:R-:W-:Y:S02]  /*144a40*/  IMAD.WIDE R144, R173.reuse, 0x4, R78 ;  /* 0x00000004ad907825 */ /* 0x042fe400078e024e */
[----:B------:R-:W3:Y:S04]  /*144a50*/  LDL.LU R153, [R1+0x4c] ;  /* 0x00004c0001997983 */ /* 0x000ee80000300800 */
[----:B------:R1:W-:Y:S01]  /*144a60*/  @P4 STG.E desc[UR40][R144.64], R150 ;  /* 0x0000009690004986 */ /* 0x0003e2000c101928 */
[----:B------:R-:W-:Y:S01]  /*144a70*/  LOP3.LUT P0, RZ, R146, 0x4000, RZ, 0xc0, !PT ;  /* 0x0000400092ff7812 */ /* 0x000fe2000780c0ff */
[----:B-1----:R-:W-:-:S02]  /*144a80*/  IMAD.WIDE R144, R173, 0x4, R76 ;  /* 0x00000004ad907825 */ /* 0x002fc400078e024c */
[----:B------:R-:W4:Y:S04]  /*144a90*/  LDL.LU R150, [R1+0x3c] ;  /* 0x00003c0001967983 */ /* 0x000f280000300800 */
[----:B------:R1:W-:Y:S02]  /*144aa0*/  @P5 STG.E desc[UR40][R144.64], R151 ;  /* 0x0000009790005986 */ /* 0x0003e4000c101928 */
[C---:B-1----:R-:W-:Y:S02]  /*144ab0*/  IMAD.WIDE R144, R173.reuse, 0x4, R74 ;  /* 0x00000004ad907825 */ /* 0x042fe400078e024a */
[----:B------:R-:W4:Y:S04]  /*144ac0*/  LDL.LU R151, [R1+0x2c] ;  /* 0x00002c0001977983 */ /* 0x000f280000300800 */
[----:B------:R1:W-:Y:S02]  /*144ad0*/  @P6 STG.E desc[UR40][R144.64], R154 ;  /* 0x0000009a90006986 */ /* 0x0003e4000c101928 */
[----:B-1----:R-:W-:-:S02]  /*144ae0*/  IMAD.WIDE R144, R173, 0x4, R72 ;  /* 0x00000004ad907825 */ /* 0x002fc400078e0248 */
[----:B------:R-:W4:Y:S04]  /*144af0*/  LDL.LU R154, [R1+0x1c] ;  /* 0x00001c00019a7983 */ /* 0x000f280000300800 */
[----:B--2---:R1:W-:Y:S04]  /*144b00*/  @P0 STG.E desc[UR40][R144.64], R155 ;  /* 0x0000009b90000986 */ /* 0x0043e8000c101928 */
[----:B-1----:R-:W2:Y:S01]  /*144b10*/  LDL.LU R155, [R1+0xc] ;  /* 0x00000c00019b7983 */ /* 0x002ea20000300800 */
[C---:B------:R-:W-:Y:S02]  /*144b20*/  LOP3.LUT P1, RZ, R146.reuse, 0x8000000, RZ, 0xc0, !PT ;  /* 0x0800000092ff7812 */ /* 0x040fe4000782c0ff */
[----:B------:R-:W-:Y:S01]  /*144b30*/  LOP3.LUT R143, R143, 0xffdfffff, RZ, 0xc0, !PT ;  /* 0xffdfffff8f8f7812 */ /* 0x000fe200078ec0ff */
[----:B------:R-:W2:Y:S01]  /*144b40*/  LDL.LU R244, [R1+0x490] ;  /* 0x0004900001f47983 */ /* 0x000ea20000300800 */
[----:B------:R-:W-:-:S03]  /*144b50*/  LOP3.LUT P4, RZ, R146, 0x8000, RZ, 0xc0, !PT ;  /* 0x0000800092ff7812 */ /* 0x000fc6000788c0ff */
[----:B------:R-:W2:Y:S01]  /*144b60*/  LDL.LU R248, [R1+0x480] ;  /* 0x0004800001f87983 */ /* 0x000ea20000300800 */
[C---:B------:R-:W-:Y:S01]  /*144b70*/  LOP3.LUT P5, RZ, R146.reuse, 0x10000, RZ, 0xc0, !PT ;  /* 0x0001000092ff7812 */ /* 0x040fe200078ac0ff */
[----:B------:R-:W-:Y:S02]  /*144b80*/  IMAD.WIDE R144, R173, 0x4, R70 ;  /* 0x00000004ad907825 */ /* 0x000fe400078e0246 */
[----:B------:R-:W2:Y:S02]  /*144b90*/  LDL.LU R152, [R1+0x470] ;  /* 0x0004700001987983 */ /* 0x000ea40000300800 */
        /* <DEDUP_REMOVED lines=18> */
[----:B------:R-:W-:-:S09]  /*144cc0*/  LOP3.LUT P6, RZ, R146, 0x20000, RZ, 0xc0, !PT ;  /* 0x0002000092ff7812 */ /* 0x000fd200078cc0ff */
[----:B------:R-:W-:Y:S02]  /*144cd0*/  @P1 LOP3.LUT R143, R143, 0x8000000, RZ, 0xfc, !PT ;  /* 0x080000008f8f1812 */ /* 0x000fe400078efcff */
[C---:B------:R-:W-:Y:S02]  /*144ce0*/  LOP3.LUT P1, RZ, R146.reuse, 0x100000, RZ, 0xc0, !PT ;  /* 0x0010000092ff7812 */ /* 0x040fe4000782c0ff */
[----:B------:R-:W-:Y:S02]  /*144cf0*/  LOP3.LUT P0, RZ, R146, 0x40000, RZ, 0xc0, !PT ;  /* 0x0004000092ff7812 */ /* 0x000fe4000780c0ff */
[----:B------:R-:W-:-:S09]  /*144d00*/  LOP3.LUT R143, R143, 0xefffffff, RZ, 0xc0, !PT ;  /* 0xefffffff8f8f7812 */ /* 0x000fd200078ec0ff */
        /* <DEDUP_REMOVED lines=47> */
[----:B---3--:R1:W-:Y:S01]  /*145000*/  @P3 STG.E desc[UR40][R144.64], R153 ;  /* 0x0000009990003986 */ /* 0x0083e2000c101928 */
[----:B------:R-:W-:Y:S01]  /*145010*/  LOP3.LUT P6, RZ, R142, 0x1, RZ, 0xc0, !PT ;  /* 0x000000018eff7812 */ /* 0x000fe200078cc0ff */
[----:B-1----:R-:W-:-:S05]  /*145020*/  IMAD.WIDE R144, R174, 0x4, R72 ;  /* 0x00000004ae907825 */ /* 0x002fca00078e0248 */
[----:B----4-:R1:W-:Y:S01]  /*145030*/  @P4 STG.E desc[UR40][R144.64], R150 ;  /* 0x0000009690004986 */ /* 0x0103e2000c101928 */
[----:B------:R-:W-:Y:S01]  /*145040*/  LOP3.LUT P0, RZ, R142, 0x2, RZ, 0xc0, !PT ;  /* 0x000000028eff7812 */ /* 0x000fe2000780c0ff */
[----:B-1----:R-:W-:-:S05]  /*145050*/  IMAD.WIDE R144, R174, 0x4, R70 ;  /* 0x00000004ae907825 */ /* 0x002fca00078e0246 */
[----:B------:R1:W-:Y:S02]  /*145060*/  @P5 STG.E desc[UR40][R144.64], R151 ;  /* 0x0000009790005986 */ /* 0x0003e4000c101928 */
[----:B-1----:R-:W-:-:S05]  /*145070*/  IMAD.WIDE R144, R174, 0x4, R68 ;  /* 0x00000004ae907825 */ /* 0x002fca00078e0244 */
[----:B------:R1:W-:Y:S02]  /*145080*/  @P6 STG.E desc[UR40][R144.64], R154 ;  /* 0x0000009a90006986 */ /* 0x0003e4000c101928 */
[----:B-1----:R-:W-:-:S05]  /*145090*/  IMAD.WIDE R144, R174, 0x4, R66 ;  /* 0x00000004ae907825 */ /* 0x002fca00078e0242 */
[----:B--2---:R1:W-:Y:S04]  /*1450a0*/  @P0 STG.E desc[UR40][R144.64], R155 ;  /* 0x0000009b90000986 */ /* 0x0043e8000c101928 */
[----:B-1----:R-:W2:Y:S04]  /*1450b0*/  LDL.LU R155, [R1+0x400] ;  /* 0x00040000019b7983 */ /* 0x002ea80000300800 */
[----:B------:R-:W3:Y:S04]  /*1450c0*/  LDL.LU R152, [R1+0x3f0] ;  /* 0x0003f00001987983 */ /* 0x000ee80000300800 */
[----:B------:R-:W4:Y:S04]  /*1450d0*/  LDL.LU R153, [R1+0x3e0] ;  /* 0x0003e00001997983 */ /* 0x000f280000300800 */
[----:B------:R-:W3:Y:S04]  /*1450e0*/  LDL.LU R150, [R1+0x3d0] ;  /* 0x0003d00001967983 */ /* 0x000ee80000300800 */
[----:B------:R-:W3:Y:S01]  /*1450f0*/  LDL.LU R151, [R1+0x3c0] ;  /* 0x0003c00001977983 */ /* 0x000ee20000300800 */
[----:B------:R-:W-:-:S03]  /*145100*/  LOP3.LUT P4, RZ, R142, 0x4, RZ, 0xc0, !PT ;  /* 0x000000048eff7812 */ /* 0x000fc6000788c0ff */
[----:B------:R-:W3:Y:S01]  /*145110*/  LDL.LU R154, [R1+0x3b0] ;  /* 0x0003b000019a7983 */ /* 0x000ee20000300800 */
        /* <DEDUP_REMOVED lines=15> */
[----:B--2---:R1:W-:Y:S04]  /*145210*/  @P4 STG.E desc[UR40][R144.64], R155 ;  /* 0x0000009b90004986 */ /* 0x0043e8000c101928 */
[----:B-1----:R-:W2:Y:S04]  /*145220*/  LDL.LU R155, [R1+0x3a0] ;  /* 0x0003a000019b7983 */ /* 0x002ea80000300800 */
[----:B------:R-:W2:Y:S04]  /*145230*/  LDL.LU R160, [R1+0x390] ;  /* 0x0003900001a07983 */ /* 0x000ea80000300800 */
[----:B------:R-:W2:Y:S01]  /*145240*/  LDL.LU R232, [R1+0x380] ;  /* 0x0003800001e87983 */ /* 0x000ea20000300800 */
[----:B------:R-:W-:-:S02]  /*145250*/  @P1 LOP3.LUT R143, R143, 0x20000, RZ, 0xfc, !PT ;  /* 0x000200008f8f1812 */ /* 0x000fc400078efcff */
[----:B------:R-:W-:Y:S01]  /*145260*/  LOP3.LUT P1, RZ, R142, 0x200, RZ, 0xc0, !PT ;  /* 0x000002008eff7812 */ /* 0x000fe2000782c0ff */
[----:B------:R-:W2:Y:S01]  /*145270*/  LDL.LU R236, [R1+0x370] ;  /* 0x0003700001ec7983 */ /* 0x000ea20000300800 */
[----:B------:R-:W-:-:S03]  /*145280*/  LOP3.LUT R143, R143, 0xfffbffff, RZ, 0xc0, !PT ;  /* 0xfffbffff8f8f7812 */ /* 0x000fc600078ec0ff */
[----:B------:R-:W2:Y:S01]  /*145290*/  LDL.LU R240, [R1+0x360] ;  /* 0x0003600001f07983 */ /* 0x000ea20000300800 */
[C---:B------:R-:W-:Y:S02]  /*1452a0*/  LOP3.LUT P5, RZ, R142.reuse, 0x8, RZ, 0xc0, !PT ;  /* 0x000000088eff7812 */ /* 0x040fe400078ac0ff */
[----:B------:R-:W-:Y:S01]  /*1452b0*/  LOP3.LUT P6, RZ, R142, 0x10, RZ, 0xc0, !PT ;  /* 0x000000108eff7812 */ /* 0x000fe200078cc0ff */
[----:B------:R-:W-:Y:S01]  /*1452c0*/  IMAD.WIDE R144, R174, 0x4, R62 ;  /* 0x00000004ae907825 */ /* 0x000fe200078e023e */
[----:B------:R-:W2:Y:S03]  /*1452d0*/  LDL.LU R244, [R1+0x350] ;  /* 0x0003500001f47983 */ /* 0x000ea60000300800 */
[----:B------:R-:W-:Y:S01]  /*1452e0*/  @P1 LOP3.LUT R143, R143, 0x40000, RZ, 0xfc, !PT ;  /* 0x000400008f8f1812 */ /* 0x000fe200078efcff */
[----:B------:R-:W2:Y:S01]  /*1452f0*/  LDL.LU R248, [R1+0x340] ;  /* 0x0003400001f87983 */ /* 0x000ea20000300800 */
[----:B------:R-:W-:-:S02]  /*145300*/  LOP3.LUT P1, RZ, R142, 0x100, RZ, 0xc0, !PT ;  /* 0x000001008eff7812 */ /* 0x000fc4000782c0ff */
[----:B------:R-:W-:Y:S02]  /*145310*/  LOP3.LUT R143, R143, 0xfff7ffff, RZ, 0xc0, !PT ;  /* 0xfff7ffff8f8f7812 */ /* 0x000fe400078ec0ff */
[----:B------:R-:W-:-:S09]  /*145320*/  LOP3.LUT P0, RZ, R142, 0x20, RZ, 0xc0, !PT ;  /* 0x000000208eff7812 */ /* 0x000fd2000780c0ff */
[----:B------:R-:W-:Y:S02]  /*145330*/  @P1 LOP3.LUT R143, R143, 0x80000, RZ, 0xfc, !PT ;  /* 0x000800008f8f1812 */ /* 0x000fe400078efcff */
[----:B------:R-:W-:Y:S01]  /*145340*/  LOP3.LUT P1, RZ, R142, 0x80, RZ, 0xc0, !PT ;  /* 0x000000808eff7812 */ /* 0x000fe2000782c0ff */
[----:B---3--:R1:W-:Y:S01]  /*145350*/  @P5 STG.E desc[UR40][R144.64], R152 ;  /* 0x0000009890005986 */ /* 0x0083e2000c101928 */
[----:B------:R-:W-:Y:S01]  /*145360*/  LOP3.LUT R143, R143, 0xffefffff, RZ, 0xc0, !PT ;  /* 0xffefffff8f8f7812 */ /* 0x000fe200078ec0ff */
[----:B-1----:R-:W-:-:S10]  /*145370*/  IMAD.WIDE R144, R174, 0x4, R60 ;  /* 0x00000004ae907825 */ /* 0x002fd400078e023c */
[----:B------:R-:W-:Y:S01]  /*145380*/  @P1 LOP3.LUT R143, R143, 0x100000, RZ, 0xfc, !PT ;  /* 0x001000008f8f1812 */ /* 0x000fe200078efcff */
[----:B------:R-:W3:Y:S01]  /*145390*/  LDL.LU R152, [R1+0x330] ;  /* 0x0003300001987983 */ /* 0x000ee20000300800 */
[----:B------:R-:W-:-:S03]  /*1453a0*/  LOP3.LUT P1, RZ, R142, 0x40, RZ, 0xc0, !PT ;  /* 0x000000408eff7812 */ /* 0x000fc6000782c0ff */
[----:B----4-:R1:W-:Y:S02]  /*1453b0*/  @P6 STG.E desc[UR40][R144.64], R153 ;  /* 0x0000009990006986 */ /* 0x0103e4000c101928 */
[C---:B-1----:R-:W-:Y:S02]  /*1453c0*/  IMAD.WIDE R144, R174.reuse, 0x4, R58 ;  /* 0x00000004ae907825 */ /* 0x042fe400078e023a */
[----:B------:R-:W4:Y:S04]  /*1453d0*/  LDL.LU R153, [R1+0x320] ;  /* 0x0003200001997983 */ /* 0x000f280000300800 */
[----:B------:R1:W-:Y:S02]  /*1453e0*/  @P0 STG.E desc[UR40][R144.64], R150 ;  /* 0x0000009690000986 */ /* 0x0003e4000c101928 */
[----:B-1----:R-:W-:-:S02]  /*1453f0*/  IMAD.WIDE R144, R174, 0x4, R56 ;  /* 0x00000004ae907825 */ /* 0x002fc400078e0238 */
[----:B------:R-:W3:Y:S04]  /*145400*/  LDL.LU R150, [R1+0x250] ;  /* 0x0002500001967983 */ /* 0x000ee80000300800 */
[----:B------:R1:W-:Y:S01]  /*145410*/  @P1 STG.E desc[UR40][R144.64], R151 ;  /* 0x0000009790001986 */ /* 0x0003e2000c101928 */
[C---:B------:R-:W-:Y:S01]  /*145420*/  LOP3.LUT P1, RZ, R143.reuse, 0x100000, RZ, 0xc0, !PT ;  /* 0x001000008fff7812 */ /* 0x040fe2000782c0ff */
[----:B-1----:R-:W-:Y:S02]  /*145430*/  IMAD.WIDE R144, R174, 0x4, R54 ;  /* 0x00000004ae907825 */ /* 0x002fe400078e0236 */
[----:B------:R-:W3:Y:S10]  /*145440*/  LDL.LU R151, [R1+0x240] ;  /* 0x0002400001977983 */ /* 0x000ef40000300800 */
[----:B------:R1:W-:Y:S01]  /*145450*/  @P1 STG.E desc[UR40][R144.64], R154 ;  /* 0x0000009a90001986 */ /* 0x0003e2000c101928 */
[----:B------:R-:W-:-:S03]  /*145460*/  LOP3.LUT P1, RZ, R143, 0x80000, RZ, 0xc0, !PT ;  /* 0x000800008fff7812 */ /* 0x000fc6000782c0ff */
[----:B-1----:R-:W3:Y:S01]  /*145470*/  LDL.LU R154, [R1+0x230] ;  /* 0x00023000019a7983 */ /* 0x002ee20000300800 */
        /* <DEDUP_REMOVED lines=71> */
[C---:B------:R-:W-:Y:S01]  /*1458f0*/  LOP3.LUT P6, RZ, R142.reuse, 0x800000, RZ, 0xc0, !PT ;  /* 0x008000008eff7812 */ /* 0x040fe200078cc0ff */
        /* <DEDUP_REMOVED lines=122> */
[----:B------:R-:W-:Y:S01]  /*1460a0*/  LOP3.LUT P1, RZ, R143, 0x10, RZ, 0xc0, !PT ;  /* 0x000000108fff7812 */ /* 0x000fe2000782c0ff */
        /* <DEDUP_REMOVED lines=413> */
[----:B------:R-:W-:Y:S01]  /*147a80*/  @P1 STG.E desc[UR40][R144.64], R232 ;  /* 0x000000e890001986 */ /* 0x000fe2000c101928 */
        /* <DEDUP_REMOVED lines=579> */
[----:B-1----:R-:W-:Y:S02]  /*149ec0*/  IMAD.WIDE R142, R188, 0x4, R50 ;  /* 0x00000004bc8e7825 */ /* 0x002fe400078e0232 */
        /* <DEDUP_REMOVED lines=50> */
[----:B-1----:R-:W2:Y:S01]  /*14a1f0*/  LDL.LU R155, [R1+0x26c] ;  /* 0x00026c00019b7983 */ /* 0x002ea20000300800 */
[----:B------:R-:W-:Y:S02]  /*14a200*/  LOP3.LUT P1, RZ, R140, 0x20, RZ, 0xc0, !PT ;  /* 0x000000208cff7812 */ /* 0x000fe4000782c0ff */
[----:B------:R-:W-:Y:S01]  /*14a210*/  LOP3.LUT R134, R134, 0xffffffdf, RZ, 0xc0, !PT ;  /* 0xffffffdf86867812 */ /* 0x000fe200078ec0ff */
[----:B------:R-:W3:Y:S04]  /*14a220*/  LDL.LU R152, [R1+0x8c0] ;  /* 0x0008c00001987983 */ /* 0x000ee80000300800 */
[----:B------:R-:W4:Y:S04]  /*14a230*/  LDL.LU R153, [R1+0x8b0] ;  /* 0x0008b00001997983 */ /* 0x000f280000300800 */
[----:B------:R-:W3:Y:S02]  /*14a240*/  LDL.LU R150, [R1+0x8a0] ;  /* 0x0008a00001967983 */ /* 0x000ee40000300800 */
[----:B------:R-:W-:-:S02]  /*14a250*/  @P1 LOP3.LUT R134, R134, 0x20, RZ, 0xfc, !PT ;  /* 0x0000002086861812 */ /* 0x000fc400078efcff */
[----:B------:R-:W-:Y:S01]  /*14a260*/  LOP3.LUT P1, RZ, R140, 0x10, RZ, 0xc0, !PT ;  /* 0x000000108cff7812 */ /* 0x000fe2000782c0ff */
[----:B------:R-:W3:Y:S01]  /*14a270*/  LDL.LU R151, [R1+0x890] ;  /* 0x0008900001977983 */ /* 0x000ee20000300800 */
[----:B------:R-:W-:Y:S02]  /*14a280*/  LOP3.LUT R134, R134, 0xffffffbf, RZ, 0xc0, !PT ;  /* 0xffffffbf86867812 */ /* 0x000fe400078ec0ff */
[----:B------:R-:W-:Y:S01]  /*14a290*/  LOP3.LUT P4, RZ, R139, 0x2000000, RZ, 0xc0, !PT ;  /* 0x020000008bff7812 */ /* 0x000fe2000788c0ff */
[----:B------:R-:W3:Y:S08]  /*14a2a0*/  LDL.LU R154, [R1+0x880] ;  /* 0x00088000019a7983 */ /* 0x000ef00000300800 */
        /* <DEDUP_REMOVED lines=18> */
[C---:B------:R-:W-:Y:S02]  /*14a3d0*/  LOP3.LUT P5, RZ, R139.reuse, 0x4000000, RZ, 0xc0, !PT ;  /* 0x040000008bff7812 */ /* 0x040fe400078ac0ff */
[C---:B------:R-:W-:Y:S02]  /*14a3e0*/  LOP3.LUT P6, RZ, R139.reuse, 0x8000000, RZ, 0xc0, !PT ;  /* 0x080000008bff7812 */ /* 0x040fe400078cc0ff */
[----:B------:R-:W-:-:S05]  /*14a3f0*/  LOP3.LUT P0, RZ, R139, 0x10000000, RZ, 0xc0, !PT ;  /* 0x100000008bff7812 */ /* 0x000fca000780c0ff */
[----:B------:R-:W-:Y:S02]  /*14a400*/  @P1 LOP3.LUT R134, R134, 0x1000, RZ, 0xfc, !PT ;  /* 0x0000100086861812 */ /* 0x000fe400078efcff */
[----:B------:R-:W-:Y:S01]  /*14a410*/  LOP3.LUT P1, RZ, R139, 0x20000000, RZ, 0xc0, !PT ;  /* 0x200000008bff7812 */ /* 0x000fe2000782c0ff */
[----:B------:R-:W-:-:S05]  /*14a420*/  IMAD.WIDE R138, R189, 0x4, R50 ;  /* 0x00000004bd8a7825 */ /* 0x000fca00078e0232 */
[----:B--2---:R1:W-:Y:S04]  /*14a430*/  @P4 STG.E desc[UR40][R138.64], R155 ;  /* 0x0000009b8a004986 */ /* 0x0043e8000c101928 */
[----:B-1----:R-:W2:Y:S04]  /*14a440*/  LDL.LU R155, [R1+0x870] ;  /* 0x00087000019b7983 */ /* 0x002ea80000300800 */
[----:B------:R-:W2:Y:S04]  /*14a450*/  LDL.LU R160, [R1+0x860] ;  /* 0x0008600001a07983 */ /* 0x000ea80000300800 */
[----:B------:R-:W2:Y:S04]  /*14a460*/  LDL.LU R232, [R1+0x850] ;  /* 0x0008500001e87983 */ /* 0x000ea80000300800 */
[----:B------:R-:W2:Y:S04]  /*14a470*/  LDL.LU R236, [R1+0x840] ;  /* 0x0008400001ec7983 */ /* 0x000ea80000300800 */
[----:B------:R-:W2:Y:S04]  /*14a480*/  LDL.LU R240, [R1+0x830] ;  /* 0x0008300001f07983 */ /* 0x000ea80000300800 */
[----:B------:R-:W2:Y:S01]  /*14a490*/  LDL.LU R244, [R1+0x820] ;  /* 0x0008200001f47983 */ /* 0x000ea20000300800 */
[----:B------:R-:W-:-:S03]  /*14a4a0*/  IMAD.WIDE R138, R190, 0x4, R80 ;  /* 0x00000004be8a7825 */ /* 0x000fc600078e0250 */
[----:B------:R-:W2:Y:S04]  /*14a4b0*/  LDL.LU R248, [R1+0x810] ;  /* 0x0008100001f87983 */ /* 0x000ea80000300800 */
[----:B---3--:R1:W-:Y:S02]  /*14a4c0*/  @P5 STG.E desc[UR40][R138.64], R152 ;  /* 0x000000988a005986 */ /* 0x0083e4000c101928 */
[C---:B-1----:R-:W-:Y:S02]  /*14a4d0*/  IMAD.WIDE R138, R190.reuse, 0x4, R78 ;  /* 0x00000004be8a7825 */ /* 0x042fe400078e024e */
[----:B------:R-:W3:Y:S04]  /*14a4e0*/  LDL.LU R152, [R1+0x800] ;  /* 0x0008000001987983 */ /* 0x000ee80000300800 */
[----:B----4-:R1:W-:Y:S02]  /*14a4f0*/  @P6 STG.E desc[UR40][R138.64], R153 ;  /* 0x000000998a006986 */ /* 0x0103e4000c101928 */
[----:B-1----:R-:W-:-:S02]  /*14a500*/  IMAD.WIDE R138, R190, 0x4, R76 ;  /* 0x00000004be8a7825 */ /* 0x002fc400078e024c */
[----:B------:R-:W4:Y:S04]  /*14a510*/  LDL.LU R153, [R1+0x7f0] ;  /* 0x0007f00001997983 */ /* 0x000f280000300800 */
[----:B------:R1:W-:Y:S02]  /*14a520*/  @P0 STG.E desc[UR40][R138.64], R150 ;  /* 0x000000968a000986 */ /* 0x0003e4000c101928 */
[----:B-1----:R-:W-:Y:S02]  /*14a530*/  IMAD.WIDE R138, R190, 0x4, R74 ;  /* 0x00000004be8a7825 */ /* 0x002fe400078e024a */
[----:B------:R-:W3:Y:S04]  /*14a540*/  LDL.LU R150, [R1+0x7e0] ;  /* 0x0007e00001967983 */ /* 0x000ee80000300800 */
[----:B------:R1:W-:Y:S01]  /*14a550*/  @P1 STG.E desc[UR40][R138.64], R151 ;  /* 0x000000978a001986 */ /* 0x0003e2000c101928 */
[----:B------:R-:W-:-:S03]  /*14a560*/  LOP3.LUT P1, RZ, R134, 0x1000, RZ, 0xc0, !PT ;  /* 0x0000100086ff7812 */ /* 0x000fc6000782c0ff */
[----:B-1----:R-:W3:Y:S01]  /*14a570*/  LDL.LU R151, [R1+0x7d0] ;  /* 0x0007d00001977983 */ /* 0x002ee20000300800 */
[----:B------:R-:W-:-:S09]  /*14a580*/  IMAD.WIDE R138, R190, 0x4, R72 ;  /* 0x00000004be8a7825 */ /* 0x000fd200078e0248 */
        /* <DEDUP_REMOVED lines=27> */
[----:B-1----:R-:W-:Y:S02]  /*14a740*/  IMAD.WIDE R138, R190, 0x4, R56 ;  /* 0x00000004be8a7825 */ /* 0x002fe400078e0238 */
[----:B------:R-:W2:Y:S04]  /*14a750*/  LDL.LU R248, [R1+0x790] ;  /* 0x0007900001f87983 */ /* 0x000ea80000300800 */
[----:B---3--:R1:W-:Y:S01]  /*14a760*/  @P2 STG.E desc[UR40][R138.64], R152 ;  /* 0x000000988a002986 */ /* 0x0083e2000c101928 */
[----:B------:R-:W-:Y:S01]  /*14a770*/  LOP3.LUT P5, RZ, R140, 0x200, RZ, 0xc0, !PT ;  /* 0x000002008cff7812 */ /* 0x000fe200078ac0ff */
[----:B-1----:R-:W-:-:S02]  /*14a780*/  IMAD.WIDE R138, R190, 0x4, R54 ;  /* 0x00000004be8a7825 */ /* 0x002fc400078e0236 */
[----:B------:R-:W3:Y:S04]  /*14a790*/  LDL.LU R152, [R1+0x780] ;  /* 0x0007800001987983 */ /* 0x000ee80000300800 */
[----:B----4-:R1:W-:Y:S02]  /*14a7a0*/  @P3 STG.E desc[UR40][R138.64], R153 ;  /* 0x000000998a003986 */ /* 0x0103e4000c101928 */
[----:B-1----:R-:W-:Y:S02]  /*14a7b0*/  IMAD.WIDE R138, R190, 0x4, R52 ;  /* 0x00000004be8a7825 */ /* 0x002fe400078e0234 */
[----:B------:R-:W4:Y:S04]  /*14a7c0*/  LDL.LU R153, [R1+0x770] ;  /* 0x0007700001997983 */ /* 0x000f280000300800 */
[----:B------:R1:W-:Y:S01]  /*14a7d0*/  @P4 STG.E desc[UR40][R138.64], R150 ;  /* 0x000000968a004986 */ /* 0x0003e2000c101928 */
[----:B------:R-:W-:Y:S01]  /*14a7e0*/  LOP3.LUT P6, RZ, R140, 0x400, RZ, 0xc0, !PT ;  /* 0x000004008cff7812 */ /* 0x000fe200078cc0ff */
[----:B-1----:R-:W-:-:S02]  /*14a7f0*/  IMAD.WIDE R138, R190, 0x4, R50 ;  /* 0x00000004be8a7825 */ /* 0x002fc400078e0232 */
[----:B------:R-:W4:Y:S04]  /*14a800*/  LDL.LU R150, [R1+0x760] ;  /* 0x0007600001967983 */ /* 0x000f280000300800 */
[----:B------:R1:W-:Y:S04]  /*14a810*/  @P5 STG.E desc[UR40][R138.64], R151 ;  /* 0x000000978a005986 */ /* 0x0003e8000c101928 */
[----:B-1----:R-:W4:Y:S01]  /*14a820*/  LDL.LU R151, [R1+0x750] ;  /* 0x0007500001977983 */ /* 0x002f220000300800 */
[----:B------:R-:W-:Y:S01]  /*14a830*/  IMAD.WIDE R138, R191, 0x4, R80 ;  /* 0x00000004bf8a7825 */ /* 0x000fe200078e0250 */
[----:B------:R-:W-:-:S04]  /*14a840*/  LOP3.LUT P0, RZ, R140, 0x800, RZ, 0xc0, !PT ;  /* 0x000008008cff7812 */ /* 0x000fc8000780c0ff */
[----:B------:R1:W-:Y:S04]  /*14a850*/  @P6 STG.E desc[UR40][R138.64], R154 ;  /* 0x0000009a8a006986 */ /* 0x0003e8000c101928 */
[----:B-1----:R-:W4:Y:S01]  /*14a860*/  LDL.LU R154, [R1+0x730] ;  /* 0x00073000019a7983 */ /* 0x002f220000300800 */
[----:B------:R-:W-:-:S05]  /*14a870*/  IMAD.WIDE R138, R191, 0x4, R78 ;  /* 0x00000004bf8a7825 */ /* 0x000fca00078e024e */
[----:B--2---:R1:W-:Y:S04]  /*14a880*/  @P0 STG.E desc[UR40][R138.64], R155 ;  /* 0x0000009b8a000986 */ /* 0x0043e8000c101928 */
[----:B-1----:R-:W2:Y:S01]  /*14a890*/  LDL.LU R155, [R1+0x720] ;  /* 0x00072000019b7983 */ /* 0x002ea20000300800 */
[----:B------:R-:W-:Y:S02]  /*14a8a0*/  LOP3.LUT P1, RZ, R140, 0x1000000, RZ, 0xc0, !PT ;  /* 0x010000008cff7812 */ /* 0x000fe4000782c0ff */
[----:B------:R-:W-:Y:S01]  /*14a8b0*/  LOP3.LUT R135, R135, 0xdfffffff, RZ, 0xc0, !PT ;  /* 0xdfffffff87877812 */ /* 0x000fe200078ec0ff */
[----:B------:R-:W2:Y:S01]  /*14a8c0*/  LDL.LU R232, [R1+0x710] ;  /* 0x0007100001e87983 */ /* 0x000ea20000300800 */
[----:B------:R-:W-:-:S03]  /*14a8d0*/  LOP3.LUT R134, R134, 0xfffffffe, RZ, 0xc0, !PT ;  /* 0xfffffffe86867812 */ /* 0x000fc600078ec0ff */
[----:B------:R-:W2:Y:S04]  /*14a8e0*/  LDL.LU R236, [R1+0x700] ;  /* 0x0007000001ec7983 */ /* 0x000ea80000300800 */
[----:B------:R-:W2:Y:S02]  /*14a8f0*/  LDL.LU R240, [R1+0x6f0] ;  /* 0x0006f00001f07983 */ /* 0x000ea40000300800 */
[----:B------:R-:W-:Y:S02]  /*14a900*/  @P1 LOP3.LUT R135, R135, 0x20000000, RZ, 0xfc, !PT ;  /* 0x2000000087871812 */ /* 0x000fe400078efcff */
[----:B------:R-:W-:Y:S01]  /*14a910*/  LOP3.LUT P1, RZ, R140, 0x800000, RZ, 0xc0, !PT ;  /* 0x008000008cff7812 */ /* 0x000fe2000782c0ff */
[----:B------:R-:W2:Y:S01]  /*14a920*/  LDL.LU R244, [R1+0x6e0] ;  /* 0x0006e00001f47983 */ /* 0x000ea20000300800 */
[----:B------:R-:W-:-:S11]  /*14a930*/  LOP3.LUT R135, R135, 0xbfffffff, RZ, 0xc0, !PT ;  /* 0xbfffffff87877812 */ /* 0x000fd600078ec0ff */
[----:B------:R-:W-:Y:S02]  /*14a940*/  @P1 LOP3.LUT R135, R135, 0x40000000, RZ, 0xfc, !PT ;  /* 0x4000000087871812 */ /* 0x000fe400078efcff */
        /* <DEDUP_REMOVED lines=9> */
[----:B------:R-:W-:Y:S02]  /*14a9e0*/  LOP3.LUT R134, R134, 0xfffffffb, RZ, 0xc0, !PT ;  /* 0xfffffffb86867812 */ /* 0x000fe400078ec0ff */
[----:B------:R-:W-:-:S09]  /*14a9f0*/  LOP3.LUT P4, RZ, R140, 0x1000, RZ, 0xc0, !PT ;  /* 0x000010008cff7812 */ /* 0x000fd2000788c0ff */
[----:B------:R-:W-:Y:S02]  /*14aa00*/  @P1 LOP3.LUT R134, R134, 0x4, RZ, 0xfc, !PT ;  /* 0x0000000486861812 */ /* 0x000fe400078efcff */
[----:B------:R-:W-:Y:S02]  /*14aa10*/  LOP3.LUT P1, RZ, R140, 0x40000, RZ, 0xc0, !PT ;  /* 0x000400008cff7812 */ /* 0x000fe4000782c0ff */
[----:B------:R-:W-:Y:S02]  /*14aa20*/  LOP3.LUT R134, R134, 0xfffffff7, RZ, 0xc0, !PT ;  /* 0xfffffff786867812 */ /* 0x000fe400078ec0ff */
[C---:B------:R-:W-:Y:S01]  /*14aa30*/  LOP3.LUT P5, RZ, R140.reuse, 0x2000, RZ, 0xc0, !PT ;  /* 0x000020008cff7812 */ /* 0x040fe200078ac0ff */
[----:B------:R-:W-:Y:S01]  /*14aa40*/  IMAD.WIDE R138, R191, 0x4, R76 ;  /* 0x00000004bf8a7825 */ /* 0x000fe200078e024c */
[----:B------:R-:W-:-:S07]  /*14aa50*/  LOP3.LUT P6, RZ, R140, 0x4000, RZ, 0xc0, !PT ;  /* 0x000040008cff7812 */ /* 0x000fce00078cc0ff */
[----:B------:R-:W-:Y:S02]  /*14aa60*/  @P1 LOP3.LUT R134, R134, 0x8, RZ, 0xfc, !PT ;  /* 0x0000000886861812 */ /* 0x000fe400078efcff */
[C---:B------:R-:W-:Y:S01]  /*14aa70*/  LOP3.LUT P1, RZ, R140.reuse, 0x20000, RZ, 0xc0, !PT ;  /* 0x000200008cff7812 */ /* 0x040fe2000782c0ff */
[----:B------:R1:W-:Y:S01]  /*14aa80*/  @P4 STG.E desc[UR40][R138.64], R248 ;  /* 0x000000f88a004986 */ /* 0x0003e2000c101928 */
[----:B------:R-:W-:Y:S02]  /*14aa90*/  LOP3.LUT P0, RZ, R140, 0x8000, RZ, 0xc0, !PT ;  /* 0x000080008cff7812 */ /* 0x000fe4000780c0ff */
[----:B------:R-:W-:Y:S01]  /*14aaa0*/  LOP3.LUT R134, R134, 0xffffffef, RZ, 0xc0, !PT ;  /* 0xffffffef86867812 */ /* 0x000fe200078ec0ff */
[----:B-1----:R-:W-:Y:S01]  /*14aab0*/  IMAD.WIDE R138, R191, 0x4, R74 ;  /* 0x00000004bf8a7825 */ /* 0x002fe200078e024a */
[----:B------:R-:W2:Y:S04]  /*14aac0*/  LDL.LU R248, [R1+0x6d0] ;  /* 0x0006d00001f87983 */ /* 0x000ea80000300800 */
[----:B---3--:R1:W-:Y:S03]  /*14aad0*/  @P5 STG.E desc[UR40][R138.64], R152 ;  /* 0x000000988a005986 */ /* 0x0083e6000c101928 */
[----:B------:R-:W-:-:S02]  /*14aae0*/  @P1 LOP3.LUT R134, R134, 0x10, RZ, 0xfc, !PT ;  /* 0x0000001086861812 */ /* 0x000fc400078efcff */
[----:B------:R-:W-:Y:S01]  /*14aaf0*/  LOP3.LUT P1, RZ, R140, 0x10000, RZ, 0xc0, !PT ;  /* 0x000100008cff7812 */ /* 0x000fe2000782c0ff */
[C---:B-1----:R-:W-:Y:S01]  /*14ab00*/  IMAD.WIDE R138, R191.reuse, 0x4, R72 ;  /* 0x00000004bf8a7825 */ /* 0x042fe200078e0248 */
[----:B------:R-:W3:Y:S04]  /*14ab10*/  LDL.LU R152, [R1+0x270] ;  /* 0x0002700001987983 */ /* 0x000ee80000300800 */
[----:B----4-:R1:W-:Y:S02]  /*14ab20*/  @P6 STG.E desc[UR40][R138.64], R153 ;  /* 0x000000998a006986 */ /* 0x0103e4000c101928 */
[C---:B-1----:R-:W-:Y:S02]  /*14ab30*/  IMAD.WIDE R138, R191.reuse, 0x4, R70 ;  /* 0x00000004bf8a7825 */ /* 0x042fe400078e0246 */
[----:B------:R-:W4:Y:S04]  /*14ab40*/  LDL.LU R153, [R1+0x8c4] ;  /* 0x0008c40001997983 */ /* 0x000f280000300800 */
[----:B------:R1:W-:Y:S02]  /*14ab50*/  @P0 STG.E desc[UR40][R138.64], R150 ;  /* 0x000000968a000986 */ /* 0x0003e4000c101928 */
[----:B-1----:R-:W-:-:S02]  /*14ab60*/  IMAD.WIDE R138, R191, 0x4, R68 ;  /* 0x00000004bf8a7825 */ /* 0x002fc400078e0244 */
[----:B------:R-:W4:Y:S04]  /*14ab70*/  LDL.LU R150, [R1+0x8b4] ;  /* 0x0008b40001967983 */ /* 0x000f280000300800 */
[----:B------:R1:W-:Y:S01]  /*14ab80*/  @P1 STG.E desc[UR40][R138.64], R151 ;  /* 0x000000978a001986 */ /* 0x0003e2000c101928 */
[C---:B------:R-:W-:Y:S01]  /*14ab90*/  LOP3.LUT P1, RZ, R134.reuse, 0x10, RZ, 0xc0, !PT ;  /* 0x0000001086ff7812 */ /* 0x040fe2000782c0ff */
[----:B-1----:R-:W-:Y:S02]  /*14aba0*/  IMAD.WIDE R138, R191, 0x4, R66 ;  /* 0x00000004bf8a7825 */ /* 0x002fe400078e0242 */
[----:B------:R-:W4:Y:S10]  /*14abb0*/  LDL.LU R151, [R1+0x8a4] ;  /* 0x0008a40001977983 */ /* 0x000f340000300800 */
        /* <DEDUP_REMOVED lines=22> */
[----:B------:R-:W-:-:S07]  /*14ad20*/  LOP3.LUT P4, RZ, R140, 0x8000000, RZ, 0xc0, !PT ;  /* 0x080000008cff7812 */ /* 0x000fce000788c0ff */
[----:B------:R1:W-:Y:S01]  /*14ad30*/  @P1 STG.E desc[UR40][R138.64], R248 ;  /* 0x000000f88a001986 */ /* 0x0003e2000c101928 */
[----:B------:R-:W-:Y:S01]  /*14ad40*/  LOP3.LUT P1, RZ, R135, 0x20000000, RZ, 0xc0, !PT ;  /* 0x2000000087ff7812 */ /* 0x000fe2000782c0ff */
[----:B-1----:R-:W-:-:S12]  /*14ad50*/  IMAD.WIDE R138, R191, 0x4, R52 ;  /* 0x00000004bf8a7825 */ /* 0x002fd800078e0234 */
[----:B---3--:R1:W-:Y:S01]  /*14ad60*/  @P1 STG.E desc[UR40][R138.64], R152 ;  /* 0x000000988a001986 */ /* 0x0083e2000c101928 */
[----:B------:R-:W-:Y:S01]  /*14ad70*/  LOP3.LUT P5, RZ, R140, 0x10000000, RZ, 0xc0, !PT ;  /* 0x100000008cff7812 */ /* 0x000fe200078ac0ff */
[----:B-1----:R-:W-:-:S05]  /*14ad80*/  IMAD.WIDE R138, R191, 0x4, R50 ;  /* 0x00000004bf8a7825 */ /* 0x002fca00078e0232 */
[----:B------:R1:W-:Y:S01]  /*14ad90*/  @P2 STG.E desc[UR40][R138.64], R164 ;  /* 0x000000a48a002986 */ /* 0x0003e2000c101928 */
        /* <DEDUP_REMOVED lines=48> */
[----:B------:R-:W-:Y:S02]  /*14b0a0*/  @P1 LOP3.LUT R135, R135, 0x4000000, RZ, 0xfc, !PT ;  /* 0x0400000087871812 */ /* 0x000fe400078efcff */
[----:B------:R-:W-:-:S02]  /*14b0b0*/  LOP3.LUT P1, RZ, R141, 0x20, RZ, 0xc0, !PT ;  /* 0x000000208dff7812 */ /* 0x000fc4000782c0ff */
[----:B------:R-:W-:Y:S02]  /*14b0c0*/  LOP3.LUT R135, R135, 0xf7ffffff, RZ, 0xc0, !PT ;  /* 0xf7ffffff87877812 */ /* 0x000fe400078ec0ff */
[----:B------:R-:W-:-:S09]  /*14b0d0*/  LOP3.LUT P0, RZ, R141, 0x4, RZ, 0xc0, !PT ;  /* 0x000000048dff7812 */ /* 0x000fd2000780c0ff */
[----:B------:R-:W-:Y:S02]  /*14b0e0*/  @P1 LOP3.LUT R135, R135, 0x8000000, RZ, 0xfc, !PT ;  /* 0x0800000087871812 */ /* 0x000fe400078efcff */
[----:B------:R-:W-:Y:S01]  /*14b0f0*/  LOP3.LUT P1, RZ, R141, 0x10, RZ, 0xc0, !PT ;  /* 0x000000108dff7812 */ /* 0x000fe2000782c0ff */
[----:B---3--:R1:W-:Y:S01]  /*14b100*/  @P5 STG.E desc[UR40][R138.64], R152 ;  /* 0x000000988a005986 */ /* 0x0083e2000c101928 */
[----:B------:R-:W-:Y:S01]  /*14b110*/  LOP3.LUT R135, R135, 0xefffffff, RZ, 0xc0, !PT ;  /* 0xefffffff87877812 */ /* 0x000fe200078ec0ff */
[----:B-1----:R-:W-:Y:S02]  /*14b120*/  IMAD.WIDE R138, R192, 0x4, R66 ;  /* 0x00000004c08a7825 */ /* 0x002fe400078e0242 */
[----:B------:R-:W3:Y:S08]  /*14b130*/  LDL.LU R152, [R1+0x794] ;  /* 0x0007940001987983 */ /* 0x000ef00000300800 */
[----:B------:R-:W-:-:S02]  /*14b140*/  @P1 LOP3.LUT R135, R135, 0x10000000, RZ, 0xfc, !PT ;  /* 0x1000000087871812 */ /* 0x000fc400078efcff */
[----:B------:R-:W-:Y:S01]  /*14b150*/  LOP3.LUT P1, RZ, R141, 0x8, RZ, 0xc0, !PT ;  /* 0x000000088dff7812 */ /* 0x000fe2000782c0ff */
[----:B----4-:R1:W-:Y:S02]  /*14b160*/  @P6 STG.E desc[UR40][R138.64], R153 ;  /* 0x000000998a006986 */ /* 0x0103e4000c101928 */
[C---:B-1----:R-:W-:Y:S02]  /*14b170*/  IMAD.WIDE R138, R192.reuse, 0x4, R64 ;  /* 0x00000004c08a7825 */ /* 0x042fe400078e0240 */
[----:B------:R-:W4:Y:S04]  /*14b180*/  LDL.LU R153, [R1+0x784] ;  /* 0x0007840001997983 */ /* 0x000f280000300800 */
[----:B------:R1:W-:Y:S02]  /*14b190*/  @P0 STG.E desc[UR40][R138.64], R150 ;  /* 0x000000968a000986 */ /* 0x0003e4000c101928 */
[----:B-1----:R-:W-:-:S02]  /*14b1a0*/  IMAD.WIDE R138, R192, 0x4, R62 ;  /* 0x00000004c08a7825 */ /* 0x002fc400078e023e */
[----:B------:R-:W3:Y:S04]  /*14b1b0*/  LDL.LU R150, [R1+0x774] ;  /* 0x0007740001967983 */ /* 0x000ee80000300800 */
[----:B------:R1:W-:Y:S01]  /*14b1c0*/  @P1 STG.E desc[UR40][R138.64], R151 ;  /* 0x000000978a001986 */ /* 0x0003e2000c101928 */
[----:B------:R-:W-:-:S03]  /*14b1d0*/  LOP3.LUT P1, RZ, R135, 0x10000000, RZ, 0xc0, !PT ;  /* 0x1000000087ff7812 */ /* 0x000fc6000782c0ff */
[----:B-1----:R-:W3:Y:S01]  /*14b1e0*/  LDL.LU R151, [R1+0x764] ;  /* 0x0007640001977983 */ /* 0x002ee20000300800 */
[----:B------:R-:W-:-:S09]  /*14b1f0*/  IMAD.WIDE R138, R192, 0x4, R60 ;  /* 0x00000004c08a7825 */ /* 0x000fd200078e023c */
        /* <DEDUP_REMOVED lines=51> */
[----:B------:R-:W2:Y:S04]  /*14b530*/  LDL.LU R232, [R1+0x8c8] ;  /* 0x0008c80001e87983 */ /* 0x000ea80000300800 */
[----:B------:R-:W2:Y:S01]  /*14b540*/  LDL.LU R236, [R1+0x8b8] ;  /* 0x0008b80001ec7983 */ /* 0x000ea20000300800 */
[----:B------:R-:W-:-:S03]  /*14b550*/  LOP3.LUT P4, RZ, R141, 0x40000, RZ, 0xc0, !PT ;  /* 0x000400008dff7812 */ /* 0x000fc6000788c0ff */
[----:B------:R-:W2:Y:S02]  /*14b560*/  LDL.LU R240, [R1+0x8a8] ;  /* 0x0008a80001f07983 */ /* 0x000ea40000300800 */
[----:B------:R-:W-:Y:S02]  /*14b570*/  @P1 LOP3.LUT R135, R135, 0x2000, RZ, 0xfc, !PT ;  /* 0x0000200087871812 */ /* 0x000fe400078efcff */
[C---:B------:R-:W-:Y:S02]  /*14b580*/  LOP3.LUT P1, RZ, R141.reuse, 0x20000000, RZ, 0xc0, !PT ;  /* 0x200000008dff7812 */ /* 0x040fe4000782c0ff */
[----:B------:R-:W-:Y:S01]  /*14b590*/  LOP3.LUT P5, RZ, R141, 0x80000, RZ, 0xc0, !PT ;  /* 0x000800008dff7812 */ /* 0x000fe200078ac0ff */
[----:B------:R-:W-:Y:S01]  /*14b5a0*/  IMAD.WIDE R138, R193, 0x4, R64 ;  /* 0x00000004c18a7825 */ /* 0x000fe200078e0240 */
[----:B------:R-:W-:Y:S01]  /*14b5b0*/  LOP3.LUT R135, R135, 0xffffbfff, RZ, 0xc0, !PT ;  /* 0xffffbfff87877812 */ /* 0x000fe200078ec0ff */
[----:B------:R-:W2:Y:S08]  /*14b5c0*/  LDL.LU R244, [R1+0x898] ;  /* 0x0008980001f47983 */ /* 0x000eb00000300800 */
        /* <DEDUP_REMOVED lines=14> */
[----:B------:R-:W-:Y:S02]  /*14b6b0*/  LOP3.LUT R135, R135, 0xfff7ffff, RZ, 0xc0, !PT ;  /* 0xfff7ffff87877812 */ /* 0x000fe400078ec0ff */
[----:B------:R-:W-:Y:S01]  /*14b6c0*/  LOP3.LUT P6, RZ, R141, 0x100000, RZ, 0xc0, !PT ;  /* 0x001000008dff7812 */ /* 0x000fe200078cc0ff */
[----:B------:R1:W-:Y:S08]  /*14b6d0*/  @P4 STG.E desc[UR40][R138.64], R248 ;  /* 0x000000f88a004986 */ /* 0x0003f0000c101928 */
[----:B------:R-:W-:-:S02]  /*14b6e0*/  @P1 LOP3.LUT R135, R135, 0x80000, RZ, 0xfc, !PT ;  /* 0x0008000087871812 */ /* 0x000fc400078efcff */
[C---:B------:R-:W-:Y:S02]  /*14b6f0*/  LOP3.LUT P1, RZ, R141.reuse, 0x800000, RZ, 0xc0, !PT ;  /* 0x008000008dff7812 */ /* 0x040fe4000782c0ff */
[----:B------:R-:W-:Y:S01]  /*14b700*/  LOP3.LUT P0, RZ, R141, 0x200000, RZ, 0xc0, !PT ;  /* 0x002000008dff7812 */ /* 0x000fe2000780c0ff */
[----:B-1----:R-:W-:Y:S01]  /*14b710*/  IMAD.WIDE R138, R193, 0x4, R62 ;  /* 0x00000004c18a7825 */ /* 0x002fe200078e023e */
[----:B------:R-:W-:Y:S01]  /*14b720*/  LOP3.LUT R135, R135, 0xffefffff, RZ, 0xc0, !PT ;  /* 0xffefffff87877812 */ /* 0x000fe200078ec0ff */
[----:B------:R-:W2:Y:S04]  /*14b730*/  LDL.LU R248, [R1+0x888] ;  /* 0x0008880001f87983 */ /* 0x000ea80000300800 */
[----:B---3--:R1:W-:Y:S04]  /*14b740*/  @P5 STG.E desc[UR40][R138.64], R152 ;  /* 0x000000988a005986 */ /* 0x0083e8000c101928 */
        /* <DEDUP_REMOVED lines=11> */
[----:B------:R-:W-:Y:S01]  /*14b800*/  LOP3.LUT P1, RZ, R135, 0x100000, RZ, 0xc0, !PT ;  /* 0x0010000087ff7812 */ /* 0x000fe2000782c0ff */
        /* <DEDUP_REMOVED lines=24> */
[----:B------:R-:W-:Y:S02]  /*14b990*/  LOP3.LUT P2, RZ, R141, 0x80000000, RZ, 0xc0, !PT ;  /* 0x800000008dff7812 */ /* 0x000fe4000784c0ff */
[----:B------:R-:W-:Y:S01]  /*14b9a0*/  LOP3.LUT P3, RZ, R130, 0x1, RZ, 0xc0, !PT ;  /* 0x0000000182ff7812 */ /* 0x000fe2000786c0ff */
[----:B-1----:R-:W-:Y:S01]  /*14b9b0*/  IMAD.WIDE R138, R194, 0x4, R72 ;  /* 0x00000004c28a7825 */ /* 0x002fe200078e0248 */
[----:B------:R-:W-:-:S07]  /*14b9c0*/  LOP3.LUT P4, RZ, R130, 0x2, RZ, 0xc0, !PT ;  /* 0x0000000282ff7812 */ /* 0x000fce000788c0ff */
        /* <DEDUP_REMOVED lines=158> */
[----:B------:R1:W-:Y:S01]  /*14c3b0*/  @P5 STG.E desc[UR40][R138.64], R166 ;  /* 0x000000a68a005986 */ /* 0x0003e2000c101928 */
[----:B------:R-:W-:Y:S01]  /*14c3c0*/  LOP3.LUT R135, R135, 0xffffffef, RZ, 0xc0, !PT ;  /* 0xffffffef87877812 */ /* 0x000fe200078ec0ff */
[----:B-1----:R-:W-:-:S10]  /*14c3d0*/  IMAD.WIDE R138, R196, 0x4, R80 ;  /* 0x00000004c48a7825 */ /* 0x002fd400078e0250 */
        /* <DEDUP_REMOVED lines=38> */
[C---:B------:R-:W-:Y:S01]  /*14c640*/  LOP3.LUT P4, RZ, R131.reuse, 0x80, RZ, 0xc0, !PT ;  /* 0x0000008083ff7812 */ /* 0x040fe2000788c0ff */
[C---:B-1----:R-:W-:Y:S02]  /*14c650*/  IMAD.WIDE R134, R196.reuse, 0x4, R58 ;  /* 0x00000004c4867825 */ /* 0x042fe400078e023a */
[----:B------:R-:W2:Y:S04]  /*14c660*/  LDL.LU R248, [R1+0x7ac] ;  /* 0x0007ac0001f87983 */ /* 0x000ea80000300800 */
[----:B------:R1:W-:Y:S01]  /*14c670*/  @P2 STG.E desc[UR40][R134.64], R152 ;  /* 0x0000009886002986 */ /* 0x0003e2000c101928 */
[----:B------:R-:W-:Y:S01]  /*14c680*/  LOP3.LUT P5, RZ, R131, 0x100, RZ, 0xc0, !PT ;  /* 0x0000010083ff7812 */ /* 0x000fe200078ac0ff */
[----:B-1----:R-:W-:-:S02]  /*14c690*/  IMAD.WIDE R134, R196, 0x4, R56 ;  /* 0x00000004c4867825 */ /* 0x002fc400078e0238 */
[----:B------:R-:W2:Y:S04]  /*14c6a0*/  LDL.LU R152, [R1+0x79c] ;  /* 0x00079c0001987983 */ /* 0x000ea80000300800 */
[----:B---3--:R1:W-:Y:S02]  /*14c6b0*/  @P3 STG.E desc[UR40][R134.64], R153 ;  /* 0x0000009986003986 */ /* 0x0083e4000c101928 */
[C---:B-1----:R-:W-:Y:S02]  /*14c6c0*/  IMAD.WIDE R134, R196.reuse, 0x4, R54 ;  /* 0x00000004c4867825 */ /* 0x042fe400078e0236 */
[----:B------:R-:W3:Y:S04]  /*14c6d0*/  LDL.LU R153, [R1+0x78c] ;  /* 0x00078c0001997983 */ /* 0x000ee80000300800 */
[----:B----4-:R1:W-:Y:S01]  /*14c6e0*/  @P4 STG.E desc[UR40][R134.64], R150 ;  /* 0x0000009686004986 */ /* 0x0103e2000c101928 */
        /* <DEDUP_REMOVED lines=15> */
[----:B------:R-:W2:Y:S04]  /*14c7e0*/  LDL.LU R236, [R1+0x71c] ;  /* 0x00071c0001ec7983 */ /* 0x000ea80000300800 */
[----:B------:R-:W2:Y:S02]  /*14c7f0*/  LDL.LU R240, [R1+0x70c] ;  /* 0x00070c0001f07983 */ /* 0x000ea40000300800 */
[----:B------:R-:W-:-:S02]  /*14c800*/  @P1 LOP3.LUT R136, R136, 0x200000, RZ, 0xfc, !PT ;  /* 0x0020000088881812 */ /* 0x000fc400078efcff */
[----:B------:R-:W-:Y:S01]  /*14c810*/  LOP3.LUT P1, RZ, R131, 0x400000, RZ, 0xc0, !PT ;  /* 0x0040000083ff7812 */ /* 0x000fe2000782c0ff */
[----:B------:R-:W2:Y:S01]  /*14c820*/  LDL.LU R244, [R1+0x6fc] ;  /* 0x0006fc0001f47983 */ /* 0x000ea20000300800 */
        /* <DEDUP_REMOVED lines=16> */
[----:B------:R-:W-:Y:S02]  /*14c930*/  LOP3.LUT R136, R136, 0xf7ffffff, RZ, 0xc0, !PT ;  /* 0xf7ffffff88887812 */ /* 0x000fe400078ec0ff */
[----:B------:R-:W-:Y:S01]  /*14c940*/  LOP3.LUT P5, RZ, R131, 0x1000, RZ, 0xc0, !PT ;  /* 0x0000100083ff7812 */ /* 0x000fe200078ac0ff */
        /* <DEDUP_REMOVED lines=9> */
[----:B------:R1:W-:Y:S03]  /*14c9e0*/  @P5 STG.E desc[UR40][R134.64], R152 ;  /* 0x0000009886005986 */ /* 0x0003e6000c101928 */
[----:B------:R-:W-:-:S02]  /*14c9f0*/  @P1 LOP3.LUT R136, R136, 0x10000000, RZ, 0xfc, !PT ;  /* 0x1000000088881812 */ /* 0x000fc400078efcff */
[----:B------:R-:W-:Y:S01]  /*14ca00*/  LOP3.LUT P1, RZ, R131, 0x8000, RZ, 0xc0, !PT ;  /* 0x0000800083ff7812 */ /* 0x000fe2000782c0ff */
[C---:B-1----:R-:W-:Y:S01]  /*14ca10*/  IMAD.WIDE R134, R197.reuse, 0x4, R74 ;  /* 0x00000004c5867825 */ /* 0x042fe200078e024a */
[----:B------:R-:W2:Y:S04]  /*14ca20*/  LDL.LU R152, [R1+0x6dc] ;  /* 0x0006dc0001987983 */ /* 0x000ea80000300800 */
[----:B---3--:R1:W-:Y:S02]  /*14ca30*/  @P6 STG.E desc[UR40][R134.64], R153 ;  /* 0x0000009986006986 */ /* 0x0083e4000c101928 */
[C---:B-1----:R-:W-:Y:S02]  /*14ca40*/  IMAD.WIDE R134, R197.reuse, 0x4, R72 ;  /* 0x00000004c5867825 */ /* 0x042fe400078e0248 */
[----:B------:R-:W3:Y:S04]  /*14ca50*/  LDL.LU R153, [R1+0x27c] ;  /* 0x00027c0001997983 */ /* 0x000ee80000300800 */
[----:B----4-:R1:W-:Y:S02]  /*14ca60*/  @P0 STG.E desc[UR40][R134.64], R150 ;  /* 0x0000009686000986 */ /* 0x0103e4000c101928 */
        /* <DEDUP_REMOVED lines=32> */
[----:B------:R1:W-:Y:S01]  /*14cc70*/  @P1 STG.E desc[UR40][R134.64], R152 ;  /* 0x0000009886001986 */ /* 0x0003e2000c101928 */
[----:B------:R-:W-:Y:S01]  /*14cc80*/  LOP3.LUT P5, RZ, R131, 0x8000000, RZ, 0xc0, !PT ;  /* 0x0800000083ff7812 */ /* 0x000fe200078ac0ff */
[----:B-1----:R-:W-:-:S05]  /*14cc90*/  IMAD.WIDE R134, R197, 0x4, R52 ;  /* 0x00000004c5867825 */ /* 0x002fca00078e0234 */
[----:B---3--:R1:W-:Y:S01]  /*14cca0*/  @P2 STG.E desc[UR40][R134.64], R153 ;  /* 0x0000009986002986 */ /* 0x0083e2000c101928 */
[----:B------:R-:W-:Y:S01]  /*14ccb0*/  LOP3.LUT P6, RZ, R131, 0x10000000, RZ, 0xc0, !PT ;  /* 0x1000000083ff7812 */ /* 0x000fe200078cc0ff */
[----:B-1----:R-:W-:-:S05]  /*14ccc0*/  IMAD.WIDE R134, R197, 0x4, R50 ;  /* 0x00000004c5867825 */ /* 0x002fca00078e0232 */
[----:B------:R1:W-:Y:S01]  /*14ccd0*/  @P3 STG.E desc[UR40][R134.64], R167 ;  /* 0x000000a786003986 */ /* 0x0003e2000c101928 */
[----:B------:R-:W-:Y:S01]  /*14cce0*/  LOP3.LUT P0, RZ, R131, 0x20000000, RZ, 0xc0, !PT ;  /* 0x2000000083ff7812 */ /* 0x000fe2000780c0ff */
[----:B-1----:R-:W-:-:S05]  /*14ccf0*/  IMAD.WIDE R134, R198, 0x4, R80 ;  /* 0x00000004c6867825 */ /* 0x002fca00078e0250 */
[----:B----4-:R1:W-:Y:S02]  /*14cd00*/  @P4 STG.E desc[UR40][R134.64], R150 ;  /* 0x0000009686004986 */ /* 0x0103e4000c101928 */
        /* <DEDUP_REMOVED lines=37> */
[----:B------:R-:W-:Y:S02]  /*14cf60*/  LOP3.LUT P5, RZ, R131, 0x80000000, RZ, 0xc0, !PT ;  /* 0x8000000083ff7812 */ /* 0x000fe400078ac0ff */
        /* <DEDUP_REMOVED lines=92> */
[----:B------:R-:W2:Y:S02]  /*14d530*/  LDL.LU R160, [R1+0x8d0] ;  /* 0x0008d00001a07983 */ /* 0x000ea40000300800 */
[----:B------:R-:W-:-:S02]  /*14d540*/  @P1 LOP3.LUT R136, R136, 0x200, RZ, 0xfc, !PT ;  /* 0x0000020088881812 */ /* 0x000fc400078efcff */
[----:B------:R-:W-:Y:S01]  /*14d550*/  LOP3.LUT P1, RZ, R132, 0x1000000, RZ, 0xc0, !PT ;  /* 0x0100000084ff7812 */ /* 0x000fe2000782c0ff */
[----:B------:R-:W2:Y:S01]  /*14d560*/  LDL.LU R232, [R1+0x280] ;  /* 0x0002800001e87983 */ /* 0x000ea20000300800 */
[----:B------:R-:W-:-:S03]  /*14d570*/  LOP3.LUT R136, R136, 0xfffffbff, RZ, 0xc0, !PT ;  /* 0xfffffbff88887812 */ /* 0x000fc600078ec0ff */
[----:B------:R-:W2:Y:S04]  /*14d580*/  LDL.LU R236, [R1+0xc44] ;  /* 0x000c440001ec7983 */ /* 0x000ea80000300800 */
[----:B------:R-:W2:Y:S04]  /*14d590*/  LDL.LU R240, [R1+0xc24] ;  /* 0x000c240001f07983 */ /* 0x000ea80000300800 */
[----:B------:R-:W-:Y:S01]  /*14d5a0*/  @P1 LOP3.LUT R136, R136, 0x400, RZ, 0xfc, !PT ;  /* 0x0000040088881812 */ /* 0x000fe200078efcff */
[----:B------:R-:W2:Y:S01]  /*14d5b0*/  LDL.LU R244, [R1+0xc14] ;  /* 0x000c140001f47983 */ /* 0x000ea20000300800 */
[----:B------:R-:W-:-:S02]  /*14d5c0*/  LOP3.LUT P1, RZ, R132, 0x800000, RZ, 0xc0, !PT ;  /* 0x0080000084ff7812 */ /* 0x000fc4000782c0ff */
[----:B------:R-:W-:Y:S01]  /*14d5d0*/  LOP3.LUT R136, R136, 0xfffff7ff, RZ, 0xc0, !PT ;  /* 0xfffff7ff88887812 */ /* 0x000fe200078ec0ff */
[----:B------:R-:W2:Y:S01]  /*14d5e0*/  LDL.LU R248, [R1+0xc04] ;  /* 0x000c040001f87983 */ /* 0x000ea20000300800 */
[----:B------:R-:W-:-:S09]  /*14d5f0*/  LOP3.LUT P5, RZ, R132, 0x40000, RZ, 0xc0, !PT ;  /* 0x0004000084ff7812 */ /* 0x000fd200078ac0ff */
[----:B------:R-:W-:Y:S02]  /*14d600*/  @P1 LOP3.LUT R136, R136, 0x800, RZ, 0xfc, !PT ;  /* 0x0000080088881812 */ /* 0x000fe400078efcff */
[----:B------:R-:W-:Y:S02]  /*14d610*/  LOP3.LUT P1, RZ, R132, 0x400000, RZ, 0xc0, !PT ;  /* 0x0040000084ff7812 */ /* 0x000fe4000782c0ff */
[----:B------:R-:W-:Y:S02]  /*14d620*/  LOP3.LUT R136, R136, 0xffffefff, RZ, 0xc0, !PT ;  /* 0xffffefff88887812 */ /* 0x000fe400078ec0ff */
[C---:B------:R-:W-:Y:S02]  /*14d630*/  LOP3.LUT P6, RZ, R132.reuse, 0x80000, RZ, 0xc0, !PT ;  /* 0x0008000084ff7812 */ /* 0x040fe400078cc0ff */
[C---:B------:R-:W-:Y:S02]  /*14d640*/  LOP3.LUT P0, RZ, R132.reuse, 0x100000, RZ, 0xc0, !PT ;  /* 0x0010000084ff7812 */ /* 0x040fe4000780c0ff */
[----:B------:R-:W-:-:S02]  /*14d650*/  LOP3.LUT P2, RZ, R132, 0x40000000, RZ, 0xc0, !PT ;  /* 0x4000000084ff7812 */ /* 0x000fc4000784c0ff */
[----:B------:R-:W-:-:S03]  /*14d660*/  LOP3.LUT P3, RZ, R132, 0x80000000, RZ, 0xc0, !PT ;  /* 0x8000000084ff7812 */ /* 0x000fc6000786c0ff */
[----:B------:R-:W-:Y:S02]  /*14d670*/  @P1 LOP3.LUT R136, R136, 0x1000, RZ, 0xfc, !PT ;  /* 0x0000100088881812 */ /* 0x000fe400078efcff */
[----:B------:R-:W-:Y:S01]  /*14d680*/  LOP3.LUT P1, RZ, R132, 0x200000, RZ, 0xc0, !PT ;  /* 0x0020000084ff7812 */ /* 0x000fe2000782c0ff */
[----:B------:R-:W-:-:S05]  /*14d690*/  IMAD.WIDE R132, R199, 0x4, R64 ;  /* 0x00000004c7847825 */ /* 0x000fca00078e0240 */
        /* <DEDUP_REMOVED lines=2379> */
[----:B------:R-:W2:Y:S01]  /*156b50*/  LDL.LU R232, [R1+0x221c] ;  /* 0x00221c0001e87983 */ /* 0x000ea20000300800 */
[----:B------:R-:W-:Y:S02]  /*156b60*/  LOP3.LUT P1, RZ, R17, 0x1, RZ, 0xc0, !PT ;  /* 0x0000000111ff7812 */ /* 0x000fe4000782c0ff */
[----:B------:R-:W-:Y:S01]  /*156b70*/  LOP3.LUT R7, R7, 0xfffffbff, RZ, 0xc0, !PT ;  /* 0xfffffbff07077812 */ /* 0x000fe200078ec0ff */
[----:B------:R-:W2:Y:S01]  /*156b80*/  LDL.LU R236, [R1+0x21fc] ;  /* 0x0021fc0001ec7983 */ /* 0x000ea20000300800 */
[----:B------:R-:W-:-:S03]  /*156b90*/  LOP3.LUT P5, RZ, R16, 0x4000000, RZ, 0xc0, !PT ;  /* 0x0400000010ff7812 */ /* 0x000fc600078ac0ff */
[----:B------:R-:W2:Y:S01]  /*156ba0*/  LDL.LU R240, [R1+0x21dc] ;  /* 0x0021dc0001f07983 */ /* 0x000ea20000300800 */
[C---:B------:R-:W-:Y:S01]  /*156bb0*/  LOP3.LUT P6, RZ, R16.reuse, 0x8000000, RZ, 0xc0, !PT ;  /* 0x0800000010ff7812 */ /* 0x040fe200078cc0ff */
[----:B------:R-:W-:Y:S01]  /*156bc0*/  IMAD.WIDE R4, R229, 0x4, R80 ;  /* 0x00000004e5047825 */ /* 0x000fe200078e0250 */
[C---:B------:R-:W-:Y:S01]  /*156bd0*/  LOP3.LUT P0, RZ, R16.reuse, 0x10000000, RZ, 0xc0, !PT ;  /* 0x1000000010ff7812 */ /* 0x040fe2000780c0ff */
[----:B------:R-:W2:Y:S02]  /*156be0*/  LDL.LU R244, [R1+0x21ac] ;  /* 0x0021ac0001f47983 */ /* 0x000ea40000300800 */
[----:B------:R-:W-:Y:S02]  /*156bf0*/  @P1 LOP3.LUT R7, R7, 0x400, RZ, 0xfc, !PT ;  /* 0x0000040007071812 */ /* 0x000fe400078efcff */
[----:B------:R-:W-:Y:S01]  /*156c00*/  LOP3.LUT P1, RZ, R16, 0x80000000, RZ, 0xc0, !PT ;  /* 0x8000000010ff7812 */ /* 0x000fe2000782c0ff */
[----:B------:R-:W2:Y:S01]  /*156c10*/  LDL.LU R248, [R1+0x207c] ;  /* 0x00207c0001f87983 */ /* 0x000ea20000300800 */
[----:B------:R-:W-:-:S11]  /*156c20*/  LOP3.LUT R7, R7, 0xfffff7ff, RZ, 0xc0, !PT ;  /* 0xfffff7ff07077812 */ /* 0x000fd600078ec0ff */
        /* <DEDUP_REMOVED lines=42> */
[----:B------:R-:W-:Y:S01]  /*156ed0*/  IMAD.WIDE R130, R229, 0x4, R56 ;  /* 0x00000004e5827825 */ /* 0x000fe200078e0238 */
[----:B------:R-:W-:-:S03]  /*156ee0*/  LOP3.LUT P4, RZ, R17, 0x100, RZ, 0xc0, !PT ;  /* 0x0000010011ff7812 */ /* 0x000fc6000788c0ff */
[----:B-1----:R-:W-:-:S05]  /*156ef0*/  IMAD.WIDE R4, R229, 0x4, R58 ;  /* 0x00000004e5047825 */ /* 0x002fca00078e023a */
[----:B------:R1:W-:Y:S01]  /*156f00*/  @P1 STG.E desc[UR40][R4.64], R248 ;  /* 0x000000f804001986 */ /* 0x0003e2000c101928 */
[----:B------:R-:W-:-:S03]  /*156f10*/  LOP3.LUT P5, RZ, R17, 0x200, RZ, 0xc0, !PT ;  /* 0x0000020011ff7812 */ /* 0x000fc600078ac0ff */
[----:B---3--:R-:W-:Y:S01]  /*156f20*/  @P2 STG.E desc[UR40][R130.64], R152 ;  /* 0x0000009882002986 */ /* 0x008fe2000c101928 */
        /* <DEDUP_REMOVED lines=183> */
[----:B------:R-:W-:-:S12]  /*157aa0*/  IMAD.WIDE R6, R231, 0x4, R52 ;  /* 0x00000004e7067825 */ /* 0x000fd800078e0234 */
[----:B------:R-:W-:Y:S01]  /*157ab0*/  @P1 STG.E desc[UR40][R6.64], R236 ;  /* 0x000000ec06001986 */ /* 0x000fe2000c101928 */
        /* <DEDUP_REMOVED lines=34> */
[----:B------:R-:W-:-:S03]  /*157ce0*/  IMAD.WIDE R4, R252, 0x4, R64 ;  /* 0x00000004fc047825 */ /* 0x000fc600078e0240 */
        /* <DEDUP_REMOVED lines=97> */
[----:B------:R-:W3:Y:S04]  /*158300*/  LDL.LU R151, [R1+0x2574] ;  /* 0x0025740001977983 */ /* 0x000ee80000300800 */
[----:B------:R-:W3:Y:S04]  /*158310*/  LDL.LU R154, [R1+0x2554] ;  /* 0x00255400019a7983 */ /* 0x000ee80000300800 */
[----:B------:R-:W3:Y:S01]  /*158320*/  LDL.LU R244, [R1+0x84] ;  /* 0x0000840001f47983 */ /* 0x000ee20000300800 */
[C---:B------:R-:W-:Y:S01]  /*158330*/  LOP3.LUT P4, RZ, R19.reuse, 0x20, RZ, 0xc0, !PT ;  /* 0x0000002013ff7812 */ /* 0x040fe2000788c0ff */
[----:B------:R-:W-:Y:S01]  /*158340*/  IMAD.WIDE R4, R150, 0x4, R58 ;  /* 0x0000000496047825 */ /* 0x000fe200078e023a */
[----:B------:R-:W-:-:S02]  /*158350*/  LOP3.LUT P1, RZ, R19, 0x20000, RZ, 0xc0, !PT ;  /* 0x0002000013ff7812 */ /* 0x000fc4000782c0ff */
        /* <DEDUP_REMOVED lines=46> */
[----:B------:R-:W-:Y:S02]  /*158640*/  IMAD.WIDE R6, R244, 0x4, R80 ;  /* 0x00000004f4067825 */ /* 0x000fe400078e0250 */
[----:B------:R-:W3:Y:S04]  /*158650*/  LDL.LU R150, [R1+0xfd4] ;  /* 0x000fd40001967983 */ /* 0x000ee80000300800 */
[----:B-1----:R-:W3:Y:S06]  /*158660*/  LDL.LU R151, [R1+0xf24] ;  /* 0x000f240001977983 */ /* 0x002eec0000300800 */
[----:B------:R1:W-:Y:S01]  /*158670*/  @P1 STG.E desc[UR40][R6.64], R154 ;  /* 0x0000009a06001986 */ /* 0x0003e2000c101928 */
[----:B------:R-:W-:Y:S01]  /*158680*/  LOP3.LUT P1, RZ, R8, 0x800, RZ, 0xc0, !PT ;  /* 0x0000080008ff7812 */ /* 0x000fe2000782c0ff */
[----:B------:R-:W-:-:S02]  /*158690*/  IMAD.WIDE R4, R244, 0x4, R78 ;  /* 0x00000004f4047825 */ /* 0x000fc400078e024e */
[----:B-1----:R-:W4:Y:S10]  /*1586a0*/  LDL.LU R154, [R1+0xe74] ;  /* 0x000e7400019a7983 */ /* 0x002f340000300800 */
        /* <DEDUP_REMOVED lines=45> */
[----:B------:R-:W-:Y:S01]  /*158980*/  LOP3.LUT P4, RZ, R19, 0x1000000, RZ, 0xc0, !PT ;  /* 0x0100000013ff7812 */ /* 0x000fe2000788c0ff */
        /* <DEDUP_REMOVED lines=31> */
[----:B------:R-:W-:Y:S01]  /*158b80*/  LOP3.LUT R8, R8, 0xfffffff7, RZ, 0xc0, !PT ;  /* 0xfffffff708087812 */ /* 0x000fe200078ec0ff */
[----:B------:R-:W2:Y:S01]  /*158b90*/  LDL.LU R244, [R1+0x2688] ;  /* 0x0026880001f47983 */ /* 0x000ea20000300800 */
        /* <DEDUP_REMOVED lines=10> */
[----:B-1----:R-:W-:-:S05]  /*158c40*/  IMAD.WIDE R4, R151, 0x4, R78 ;  /* 0x0000000497047825 */ /* 0x002fca00078e024e */
[----:B------:R1:W-:Y:S02]  /*158c50*/  @P0 STG.E desc[UR40][R4.64], R153 ;  /* 0x0000009904000986 */ /* 0x0003e4000c101928 */
[C---:B-1----:R-:W-:Y:S02]  /*158c60*/  IMAD.WIDE R4, R151.reuse, 0x4, R76 ;  /* 0x0000000497047825 */ /* 0x042fe400078e024c */
[----:B------:R-:W4:Y:S04]  /*158c70*/  LDL.LU R153, [R1+0x25b8] ;  /* 0x0025b80001997983 */ /* 0x000f280000300800 */
[----:B------:R1:W-:Y:S01]  /*158c80*/  @P1 STG.E desc[UR40][R4.64], R150 ;  /* 0x0000009604001986 */ /* 0x0003e2000c101928 */
[----:B------:R-:W-:Y:S01]  /*158c90*/  LOP3.LUT P1, RZ, R8, 0x10, RZ, 0xc0, !PT ;  /* 0x0000001008ff7812 */ /* 0x000fe2000782c0ff */
[----:B-1----:R-:W-:-:S02]  /*158ca0*/  IMAD.WIDE R4, R151, 0x4, R74 ;  /* 0x0000000497047825 */ /* 0x002fc400078e024a */
[----:B------:R-:W3:Y:S10]  /*158cb0*/  LDL.LU R150, [R1+0x2598] ;  /* 0x0025980001967983 */ /* 0x000ef40000300800 */
[----:B------:R1:W-:Y:S01]  /*158cc0*/  @P1 STG.E desc[UR40][R4.64], R154 ;  /* 0x0000009a04001986 */ /* 0x0003e2000c101928 */
[----:B------:R-:W-:-:S03]  /*158cd0*/  LOP3.LUT P1, RZ, R8, 0x8, RZ, 0xc0, !PT ;  /* 0x0000000808ff7812 */ /* 0x000fc6000782c0ff */
[----:B-1----:R-:W3:Y:S01]  /*158ce0*/  LDL.LU R154, [R1+0x2578] ;  /* 0x00257800019a7983 */ /* 0x002ee20000300800 */
[----:B------:R-:W-:-:S03]  /*158cf0*/  IMAD.WIDE R4, R151, 0x4, R72 ;  /* 0x0000000497047825 */ /* 0x000fc600078e0248 */
[----:B------:R-:W3:Y:S06]  /*158d00*/  LDL.LU R152, [R1+0x8c] ;  /* 0x00008c0001987983 */ /* 0x000eec0000300800 */
        /* <DEDUP_REMOVED lines=65> */
[C---:B------:R-:W-:Y:S02]  /*159120*/  LOP3.LUT P1, RZ, R20.reuse, 0x40000, RZ, 0xc0, !PT ;  /* 0x0004000014ff7812 */ /* 0x040fe4000782c0ff */
[----:B------:R-:W-:Y:S01]  /*159130*/  LOP3.LUT R9, R9, 0xfbffffff, RZ, 0xc0, !PT ;  /* 0xfbffffff09097812 */ /* 0x000fe200078ec0ff */
[----:B------:R-:W2:Y:S04]  /*159140*/  LDL.LU R160, [R1+0xfd8] ;  /* 0x000fd80001a07983 */ /* 0x000ea80000300800 */
[----:B------:R-:W2:Y:S01]  /*159150*/  LDL.LU R232, [R1+0xf28] ;  /* 0x000f280001e87983 */ /* 0x000ea20000300800 */
[C---:B------:R-:W-:Y:S02]  /*159160*/  LOP3.LUT P5, RZ, R20.reuse, 0x1000, RZ, 0xc0, !PT ;  /* 0x0000100014ff7812 */ /* 0x040fe400078ac0ff */
[----:B------:R-:W-:Y:S01]  /*159170*/  LOP3.LUT P6, RZ, R20, 0x2000, RZ, 0xc0, !PT ;  /* 0x0000200014ff7812 */ /* 0x000fe200078cc0ff */
[----:B------:R-:W-:Y:S01]  /*159180*/  IMAD.WIDE R6, R152, 0x4, R76 ;  /* 0x0000000498067825 */ /* 0x000fe200078e024c */
[----:B------:R-:W-:Y:S01]  /*159190*/  LOP3.LUT P0, RZ, R20, 0x4000, RZ, 0xc0, !PT ;  /* 0x0000400014ff7812 */ /* 0x000fe2000780c0ff */
[----:B------:R-:W2:Y:S01]  /*1591a0*/  LDL.LU R236, [R1+0xe78] ;  /* 0x000e780001ec7983 */ /* 0x000ea20000300800 */
[----:B------:R-:W-:-:S02]  /*1591b0*/  @P1 LOP3.LUT R9, R9, 0x4000000, RZ, 0xfc, !PT ;  /* 0x0400000009091812 */ /* 0x000fc400078efcff */
[----:B------:R-:W-:Y:S01]  /*1591c0*/  LOP3.LUT P1, RZ, R20, 0x20000, RZ, 0xc0, !PT ;  /* 0x0002000014ff7812 */ /* 0x000fe2000782c0ff */
[----:B------:R-:W-:Y:S01]  /*1591d0*/  IMAD.WIDE R4, R152, 0x4, R74 ;  /* 0x0000000498047825 */ /* 0x000fe200078e024a */
[----:B------:R-:W-:Y:S01]  /*1591e0*/  LOP3.LUT R9, R9, 0xf7ffffff, RZ, 0xc0, !PT ;  /* 0xf7ffffff09097812 */ /* 0x000fe200078ec0ff */
[----:B------:R-:W2:Y:S04]  /*1591f0*/  LDL.LU R244, [R1+0xdc8] ;  /* 0x000dc80001f47983 */ /* 0x000ea80000300800 */
[----:B---3--:R1:W-:Y:S06]  /*159200*/  @P5 STG.E desc[UR40][R6.64], R248 ;  /* 0x000000f806005986 */ /* 0x0083ec000c101928 */
[----:B------:R-:W-:Y:S01]  /*159210*/  @P1 LOP3.LUT R9, R9, 0x8000000, RZ, 0xfc, !PT ;  /* 0x0800000009091812 */ /* 0x000fe200078efcff */
[----:B------:R-:W3:Y:S01]  /*159220*/  LDL.LU R240, [R1+0x1c0] ;  /* 0x0001c00001f07983 */ /* 0x000ee20000300800 */
[----:B------:R-:W-:-:S02]  /*159230*/  LOP3.LUT P1, RZ, R20, 0x10000, RZ, 0xc0, !PT ;  /* 0x0001000014ff7812 */ /* 0x000fc4000782c0ff */
[----:B------:R-:W-:Y:S01]  /*159240*/  LOP3.LUT R9, R9, 0xefffffff, RZ, 0xc0, !PT ;  /* 0xefffffff09097812 */ /* 0x000fe200078ec0ff */
[----:B----4-:R4:W-:Y:S04]  /*159250*/  @P6 STG.E desc[UR40][R4.64], R153 ;  /* 0x0000009904006986 */ /* 0x0109e8000c101928 */
[----:B-1----:R-:W3:Y:S06]  /*159260*/  LDL.LU R248, [R1+0xce8] ;  /* 0x000ce80001f87983 */ /* 0x002eec0000300800 */
[----:B------:R-:W-:-:S02]  /*159270*/  @P1 LOP3.LUT R9, R9, 0x10000000, RZ, 0xfc, !PT ;  /* 0x1000000009091812 */ /* 0x000fc400078efcff */
[----:B------:R-:W-:Y:S01]  /*159280*/  LOP3.LUT P1, RZ, R20, 0x8000, RZ, 0xc0, !PT ;  /* 0x0000800014ff7812 */ /* 0x000fe2000782c0ff */
[C---:B----4-:R-:W-:Y:S01]  /*159290*/  IMAD.WIDE R4, R152.reuse, 0x4, R72 ;  /* 0x0000000498047825 */ /* 0x050fe200078e0248 */
        /* <DEDUP_REMOVED lines=40> */
[C---:B------:R-:W-:Y:S02]  /*159520*/  LOP3.LUT P6, RZ, R20.reuse, 0x10000000, RZ, 0xc0, !PT ;  /* 0x1000000014ff7812 */ /* 0x040fe400078cc0ff */
[----:B------:R-:W-:Y:S01]  /*159530*/  LOP3.LUT P0, RZ, R20, 0x20000000, RZ, 0xc0, !PT ;  /* 0x2000000014ff7812 */ /* 0x000fe2000780c0ff */
[----:B-1----:R-:W-:-:S05]  /*159540*/  IMAD.WIDE R4, R240, 0x4, R80 ;  /* 0x00000004f0047825 */ /* 0x002fca00078e0250 */
[----:B------:R1:W-:Y:S01]  /*159550*/  @P4 STG.E desc[UR40][R4.64], R150 ;  /* 0x0000009604004986 */ /* 0x0003e2000c101928 */
[----:B------:R-:W-:-:S04]  /*159560*/  IMAD.WIDE R6, R240, 0x4, R74 ;  /* 0x00000004f0067825 */ /* 0x000fc800078e024a */
[----:B-1----:R-:W-:-:S05]  /*159570*/  IMAD.WIDE R4, R240, 0x4, R78 ;  /* 0x00000004f0047825 */ /* 0x002fca00078e024e */
[----:B------:R1:W-:Y:S02]  /*159580*/  @P5 STG.E desc[UR40][R4.64], R151 ;  /* 0x0000009704005986 */ /* 0x0003e4000c101928 */
[----:B-1----:R-:W-:-:S05]  /*159590*/  IMAD.WIDE R4, R240, 0x4, R76 ;  /* 0x00000004f0047825 */ /* 0x002fca00078e024c */
[----:B------:R-:W-:Y:S04]  /*1595a0*/  @P6 STG.E desc[UR40][R4.64], R154 ;  /* 0x0000009a04006986 */ /* 0x000fe8000c101928 */
        /* <DEDUP_REMOVED lines=32> */
[----:B------:R-:W2:Y:S04]  /*1597b0*/  LDL.LU R168, [R1+0x1c4] ;  /* 0x0001c40001a87983 */ /* 0x000ea80000300800 */
[----:B------:R-:W2:Y:S02]  /*1597c0*/  LDL.LU R236, [R1+0x259c] ;  /* 0x00259c0001ec7983 */ /* 0x000ea40000300800 */
[----:B------:R-:W-:Y:S02]  /*1597d0*/  @P1 LOP3.LUT R9, R9, 0x40000, RZ, 0xfc, !PT ;  /* 0x0004000009091812 */ /* 0x000fe400078efcff */
[C---:B------:R-:W-:Y:S02]  /*1597e0*/  LOP3.LUT P1, RZ, R21.reuse, 0x10, RZ, 0xc0, !PT ;  /* 0x0000001015ff7812 */ /* 0x040fe4000782c0ff */
[----:B------:R-:W-:Y:S01]  /*1597f0*/  LOP3.LUT P6, RZ, R21, 0x1, RZ, 0xc0, !PT ;  /* 0x0000000115ff7812 */ /* 0x000fe200078cc0ff */
[----:B------:R-:W-:Y:S01]  /*159800*/  IMAD.WIDE R4, R240, 0x4, R70 ;  /* 0x00000004f0047825 */ /* 0x000fe200078e0246 */
[----:B------:R-:W-:Y:S01]  /*159810*/  LOP3.LUT R9, R9, 0xfff7ffff, RZ, 0xc0, !PT ;  /* 0xfff7ffff09097812 */ /* 0x000fe200078ec0ff */
[----:B------:R-:W2:Y:S01]  /*159820*/  LDL.LU R244, [R1+0x257c] ;  /* 0x00257c0001f47983 */ /* 0x000ea20000300800 */
[----:B------:R-:W-:-:S03]  /*159830*/  LOP3.LUT P0, RZ, R21, 0x2, RZ, 0xc0, !PT ;  /* 0x0000000215ff7812 */ /* 0x000fc6000780c0ff */
[----:B---3--:R1:W-:Y:S04]  /*159840*/  @P5 STG.E desc[UR40][R4.64], R152 ;  /* 0x0000009804005986 */ /* 0x0083e8000c101928 */
[----:B------:R-:W-:Y:S01]  /*159850*/  @P1 LOP3.LUT R9, R9, 0x80000, RZ, 0xfc, !PT ;  /* 0x0008000009091812 */ /* 0x000fe200078efcff */
[----:B------:R-:W3:Y:S01]  /*159860*/  LDL.LU R248, [R1+0x255c] ;  /* 0x00255c0001f87983 */ /* 0x000ee20000300800 */
[----:B------:R-:W-:Y:S02]  /*159870*/  LOP3.LUT P1, RZ, R21, 0x8, RZ, 0xc0, !PT ;  /* 0x0000000815ff7812 */ /* 0x000fe4000782c0ff */
[----:B------:R-:W-:Y:S01]  /*159880*/  LOP3.LUT R9, R9, 0xffefffff, RZ, 0xc0, !PT ;  /* 0xffefffff09097812 */ /* 0x000fe200078ec0ff */
[----:B-1----:R-:W-:Y:S01]  /*159890*/  IMAD.WIDE R4, R240, 0x4, R68 ;  /* 0x00000004f0047825 */ /* 0x002fe200078e0244 */
[----:B------:R-:W3:Y:S04]  /*1598a0*/  LDL.LU R152, [R1+0x229c] ;  /* 0x00229c0001987983 */ /* 0x000ee80000300800 */
[----:B----4-:R1:W-:Y:S05]  /*1598b0*/  @P6 STG.E desc[UR40][R4.64], R153 ;  /* 0x0000009904006986 */ /* 0x0103ea000c101928 */
        /* <DEDUP_REMOVED lines=37> */
[C---:B------:R-:W-:Y:S02]  /*159b10*/  LOP3.LUT P4, RZ, R21.reuse, 0x2000, RZ, 0xc0, !PT ;  /* 0x0000200015ff7812 */ /* 0x040fe4000788c0ff */
[----:B------:R-:W-:Y:S01]  /*159b20*/  LOP3.LUT P5, RZ, R21, 0x4000, RZ, 0xc0, !PT ;  /* 0x0000400015ff7812 */ /* 0x000fe200078ac0ff */
[----:B-1----:R-:W-:-:S05]  /*159b30*/  IMAD.WIDE R4, R168, 0x4, R78 ;  /* 0x00000004a8047825 */ /* 0x002fca00078e024e */
[----:B------:R1:W-:Y:S01]  /*159b40*/  @P2 STG.E desc[UR40][R4.64], R152 ;  /* 0x0000009804002986 */ /* 0x0003e2000c101928 */
[----:B------:R-:W-:Y:S01]  /*159b50*/  LOP3.LUT P6, RZ, R21, 0x8000, RZ, 0xc0, !PT ;  /* 0x0000800015ff7812 */ /* 0x000fe200078cc0ff */
[----:B-1----:R-:W-:-:S05]  /*159b60*/  IMAD.WIDE R4, R168, 0x4, R76 ;  /* 0x00000004a8047825 */ /* 0x002fca00078e024c */
[----:B----4-:R1:W-:Y:S01]  /*159b70*/  @P3 STG.E desc[UR40][R4.64], R153 ;  /* 0x0000009904003986 */ /* 0x0103e2000c101928 */
[----:B------:R-:W-:Y:S01]  /*159b80*/  LOP3.LUT P0, RZ, R21, 0x10000, RZ, 0xc0, !PT ;  /* 0x0001000015ff7812 */ /* 0x000fe2000780c0ff */
[----:B------:R-:W-:-:S04]  /*159b90*/  IMAD.WIDE R6, R168, 0x4, R72 ;  /* 0x00000004a8067825 */ /* 0x000fc800078e0248 */
[----:B-1----:R-:W-:-:S05]  /*159ba0*/  IMAD.WIDE R4, R168, 0x4, R74 ;  /* 0x00000004a8047825 */ /* 0x002fca00078e024a */
[----:B------:R1:W-:Y:S04]  /*159bb0*/  @P4 STG.E desc[UR40][R4.64], R150 ;  /* 0x0000009604004986 */ /* 0x0003e8000c101928 */
[----:B------:R-:W-:Y:S01]  /*159bc0*/  @P5 STG.E desc[UR40][R6.64], R151 ;  /* 0x0000009706005986 */ /* 0x000fe2000c101928 */
        /* <DEDUP_REMOVED lines=39> */
[----:B------:R-:W-:Y:S01]  /*159e40*/  LOP3.LUT P0, RZ, R21, 0x100000, RZ, 0xc0, !PT ;  /* 0x0010000015ff7812 */ /* 0x000fe2000780c0ff */
        /* <DEDUP_REMOVED lines=46> */
[----:B------:R-:W-:Y:S02]  /*15a130*/  LOP3.LUT P3, RZ, R21, 0x80000000, RZ, 0xc0, !PT ;  /* 0x8000000015ff7812 */ /* 0x000fe4000786c0ff */
[----:B------:R-:W-:Y:S01]  /*15a140*/  LOP3.LUT P4, RZ, R22, 0x1, RZ, 0xc0, !PT ;  /* 0x0000000116ff7812 */ /* 0x000fe2000788c0ff */
[----:B-1----:R-:W-:-:S06]  /*15a150*/  IMAD.WIDE R4, R151, 0x4, R74 ;  /* 0x0000000497047825 */ /* 0x002fcc00078e024a */
[----:B------:R1:W-:Y:S01]  /*15a160*/  @P1 STG.E desc[UR40][R4.64], R244 ;  /* 0x000000f404001986 */ /* 0x0003e2000c101928 */
[----:B------:R-:W-:Y:S01]  /*15a170*/  LOP3.LUT P5, RZ, R22, 0x2, RZ, 0xc0, !PT ;  /* 0x0000000216ff7812 */ /* 0x000fe200078ac0ff */
[----:B------:R-:W-:-:S04]  /*15a180*/  IMAD.WIDE R6, R151, 0x4, R70 ;  /* 0x0000000497067825 */ /* 0x000fc800078e0246 */
[----:B-1----:R-:W-:-:S05]  /*15a190*/  IMAD.WIDE R4, R151, 0x4, R72 ;  /* 0x0000000497047825 */ /* 0x002fca00078e0248 */
[----:B---3--:R1:W-:Y:S01]  /*15a1a0*/  @P2 STG.E desc[UR40][R4.64], R248 ;  /* 0x000000f804002986 */ /* 0x0083e2000c101928 */
[----:B------:R-:W-:-:S03]  /*15a1b0*/  LOP3.LUT P6, RZ, R22, 0x4, RZ, 0xc0, !PT ;  /* 0x0000000416ff7812 */ /* 0x000fc600078cc0ff */
[----:B----4-:R-:W-:Y:S01]  /*15a1c0*/  @P3 STG.E desc[UR40][R6.64], R152 ;  /* 0x0000009806003986 */ /* 0x010fe2000c101928 */
        /* <DEDUP_REMOVED lines=69> */
[----:B------:R-:W4:Y:S04]  /*15a620*/  LDL.LU R151, [R1+0xfc0] ;  /* 0x000fc00001977983 */ /* 0x000f280000300800 */
[----:B-1----:R-:W4:Y:S01]  /*15a630*/  LDL.LU R154, [R1+0xf10] ;  /* 0x000f1000019a7983 */ /* 0x002f220000300800 */
[----:B------:R-:W-:-:S05]  /*15a640*/  IMAD.WIDE R4, R248, 0x4, R80 ;  /* 0x00000004f8047825 */ /* 0x000fca00078e0250 */
        /* <DEDUP_REMOVED lines=86> */
[----:B----4-:R1:W-:Y:S04]  /*15abb0*/  @P6 STG.E desc[UR40][R4.64], R152 ;  /* 0x0000009804006986 */ /* 0x0103e8000c101928 */
[----:B------:R-:W4:Y:S01]  /*15abc0*/  LDL.LU R248, [R1+0x2a84] ;  /* 0x002a840001f87983 */ /* 0x000f220000300800 */
[----:B-1----:R-:W-:-:S03]  /*15abd0*/  IMAD.WIDE R4, R154, 0x4, R80 ;  /* 0x000000049a047825 */ /* 0x002fc600078e0250 */
[----:B------:R-:W3:Y:S04]  /*15abe0*/  LDL.LU R152, [R1+0x2a74] ;  /* 0x002a740001987983 */ /* 0x000ee80000300800 */
[----:B------:R1:W-:Y:S02]  /*15abf0*/  @P0 STG.E desc[UR40][R4.64], R153 ;  /* 0x0000009904000986 */ /* 0x0003e4000c101928 */
[----:B-1----:R-:W-:Y:S02]  /*15ac00*/  IMAD.WIDE R4, R154, 0x4, R78 ;  /* 0x000000049a047825 */ /* 0x002fe400078e024e */
        /* <DEDUP_REMOVED lines=41> */
[C---:B-1----:R-:W-:Y:S02]  /*15aea0*/  IMAD.WIDE R4, R154.reuse, 0x4, R54 ;  /* 0x000000049a047825 */ /* 0x042fe400078e0236 */
[----:B------:R-:W3:Y:S04]  /*15aeb0*/  LDL.LU R153, [R1+0x224] ;  /* 0x0002240001997983 */ /* 0x000ee80000300800 */
[----:B------:R1:W-:Y:S02]  /*15aec0*/  @P5 STG.E desc[UR40][R4.64], R150 ;  /* 0x0000009604005986 */ /* 0x0003e4000c101928 */
[----:B-1----:R-:W-:-:S05]  /*15aed0*/  IMAD.WIDE R4, R154, 0x4, R52 ;  /* 0x000000049a047825 */ /* 0x002fca00078e0234 */
[----:B------:R1:W-:Y:S02]  /*15aee0*/  @P6 STG.E desc[UR40][R4.64], R151 ;  /* 0x0000009704006986 */ /* 0x0003e4000c101928 */
[----:B-1----:R-:W-:-:S05]  /*15aef0*/  IMAD.WIDE R4, R154, 0x4, R50 ;  /* 0x000000049a047825 */ /* 0x002fca00078e0232 */
[----:B--2---:R1:W-:Y:S04]  /*15af00*/  @P0 STG.E desc[UR40][R4.64], R155 ;  /* 0x0000009b04000986 */ /* 0x0043e8000c101928 */
[----:B-1----:R-:W2:Y:S04]  /*15af10*/  LDL.LU R155, [R1+0x2774] ;  /* 0x00277400019b7983 */ /* 0x002ea80000300800 */
[----:B------:R-:W4:Y:S04]  /*15af20*/  LDL.LU R248, [R1+0x25d4] ;  /* 0x0025d40001f87983 */ /* 0x000f280000300800 */
[----:B------:R-:W4:Y:S04]  /*15af30*/  LDL.LU R152, [R1+0x22b4] ;  /* 0x0022b40001987983 */ /* 0x000f280000300800 */
[----:B------:R-:W4:Y:S04]  /*15af40*/  LDL.LU R150, [R1+0x20b4] ;  /* 0x0020b40001967983 */ /* 0x000f280000300800 */
[----:B------:R-:W4:Y:S01]  /*15af50*/  LDL.LU R151, [R1+0x1ed4] ;  /* 0x001ed40001977983 */ /* 0x000f220000300800 */
[----:B------:R-:W-:-:S03]  /*15af60*/  LOP3.LUT P4, RZ, R23, 0x400, RZ, 0xc0, !PT ;  /* 0x0000040017ff7812 */ /* 0x000fc6000788c0ff */
[----:B------:R-:W4:Y:S01]  /*15af70*/  LDL.LU R154, [R1+0x1cd4] ;  /* 0x001cd400019a7983 */ /* 0x000f220000300800 */
[----:B---3--:R-:W-:Y:S01]  /*15af80*/  IMAD.WIDE R4, R153, 0x4, R80 ;  /* 0x0000000499047825 */ /* 0x008fe200078e0250 */
[----:B------:R-:W-:-:S08]  /*15af90*/  LOP3.LUT P1, RZ, R23, 0x400000, RZ, 0xc0, !PT ;  /* 0x0040000017ff7812 */ /* 0x000fd0000782c0ff */
[----:B--2---:R1:W-:Y:S04]  /*15afa0*/  @P4 STG.E desc[UR40][R4.64], R155 ;  /* 0x0000009b04004986 */ /* 0x0043e8000c101928 */
[----:B-1----:R-:W2:Y:S01]  /*15afb0*/  LDL.LU R155, [R1+0x1ad4] ;  /* 0x001ad400019b7983 */ /* 0x002ea20000300800 */
[----:B------:R-:W-:-:S03]  /*15afc0*/  LOP3.LUT R10, R10, 0xffffdfff, RZ, 0xc0, !PT ;  /* 0xffffdfff0a0a7812 */ /* 0x000fc600078ec0ff */
[----:B------:R-:W3:Y:S01]  /*15afd0*/  LDL.LU R249, [R1+0x18d4] ;  /* 0x0018d40001f97983 */ /* 0x000ee20000300800 */
[----:B------:R-:W-:Y:S02]  /*15afe0*/  @P1 LOP3.LUT R10, R10, 0x2000, RZ, 0xfc, !PT ;  /* 0x000020000a0a1812 */ /* 0x000fe400078efcff */
[----:B------:R-:W-:Y:S01]  /*15aff0*/  LOP3.LUT P1, RZ, R23, 0x200000, RZ, 0xc0, !PT ;  /* 0x0020000017ff7812 */ /* 0x000fe2000782c0ff */
[----:B------:R-:W3:Y:S01]  /*15b000*/  LDL.LU R168, [R1+0x16d4] ;  /* 0x0016d40001a87983 */ /* 0x000ee20000300800 */
[----:B------:R-:W-:-:S03]  /*15b010*/  LOP3.LUT R10, R10, 0xffffbfff, RZ, 0xc0, !PT ;  /* 0xffffbfff0a0a7812 */ /* 0x000fc600078ec0ff */
[----:B------:R-:W3:Y:S04]  /*15b020*/  LDL.LU R160, [R1+0x1054] ;  /* 0x0010540001a07983 */ /* 0x000ee80000300800 */
[----:B------:R-:W3:Y:S04]  /*15b030*/  LDL.LU R232, [R1+0xfc4] ;  /* 0x000fc40001e87983 */ /* 0x000ee80000300800 */
[----:B------:R-:W-:Y:S02]  /*15b040*/  @P1 LOP3.LUT R10, R10, 0x4000, RZ, 0xfc, !PT ;  /* 0x000040000a0a1812 */ /* 0x000fe400078efcff */
[----:B------:R-:W-:-:S02]  /*15b050*/  LOP3.LUT P5, RZ, R23, 0x800, RZ, 0xc0, !PT ;  /* 0x0000080017ff7812 */ /* 0x000fc400078ac0ff */
[----:B------:R-:W-:Y:S01]  /*15b060*/  LOP3.LUT P6, RZ, R23, 0x1000, RZ, 0xc0, !PT ;  /* 0x0000100017ff7812 */ /* 0x000fe200078cc0ff */
[----:B------:R-:W-:Y:S01]  /*15b070*/  IMAD.WIDE R4, R153, 0x4, R78 ;  /* 0x0000000499047825 */ /* 0x000fe200078e024e */
[C---:B------:R-:W-:Y:S01]  /*15b080*/  LOP3.LUT P1, RZ, R23.reuse, 0x100000, RZ, 0xc0, !PT ;  /* 0x0010000017ff7812 */ /* 0x040fe2000782c0ff */
        /* <DEDUP_REMOVED lines=16> */
[----:B----4-:R1:W-:Y:S10]  /*15b190*/  @P5 STG.E desc[UR40][R4.64], R248 ;  /* 0x000000f804005986 */ /* 0x0103f4000c101928 */
[----:B------:R-:W-:-:S02]  /*15b1a0*/  @P1 LOP3.LUT R10, R10, 0x80000, RZ, 0xfc, !PT ;  /* 0x000800000a0a1812 */ /* 0x000fc400078efcff */
[----:B------:R-:W-:Y:S01]  /*15b1b0*/  LOP3.LUT P1, RZ, R23, 0x8000, RZ, 0xc0, !PT ;  /* 0x0000800017ff7812 */ /* 0x000fe2000782c0ff */
[----:B-1----:R-:W-:Y:S01]  /*15b1c0*/  IMAD.WIDE R4, R153, 0x4, R76 ;  /* 0x0000000499047825 */ /* 0x002fe200078e024c */
[----:B------:R-:W-:Y:S01]  /*15b1d0*/  LOP3.LUT R10, R10, 0xffefffff, RZ, 0xc0, !PT ;  /* 0xffefffff0a0a7812 */ /* 0x000fe200078ec0ff */
[----:B------:R-:W4:Y:S04]  /*15b1e0*/  LDL.LU R248, [R1+0xdb4] ;  /* 0x000db40001f87983 */ /* 0x000f280000300800 */
[----:B------:R1:W-:Y:S06]  /*15b1f0*/  @P6 STG.E desc[UR40][R4.64], R152 ;  /* 0x0000009804006986 */ /* 0x0003ec000c101928 */
[----:B------:R-:W-:-:S02]  /*15b200*/  @P1 LOP3.LUT R10, R10, 0x100000, RZ, 0xfc, !PT ;  /* 0x001000000a0a1812 */ /* 0x000fc400078efcff */
[----:B------:R-:W-:Y:S01]  /*15b210*/  LOP3.LUT P1, RZ, R23, 0x4000, RZ, 0xc0, !PT ;  /* 0x0000400017ff7812 */ /* 0x000fe2000782c0ff */
[C---:B-1----:R-:W-:Y:S01]  /*15b220*/  IMAD.WIDE R4, R153.reuse, 0x4, R74 ;  /* 0x0000000499047825 */ /* 0x042fe200078e024a */
[----:B------:R-:W4:Y:S04]  /*15b230*/  LDL.LU R152, [R1+0xcd4] ;  /* 0x000cd40001987983 */ /* 0x000f280000300800 */
[----:B------:R1:W-:Y:S02]  /*15b240*/  @P0 STG.E desc[UR40][R4.64], R150 ;  /* 0x0000009604000986 */ /* 0x0003e4000c101928 */
[----:B-1----:R-:W-:Y:S02]  /*15b250*/  IMAD.WIDE R4, R153, 0x4, R72 ;  /* 0x0000000499047825 */ /* 0x002fe400078e0248 */
[----:B------:R-:W4:Y:S04]  /*15b260*/  LDL.LU R150, [R1+0x2d4] ;  /* 0x0002d40001967983 */ /* 0x000f280000300800 */
[----:B------:R1:W-:Y:S01]  /*15b270*/  @P1 STG.E desc[UR40][R4.64], R151 ;  /* 0x0000009704001986 */ /* 0x0003e2000c101928 */
[----:B------:R-:W-:-:S03]  /*15b280*/  LOP3.LUT P1, RZ, R10, 0x100000, RZ, 0xc0, !PT ;  /* 0x001000000aff7812 */ /* 0x000fc6000782c0ff */
[----:B------:R-:W4:Y:S01]  /*15b290*/  LDL.LU R244, [R1+0x228] ;  /* 0x0002280001f47983 */ /* 0x000f220000300800 */
[----:B-1----:R-:W-:-:S03]  /*15b2a0*/  IMAD.WIDE R4, R153, 0x4, R70 ;  /* 0x0000000499047825 */ /* 0x002fc600078e0246 */
[----:B------:R-:W4:Y:S06]  /*15b2b0*/  LDL.LU R151, [R1+0x2ef8] ;  /* 0x002ef80001977983 */ /* 0x000f2c0000300800 */
        /* <DEDUP_REMOVED lines=8> */
[----:B---3--:R1:W-:Y:S01]  /*15b340*/  @P1 STG.E desc[UR40][R4.64], R249 ;  /* 0x000000f904001986 */ /* 0x0083e2000c101928 */
        /* <DEDUP_REMOVED lines=387> */
[----:B------:R1:W-:Y:S04]  /*15cb80*/  @P0 STG.E desc[UR40][R4.64], R150 ;  /* 0x0000009604000986 */ /* 0x0003e8000c101928 */
[----:B------:R-:W3:Y:S01]  /*15cb90*/  LDL.LU R153, [R1+0x2fb0] ;  /* 0x002fb00001997983 */ /* 0x000ee20000300800 */
[----:B-1----:R-:W-:-:S03]  /*15cba0*/  IMAD.WIDE R4, R244, 0x4, R80 ;  /* 0x00000004f4047825 */ /* 0x002fc600078e0250 */
        /* <DEDUP_REMOVED lines=81> */
[----:B---3--:R-:W-:Y:S01]  /*15d0c0*/  IMAD.WIDE R4, R150, 0x4, R80 ;  /* 0x0000000496047825 */ /* 0x008fe200078e0250 */
[----:B------:R-:W3:Y:S03]  /*15d0d0*/  LDL.LU R236, [R1+0xfb0] ;  /* 0x000fb00001ec7983 */ /* 0x000ee60000300800 */
[----:B------:R-:W-:Y:S01]  /*15d0e0*/  @P1 LOP3.LUT R11, R11, 0x400, RZ, 0xfc, !PT ;  /* 0x000004000b0b1812 */ /* 0x000fe200078efcff */
[----:B------:R-:W3:Y:S01]  /*15d0f0*/  LDL.LU R240, [R1+0xf00] ;  /* 0x000f000001f07983 */ /* 0x000ee20000300800 */
[----:B------:R-:W-:-:S02]  /*15d100*/  LOP3.LUT P1, RZ, R26, 0x8000, RZ, 0xc0, !PT ;  /* 0x000080001aff7812 */ /* 0x000fc4000782c0ff */
[----:B------:R-:W-:Y:S01]  /*15d110*/  LOP3.LUT R11, R11, 0xfffff7ff, RZ, 0xc0, !PT ;  /* 0xfffff7ff0b0b7812 */ /* 0x000fe200078ec0ff */
[----:B------:R-:W3:Y:S01]  /*15d120*/  LDL.LU R244, [R1+0xe50] ;  /* 0x000e500001f47983 */ /* 0x000ee20000300800 */
        /* <DEDUP_REMOVED lines=39> */
[----:B---3--:R1:W-:Y:S01]  /*15d3a0*/  @P1 STG.E desc[UR40][R4.64], R236 ;  /* 0x000000ec04001986 */ /* 0x0083e2000c101928 */
        /* <DEDUP_REMOVED lines=380> */
[----:B------:R-:W3:Y:S01]  /*15eb70*/  LDL.LU R150, [R1+0x2fbc] ;  /* 0x002fbc0001967983 */ /* 0x000ee20000300800 */
[----:B-1----:R-:W-:-:S03]  /*15eb80*/  IMAD.WIDE R4, R244, 0x4, R80 ;  /* 0x00000004f4047825 */ /* 0x002fc600078e0250 */
[----:B------:R-:W3:Y:S06]  /*15eb90*/  LDL.LU R151, [R1+0x2fac] ;  /* 0x002fac0001977983 */ /* 0x000eec0000300800 */
        /* <DEDUP_REMOVED lines=275> */
[----:B------:R-:W2:Y:S04]  /*15fcd0*/  LDL.LU R168, [R1+0x6b0] ;  /* 0x0006b00001a87983 */ /* 0x000ea80000300800 */
[----:B------:R-:W2:Y:S04]  /*15fce0*/  LDL.LU R236, [R1+0xcb0] ;  /* 0x000cb00001ec7983 */ /* 0x000ea80000300800 */
[----:B------:R-:W-:Y:S02]  /*15fcf0*/  @P1 LOP3.LUT R13, R13, 0x40000, RZ, 0xfc, !PT ;  /* 0x000400000d0d1812 */ /* 0x000fe400078efcff */
[----:B------:R-:W-:-:S02]  /*15fd00*/  LOP3.LUT P5, RZ, R30, 0x8000, RZ, 0xc0, !PT ;  /* 0x000080001eff7812 */ /* 0x000fc400078ac0ff */
[----:B------:R-:W-:Y:S01]  /*15fd10*/  LOP3.LUT P6, RZ, R30, 0x10000, RZ, 0xc0, !PT ;  /* 0x000100001eff7812 */ /* 0x000fe200078cc0ff */
[----:B------:R-:W-:Y:S01]  /*15fd20*/  IMAD.WIDE R4, R240, 0x4, R70 ;  /* 0x00000004f0047825 */ /* 0x000fe200078e0246 */
[C---:B------:R-:W-:Y:S01]  /*15fd30*/  LOP3.LUT P1, RZ, R30.reuse, 0x100000, RZ, 0xc0, !PT ;  /* 0x001000001eff7812 */ /* 0x040fe2000782c0ff */
[----:B------:R-:W2:Y:S01]  /*15fd40*/  LDL.LU R244, [R1+0x2f0] ;  /* 0x0002f00001f47983 */ /* 0x000ea20000300800 */
[----:B------:R-:W-:Y:S02]  /*15fd50*/  LOP3.LUT R13, R13, 0xfff7ffff, RZ, 0xc0, !PT ;  /* 0xfff7ffff0d0d7812 */ /* 0x000fe400078ec0ff */
[----:B------:R-:W-:Y:S01]  /*15fd60*/  LOP3.LUT P0, RZ, R30, 0x20000, RZ, 0xc0, !PT ;  /* 0x000200001eff7812 */ /* 0x000fe2000780c0ff */
[----:B------:R-:W2:Y:S08]  /*15fd70*/  LDL.LU R248, [R1+0x3164] ;  /* 0x0031640001f87983 */ /* 0x000eb00000300800 */
[----:B------:R-:W-:-:S02]  /*15fd80*/  @P1 LOP3.LUT R13, R13, 0x80000, RZ, 0xfc, !PT ;  /* 0x000800000d0d1812 */ /* 0x000fc400078efcff */
        /* <DEDUP_REMOVED lines=923> */
[----:B------:R-:W4:Y:S04]  /*163740*/  LDL.LU R248, [R1+0x7bc] ;  /* 0x0007bc0001f87983 */ /* 0x000f280000300800 */
[----:B------:R1:W-:Y:S01]  /*163750*/  @P1 STG.E desc[UR40][R4.64], R151 ;  /* 0x0000009704001986 */ /* 0x0003e2000c101928 */
[----:B------:R-:W-:Y:S01]  /*163760*/  LOP3.LUT P1, RZ, R15, 0x1000, RZ, 0xc0, !PT ;  /* 0x000010000fff7812 */ /* 0x000fe2000782c0ff */
[----:B-1----:R-:W-:-:S02]  /*163770*/  IMAD.WIDE R4, R150, 0x4, R72 ;  /* 0x0000000496047825 */ /* 0x002fc400078e0248 */
        /* <DEDUP_REMOVED lines=69> */
[----:B------:R-:W2:Y:S04]  /*163bd0*/  LDL.LU R249, [R1+0x1558] ;  /* 0x0015580001f97983 */ /* 0x000ea80000300800 */
[----:B------:R-:W2:Y:S04]  /*163be0*/  LDL.LU R168, [R1+0x1508] ;  /* 0x0015080001a87983 */ /* 0x000ea80000300800 */
[----:B------:R-:W2:Y:S01]  /*163bf0*/  LDL.LU R160, [R1+0x13d8] ;  /* 0x0013d80001a07983 */ /* 0x000ea20000300800 */
[----:B------:R-:W-:-:S03]  /*163c00*/  LOP3.LUT R15, R15, 0xfffffffb, RZ, 0xc0, !PT ;  /* 0xfffffffb0f0f7812 */ /* 0x000fc600078ec0ff */
[----:B------:R-:W2:Y:S01]  /*163c10*/  LDL.LU R232, [R1+0x12a8] ;  /* 0x0012a80001e87983 */ /* 0x000ea20000300800 */
[C---:B------:R-:W-:Y:S02]  /*163c20*/  LOP3.LUT P5, RZ, R36.reuse, 0x2000, RZ, 0xc0, !PT ;  /* 0x0000200024ff7812 */ /* 0x040fe400078ac0ff */
[C---:B------:R-:W-:Y:S02]  /*163c30*/  LOP3.LUT P6, RZ, R36.reuse, 0x4000, RZ, 0xc0, !PT ;  /* 0x0000400024ff7812 */ /* 0x040fe400078cc0ff */
[----:B------:R-:W-:Y:S02]  /*163c40*/  @P1 LOP3.LUT R15, R15, 0x4, RZ, 0xfc, !PT ;  /* 0x000000040f0f1812 */ /* 0x000fe400078efcff */
[----:B------:R-:W-:Y:S01]  /*163c50*/  LOP3.LUT P1, RZ, R36, 0x40000, RZ, 0xc0, !PT ;  /* 0x0004000024ff7812 */ /* 0x000fe2000782c0ff */
[----:B------:R-:W-:Y:S01]  /*163c60*/  IMAD.WIDE R4, R248, 0x4, R74 ;  /* 0x00000004f8047825 */ /* 0x000fe200078e024a */
[----:B------:R-:W2:Y:S01]  /*163c70*/  LDL.LU R236, [R1+0x7b8] ;  /* 0x0007b80001ec7983 */ /* 0x000ea20000300800 */
[----:B------:R-:W-:-:S03]  /*163c80*/  LOP3.LUT R15, R15, 0xfffffff7, RZ, 0xc0, !PT ;  /* 0xfffffff70f0f7812 */ /* 0x000fc600078ec0ff */
[----:B------:R-:W2:Y:S01]  /*163c90*/  LDL.LU R240, [R1+0x1178] ;  /* 0x0011780001f07983 */ /* 0x000ea20000300800 */
[----:B------:R-:W-:-:S03]  /*163ca0*/  LOP3.LUT P0, RZ, R36, 0x8000, RZ, 0xc0, !PT ;  /* 0x0000800024ff7812 */ /* 0x000fc6000780c0ff */
[----:B------:R-:W2:Y:S03]  /*163cb0*/  LDL.LU R244, [R1+0xca8] ;  /* 0x000ca80001f47983 */ /* 0x000ea60000300800 */
[----:B------:R-:W-:Y:S02]  /*163cc0*/  @P1 LOP3.LUT R15, R15, 0x8, RZ, 0xfc, !PT ;  /* 0x000000080f0f1812 */ /* 0x000fe400078efcff */
[----:B------:R-:W-:Y:S01]  /*163cd0*/  LOP3.LUT P1, RZ, R36, 0x20000, RZ, 0xc0, !PT ;  /* 0x0002000024ff7812 */ /* 0x000fe2000782c0ff */
[----:B---3--:R1:W-:Y:S01]  /*163ce0*/  @P5 STG.E desc[UR40][R4.64], R152 ;  /* 0x0000009804005986 */ /* 0x0083e2000c101928 */
[----:B------:R-:W-:Y:S01]  /*163cf0*/  LOP3.LUT R15, R15, 0xffffffef, RZ, 0xc0, !PT ;  /* 0xffffffef0f0f7812 */ /* 0x000fe200078ec0ff */
[----:B-1----:R-:W-:-:S10]  /*163d00*/  IMAD.WIDE R4, R248, 0x4, R72 ;  /* 0x00000004f8047825 */ /* 0x002fd400078e0248 */
[----:B------:R-:W-:Y:S02]  /*163d10*/  @P1 LOP3.LUT R15, R15, 0x10, RZ, 0xfc, !PT ;  /* 0x000000100f0f1812 */ /* 0x000fe400078efcff */
[----:B------:R-:W-:Y:S01]  /*163d20*/  LOP3.LUT P1, RZ, R36, 0x10000, RZ, 0xc0, !PT ;  /* 0x0001000024ff7812 */ /* 0x000fe2000782c0ff */
[----:B------:R-:W3:Y:S04]  /*163d30*/  LDL.LU R152, [R1+0x308] ;  /* 0x0003080001987983 */ /* 0x000ee80000300800 */
        /* <DEDUP_REMOVED lines=90> */
[----:B------:R-:W-:-:S02]  /*1642e0*/  LOP3.LUT R16, R16, 0xf7ffffff, RZ, 0xc0, !PT ;  /* 0xf7ffffff10107812 */ /* 0x000fc400078ec0ff */
[C---:B------:R-:W-:Y:S01]  /*1642f0*/  LOP3.LUT P0, RZ, R37.reuse, 0x4, RZ, 0xc0, !PT ;  /* 0x0000000425ff7812 */ /* 0x040fe2000780c0ff */
[----:B------:R-:W2:Y:S07]  /*164300*/  LDL.LU R248, [R1+0x263c] ;  /* 0x00263c0001f87983 */ /* 0x000eae0000300800 */
        /* <DEDUP_REMOVED lines=194> */
[----:B------:R-:W-:Y:S02]  /*164f30*/  LOP3.LUT P6, RZ, R38, 0x80, RZ, 0xc0, !PT ;  /* 0x0000008026ff7812 */ /* 0x000fe400078cc0ff */
[----:B------:R-:W-:Y:S02]  /*164f40*/  @P1 LOP3.LUT R16, R16, 0x400, RZ, 0xfc, !PT ;  /* 0x0000040010101812 */ /* 0x000fe400078efcff */
[----:B------:R-:W-:Y:S01]  /*164f50*/  LOP3.LUT P1, RZ, R38, 0x800, RZ, 0xc0, !PT ;  /* 0x0000080026ff7812 */ /* 0x000fe2000782c0ff */
[----:B------:R-:W-:Y:S01]  /*164f60*/  IMAD.WIDE R4, R150, 0x4, R56 ;  /* 0x0000000496047825 */ /* 0x000fe200078e0238 */
[----:B------:R-:W2:Y:S01]  /*164f70*/  LDL.LU R240, [R1+0x1b60] ;  /* 0x001b600001f07983 */ /* 0x000ea20000300800 */
[----:B------:R-:W-:-:S02]  /*164f80*/  LOP3.LUT R16, R16, 0xfffff7ff, RZ, 0xc0, !PT ;  /* 0xfffff7ff10107812 */ /* 0x000fc400078ec0ff */
[----:B------:R-:W-:-:S08]  /*164f90*/  LOP3.LUT P0, RZ, R38, 0x100, RZ, 0xc0, !PT ;  /* 0x0000010026ff7812 */ /* 0x000fd0000780c0ff */
        /* <DEDUP_REMOVED lines=14> */
[----:B------:R-:W3:Y:S04]  /*165080*/  LDL.LU R150, [R1+0x14f0] ;  /* 0x0014f00001967983 */ /* 0x000ee80000300800 */
        /* <DEDUP_REMOVED lines=85> */
[----:B------:R-:W-:Y:S01]  /*1655e0*/  LOP3.LUT P0, RZ, R38, 0x8000000, RZ, 0xc0, !PT ;  /* 0x0800000026ff7812 */ /* 0x000fe2000780c0ff */
[----:B------:R-:W2:Y:S04]  /*1655f0*/  LDL.LU R240, [R1+0x3324] ;  /* 0x0033240001f07983 */ /* 0x000ea80000300800 */
        /* <DEDUP_REMOVED lines=192> */
[----:B------:R-:W2:Y:S04]  /*166200*/  LDL.LU R168, [R1+0xa00] ;  /* 0x000a000001a87983 */ /* 0x000ea80000300800 */
[----:B------:R-:W2:Y:S01]  /*166210*/  LDL.LU R236, [R1+0x2d48] ;  /* 0x002d480001ec7983 */ /* 0x000ea20000300800 */
[----:B------:R-:W-:Y:S02]  /*166220*/  LOP3.LUT P5, RZ, R39, 0x80000000, RZ, 0xc0, !PT ;  /* 0x8000000027ff7812 */ /* 0x000fe400078ac0ff */
[----:B------:R-:W-:Y:S02]  /*166230*/  @P1 LOP3.LUT R17, R17, 0x40000, RZ, 0xfc, !PT ;  /* 0x0004000011111812 */ /* 0x000fe400078efcff */
[C---:B------:R-:W-:Y:S02]  /*166240*/  LOP3.LUT P1, RZ, R40.reuse, 0x10, RZ, 0xc0, !PT ;  /* 0x0000001028ff7812 */ /* 0x040fe4000782c0ff */
[----:B------:R-:W-:Y:S01]  /*166250*/  LOP3.LUT P6, RZ, R40, 0x1, RZ, 0xc0, !PT ;  /* 0x0000000128ff7812 */ /* 0x000fe200078cc0ff */
[----:B------:R-:W-:Y:S01]  /*166260*/  IMAD.WIDE R4, R240, 0x4, R70 ;  /* 0x00000004f0047825 */ /* 0x000fe200078e0246 */
[----:B------:R-:W-:Y:S01]  /*166270*/  LOP3.LUT R17, R17, 0xfff7ffff, RZ, 0xc0, !PT ;  /* 0xfff7ffff11117812 */ /* 0x000fe200078ec0ff */
[----:B------:R-:W2:Y:S01]  /*166280*/  LDL.LU R244, [R1+0x2ad8] ;  /* 0x002ad80001f47983 */ /* 0x000ea20000300800 */
[----:B------:R-:W-:-:S03]  /*166290*/  LOP3.LUT P0, RZ, R40, 0x2, RZ, 0xc0, !PT ;  /* 0x0000000228ff7812 */ /* 0x000fc6000780c0ff */
[----:B------:R-:W2:Y:S04]  /*1662a0*/  LDL.LU R248, [R1+0x2938] ;  /* 0x0029380001f87983 */ /* 0x000ea80000300800 */
        /* <DEDUP_REMOVED lines=218> */
[----:B------:R-:W3:Y:S04]  /*167050*/  LDL.LU R150, [R1+0x156c] ;  /* 0x00156c0001967983 */ /* 0x000ee80000300800 */
        /* <DEDUP_REMOVED lines=157> */
[----:B------:R-:W3:Y:S04]  /*167a30*/  LDL.LU R249, [R1+0x1b70] ;  /* 0x001b700001f97983 */ /* 0x000ee80000300800 */
[----:B------:R-:W3:Y:S04]  /*167a40*/  LDL.LU R168, [R1+0x1970] ;  /* 0x0019700001a87983 */ /* 0x000ee80000300800 */
[----:B------:R-:W3:Y:S01]  /*167a50*/  LDL.LU R160, [R1+0x1770] ;  /* 0x0017700001a07983 */ /* 0x000ee20000300800 */
[----:B------:R-:W-:Y:S02]  /*167a60*/  @P1 LOP3.LUT R18, R18, 0x2000, RZ, 0xfc, !PT ;  /* 0x0000200012121812 */ /* 0x000fe400078efcff */
[C---:B------:R-:W-:Y:S01]  /*167a70*/  LOP3.LUT P1, RZ, R42.reuse, 0x200000, RZ, 0xc0, !PT ;  /* 0x002000002aff7812 */ /* 0x040fe2000782c0ff */
[----:B------:R-:W3:Y:S01]  /*167a80*/  LDL.LU R232, [R1+0x1570] ;  /* 0x0015700001e87983 */ /* 0x000ee20000300800 */
[----:B------:R-:W-:-:S02]  /*167a90*/  LOP3.LUT P5, RZ, R42, 0x800, RZ, 0xc0, !PT ;  /* 0x000008002aff7812 */ /* 0x000fc400078ac0ff */
[----:B------:R-:W-:Y:S02]  /*167aa0*/  LOP3.LUT R18, R18, 0xffffbfff, RZ, 0xc0, !PT ;  /* 0xffffbfff12127812 */ /* 0x000fe400078ec0ff */
[C---:B------:R-:W-:Y:S01]  /*167ab0*/  LOP3.LUT P6, RZ, R42.reuse, 0x1000, RZ, 0xc0, !PT ;  /* 0x000010002aff7812 */ /* 0x040fe200078cc0ff */
[----:B------:R-:W-:Y:S01]  /*167ac0*/  IMAD.WIDE R4, R153, 0x4, R78 ;  /* 0x0000000499047825 */ /* 0x000fe200078e024e */
[----:B------:R-:W3:Y:S01]  /*167ad0*/  LDL.LU R236, [R1+0x14e0] ;  /* 0x0014e00001ec7983 */ /* 0x000ee20000300800 */
[----:B------:R-:W-:-:S03]  /*167ae0*/  LOP3.LUT P0, RZ, R42, 0x2000, RZ, 0xc0, !PT ;  /* 0x000020002aff7812 */ /* 0x000fc6000780c0ff */
[----:B------:R-:W3:Y:S01]  /*167af0*/  LDL.LU R240, [R1+0x13b0] ;  /* 0x0013b00001f07983 */ /* 0x000ee20000300800 */
        /* <DEDUP_REMOVED lines=17> */
[----:B----4-:R1:W-:Y:S01]  /*167c10*/  @P5 STG.E desc[UR40][R4.64], R248 ;  /* 0x000000f804005986 */ /* 0x0103e2000c101928 */
[----:B------:R-:W-:Y:S01]  /*167c20*/  LOP3.LUT R18, R18, 0xffefffff, RZ, 0xc0, !PT ;  /* 0xffefffff12127812 */ /* 0x000fe200078ec0ff */
[----:B-1----:R-:W-:-:S10]  /*167c30*/  IMAD.WIDE R4, R153, 0x4, R76 ;  /* 0x0000000499047825 */ /* 0x002fd400078e024c */
[----:B------:R-:W-:Y:S02]  /*167c40*/  @P1 LOP3.LUT R18, R18, 0x100000, RZ, 0xfc, !PT ;  /* 0x0010000012121812 */ /* 0x000fe400078efcff */
[----:B------:R-:W-:Y:S01]  /*167c50*/  LOP3.LUT P1, RZ, R42, 0x4000, RZ, 0xc0, !PT ;  /* 0x000040002aff7812 */ /* 0x000fe2000782c0ff */
[----:B------:R-:W4:Y:S04]  /*167c60*/  LDL.LU R248, [R1+0x1280] ;  /* 0x0012800001f87983 */ /* 0x000f280000300800 */
[----:B------:R1:W-:Y:S02]  /*167c70*/  @P6 STG.E desc[UR40][R4.64], R152 ;  /* 0x0000009804006986 */ /* 0x0003e4000c101928 */
[C---:B-1----:R-:W-:Y:S02]  /*167c80*/  IMAD.WIDE R4, R153.reuse, 0x4, R74 ;  /* 0x0000000499047825 */ /* 0x042fe400078e024a */
[----:B------:R-:W4:Y:S04]  /*167c90*/  LDL.LU R152, [R1+0x1150] ;  /* 0x0011500001987983 */ /* 0x000f280000300800 */
[----:B------:R1:W-:Y:S02]  /*167ca0*/  @P0 STG.E desc[UR40][R4.64], R150 ;  /* 0x0000009604000986 */ /* 0x0003e4000c101928 */
[----:B-1----:R-:W-:-:S02]  /*167cb0*/  IMAD.WIDE R4, R153, 0x4, R72 ;  /* 0x0000000499047825 */ /* 0x002fc400078e0248 */
[----:B------:R-:W4:Y:S04]  /*167cc0*/  LDL.LU R150, [R1+0xa90] ;  /* 0x000a900001967983 */ /* 0x000f280000300800 */
        /* <DEDUP_REMOVED lines=233> */
[----:B------:R-:W-:Y:S02]  /*168b60*/  LOP3.LUT P4, RZ, R43, 0x80000000, RZ, 0xc0, !PT ;  /* 0x800000002bff7812 */ /* 0x000fe4000788c0ff */
        /* <DEDUP_REMOVED lines=165> */
[----:B-1----:R-:W-:Y:S02]  /*1695c0*/  IMAD.WIDE R4, R153, 0x4, R50 ;  /* 0x0000000499047825 */ /* 0x002fe400078e0232 */
[----:B------:R-:W4:Y:S04]  /*1695d0*/  LDL.LU R152, [R1+0x338c] ;  /* 0x00338c0001987983 */ /* 0x000f280000300800 */
[----:B------:R-:W3:Y:S04]  /*1695e0*/  LDL.LU R153, [R1+0x337c] ;  /* 0x00337c0001997983 */ /* 0x000ee80000300800 */
[----:B------:R1:W-:Y:S02]  /*1695f0*/  @P0 STG.E desc[UR40][R4.64], R150 ;  /* 0x0000009604000986 */ /* 0x0003e4000c101928 */
[----:B-1----:R-:W-:-:S02]  /*169600*/  IMAD.WIDE R4, R244, 0x4, R80 ;  /* 0x00000004f4047825 */ /* 0x002fc400078e0250 */
[----:B------:R-:W3:Y:S04]  /*169610*/  LDL.LU R150, [R1+0x336c] ;  /* 0x00336c0001967983 */ /* 0x000ee80000300800 */
        /* <DEDUP_REMOVED lines=82> */
[----:B---3--:R-:W-:Y:S01]  /*169b40*/  IMAD.WIDE R4, R150, 0x4, R80 ;  /* 0x0000000496047825 */ /* 0x008fe200078e0250 */
[----:B------:R-:W3:Y:S01]  /*169b50*/  LDL.LU R236, [R1+0x157c] ;  /* 0x00157c0001ec7983 */ /* 0x000ee20000300800 */
[----:B------:R-:W-:-:S02]  /*169b60*/  LOP3.LUT R19, R19, 0xfffff7ff, RZ, 0xc0, !PT ;  /* 0xfffff7ff13137812 */ /* 0x000fc400078ec0ff */
[----:B------:R-:W-:Y:S01]  /*169b70*/  LOP3.LUT P0, RZ, R45, 0x1000, RZ, 0xc0, !PT ;  /* 0x000010002dff7812 */ /* 0x000fe2000780c0ff */
[----:B------:R-:W3:Y:S04]  /*169b80*/  LDL.LU R240, [R1+0x14ec] ;  /* 0x0014ec0001f07983 */ /* 0x000ee80000300800 */
[----:B------:R-:W3:Y:S03]  /*169b90*/  LDL.LU R244, [R1+0x13bc] ;  /* 0x0013bc0001f47983 */ /* 0x000ee60000300800 */
        /* <DEDUP_REMOVED lines=1088> */
[----:B------:R-:W-:Y:S01]  /*16dfa0*/  LOP3.LUT P1, RZ, R84, 0x20, RZ, 0xc0, !PT ;  /* 0x0000002054ff7812 */ /* 0x000fe2000782c0ff */
[----:B------:R-:W3:Y:S01]  /*16dfb0*/  LDL.LU R232, [R1+0x3698] ;  /* 0x0036980001e87983 */ /* 0x000ee20000300800 */
[----:B------:R-:W-:-:S02]  /*16dfc0*/  LOP3.LUT P5, RZ, R83, 0x8000000, RZ, 0xc0, !PT ;  /* 0x0800000053ff7812 */ /* 0x000fc400078ac0ff */
[----:B------:R-:W-:Y:S02]  /*16dfd0*/  LOP3.LUT R22, R22, 0xffffbfff, RZ, 0xc0, !PT ;  /* 0xffffbfff16167812 */ /* 0x000fe400078ec0ff */
[----:B------:R-:W-:Y:S01]  /*16dfe0*/  LOP3.LUT P6, RZ, R83, 0x10000000, RZ, 0xc0, !PT ;  /* 0x1000000053ff7812 */ /* 0x000fe200078cc0ff */
        /* <DEDUP_REMOVED lines=520> */
[----:B---3--:R-:W-:Y:S01]  /*170070*/  IMAD.WIDE R4, R150, 0x4, R80 ;  /* 0x0000000496047825 */ /* 0x008fe200078e0250 */
[----:B------:R-:W3:Y:S01]  /*170080*/  LDL.LU R236, [R1+0x3704] ;  /* 0x0037040001ec7983 */ /* 0x000ee20000300800 */
[----:B------:R-:W-:-:S02]  /*170090*/  LOP3.LUT R23, R23, 0xfffff7ff, RZ, 0xc0, !PT ;  /* 0xfffff7ff17177812 */ /* 0x000fc400078ec0ff */
[C---:B------:R-:W-:Y:S01]  /*1700a0*/  LOP3.LUT P0, RZ, R86.reuse, 0x10000000, RZ, 0xc0, !PT ;  /* 0x1000000056ff7812 */ /* 0x040fe2000780c0ff */
        /* <DEDUP_REMOVED lines=2138> */
[----:B-1----:R-:W-:Y:S02]  /*178650*/  IMAD.WIDE R4, R151, 0x4, R76 ;  /* 0x0000000497047825 */ /* 0x002fe400078e024c */
        /* <DEDUP_REMOVED lines=181> */
[C---:B------:R-:W-:Y:S02]  /*1791b0*/  LOP3.LUT P5, RZ, R99.reuse, 0x2000000, RZ, 0xc0, !PT ;  /* 0x0200000063ff7812 */ /* 0x040fe400078ac0ff */
[----:B------:R-:W-:Y:S02]  /*1791c0*/  @P1 LOP3.LUT R28, R28, 0x40000, RZ, 0xfc, !PT ;  /* 0x000400001c1c1812 */ /* 0x000fe400078efcff */
[C---:B------:R-:W-:Y:S02]  /*1791d0*/  LOP3.LUT P1, RZ, R99.reuse, 0x40000000, RZ, 0xc0, !PT ;  /* 0x4000000063ff7812 */ /* 0x040fe4000782c0ff */
[C---:B------:R-:W-:Y:S01]  /*1791e0*/  LOP3.LUT P6, RZ, R99.reuse, 0x4000000, RZ, 0xc0, !PT ;  /* 0x0400000063ff7812 */ /* 0x040fe200078cc0ff */
        /* <DEDUP_REMOVED lines=198> */
[----:B------:R-:W-:Y:S02]  /*179e50*/  LOP3.LUT P5, RZ, R100, 0x80000000, RZ, 0xc0, !PT ;  /* 0x8000000064ff7812 */ /* 0x000fe400078ac0ff */
        /* <DEDUP_REMOVED lines=659> */
[----:B------:R-:W-:Y:S02]  /*17c790*/  LOP3.LUT P4, RZ, R104, 0x80000000, RZ, 0xc0, !PT ;  /* 0x8000000068ff7812 */ /* 0x000fe4000788c0ff */
        /* <DEDUP_REMOVED lines=4044> */
[C---:B------:R-:W-:Y:S01]  /*18c460*/  LOP3.LUT P3, RZ, R128.reuse, 0x400000, RZ, 0xc0, !PT ;  /* 0x0040000080ff7812 */ /* 0x040fe2000786c0ff */
[----:B-1----:R-:W-:Y:S01]  /*18c470*/  IMAD.WIDE R4, R249, 0x4, R80 ;  /* 0x00000004f9047825 */ /* 0x002fe200078e0250 */
[----:B------:R-:W2:Y:S07]  /*18c480*/  LDL.LU R244, [R1+0x248c] ;  /* 0x00248c0001f47983 */ /* 0x000eae0000300800 */
[----:B------:R1:W-:Y:S01]  /*18c490*/  @P1 STG.E desc[UR40][R4.64], R248 ;  /* 0x000000f804001986 */ /* 0x0003e2000c101928 */
[----:B------:R-:W-:-:S02]  /*18c4a0*/  LOP3.LUT P4, RZ, R128, 0x800000, RZ, 0xc0, !PT ;  /* 0x0080000080ff7812 */ /* 0x000fc4000788c0ff */
        /* <DEDUP_REMOVED lines=10> */
[----:B------:R-:W-:Y:S01]  /*18c550*/  LOP3.LUT P6, RZ, R128, 0x2000000, RZ, 0xc0, !PT ;  /* 0x0200000080ff7812 */ /* 0x000fe200078cc0ff */
[----:B-1----:R-:W-:-:S05]  /*18c560*/  IMAD.WIDE R4, R249, 0x4, R72 ;  /* 0x00000004f9047825 */ /* 0x002fca00078e0248 */
        /* <DEDUP_REMOVED lines=11> */
[----:B------:R-:W2:Y:S04]  /*18c620*/  LDL R150, [R1+0x3070] ;  /* 0x0030700001967983 */ /* 0x000ea80000100800 */
[----:B------:R-:W2:Y:S04]  /*18c630*/  LDL.LU R245, [R1+0x16ec] ;  /* 0x0016ec0001f57983 */ /* 0x000ea80000300800 */
[----:B------:R-:W2:Y:S01]  /*18c640*/  LDL.LU R160, [R1+0x141c] ;  /* 0x00141c0001a07983 */ /* 0x000ea20000300800 */
[----:B------:R-:W-:-:S02]  /*18c650*/  LOP3.LUT P3, RZ, R128, 0x8000000, RZ, 0xc0, !PT ;  /* 0x0800000080ff7812 */ /* 0x000fc4000786c0ff */
[C---:B------:R-:W-:Y:S01]  /*18c660*/  LOP3.LUT P4, RZ, R128.reuse, 0x10000000, RZ, 0xc0, !PT ;  /* 0x1000000080ff7812 */ /* 0x040fe2000788c0ff */
[----:B------:R-:W-:Y:S01]  /*18c670*/  IMAD.WIDE R4, R249, 0x4, R66 ;  /* 0x00000004f9047825 */ /* 0x000fe200078e0242 */
[----:B------:R-:W2:Y:S01]  /*18c680*/  LDL.LU R232, [R1+0x42d0] ;  /* 0x0042d00001e87983 */ /* 0x000ea20000300800 */
[C---:B------:R-:W-:Y:S02]  /*18c690*/  LOP3.LUT P5, RZ, R128.reuse, 0x20000000, RZ, 0xc0, !PT ;  /* 0x2000000080ff7812 */ /* 0x040fe400078ac0ff */
[----:B------:R-:W-:Y:S01]  /*18c6a0*/  LOP3.LUT P6, RZ, R128, 0x40000000, RZ, 0xc0, !PT ;  /* 0x4000000080ff7812 */ /* 0x000fe200078cc0ff */
[----:B------:R-:W2:Y:S04]  /*18c6b0*/  LDL.LU R236, [R1+0x4330] ;  /* 0x0043300001ec7983 */ /* 0x000ea80000300800 */
[----:B------:R-:W2:Y:S01]  /*18c6c0*/  LDL.LU R240, [R1+0x4320] ;  /* 0x0043200001f07983 */ /* 0x000ea20000300800 */
[----:B------:R-:W-:-:S02]  /*18c6d0*/  @P0 LOP3.LUT R2, R2, 0x20, RZ, 0xfc, !PT ;  /* 0x0000002002020812 */ /* 0x000fc400078efcff */
[----:B------:R-:W-:Y:S01]  /*18c6e0*/  LOP3.LUT P0, RZ, R93, 0x80000, RZ, 0xc0, !PT ;  /* 0x000800005dff7812 */ /* 0x000fe2000780c0ff */
[----:B------:R-:W2:Y:S01]  /*18c6f0*/  LDL R168, [R1+0x59ec] ;  /* 0x0059ec0001a87983 */ /* 0x000ea20000100800 */
[----:B------:R-:W-:-:S11]  /*18c700*/  LOP3.LUT R2, R2, 0xffffffbf, RZ, 0xc0, !PT ;  /* 0xffffffbf02027812 */ /* 0x000fd600078ec0ff */
[----:B------:R-:W-:Y:S02]  /*18c710*/  @P0 LOP3.LUT R2, R2, 0x40, RZ, 0xfc, !PT ;  /* 0x0000004002020812 */ /* 0x000fe400078efcff */
[----:B------:R-:W-:Y:S02]  /*18c720*/  LOP3.LUT P0, RZ, R93, 0x40000, RZ, 0xc0, !PT ;  /* 0x000400005dff7812 */ /* 0x000fe4000780c0ff */
[----:B------:R-:W-:-:S11]  /*18c730*/  LOP3.LUT R2, R2, 0xffffff7f, RZ, 0xc0, !PT ;  /* 0xffffff7f02027812 */ /* 0x000fd600078ec0ff */
[----:B------:R-:W-:Y:S02]  /*18c740*/  @P0 LOP3.LUT R2, R2, 0x80, RZ, 0xfc, !PT ;  /* 0x0000008002020812 */ /* 0x000fe400078efcff */
[----:B------:R-:W-:Y:S02]  /*18c750*/  LOP3.LUT P0, RZ, R93, 0x20000, RZ, 0xc0, !PT ;  /* 0x000200005dff7812 */ /* 0x000fe4000780c0ff */
[----:B------:R-:W-:-:S11]  /*18c760*/  LOP3.LUT R2, R2, 0xfffffeff, RZ, 0xc0, !PT ;  /* 0xfffffeff02027812 */ /* 0x000fd600078ec0ff */
[----:B------:R-:W-:-:S04]  /*18c770*/  @P0 LOP3.LUT R2, R2, 0x100, RZ, 0xfc, !PT ;  /* 0x0000010002020812 */ /* 0x000fc800078efcff */
[C---:B------:R-:W-:Y:S02]  /*18c780*/  LOP3.LUT P0, RZ, R2.reuse, 0x8, RZ, 0xc0, !PT ;  /* 0x0000000802ff7812 */ /* 0x040fe4000780c0ff */
[----:B------:R-:W-:-:S11]  /*18c790*/  LOP3.LUT R2, R2, 0xfffffdff, RZ, 0xc0, !PT ;  /* 0xfffffdff02027812 */ /* 0x000fd600078ec0ff */
[----:B------:R-:W-:-:S04]  /*18c7a0*/  @P0 LOP3.LUT R2, R2, 0x200, RZ, 0xfc, !PT ;  /* 0x0000020002020812 */ /* 0x000fc800078efcff */
[C---:B------:R-:W-:Y:S02]  /*18c7b0*/  LOP3.LUT P0, RZ, R2.reuse, 0x4, RZ, 0xc0, !PT ;  /* 0x0000000402ff7812 */ /* 0x040fe4000780c0ff */
[----:B------:R-:W-:-:S11]  /*18c7c0*/  LOP3.LUT R2, R2, 0xfffffbff, RZ, 0xc0, !PT ;  /* 0xfffffbff02027812 */ /* 0x000fd600078ec0ff */
[----:B------:R-:W-:-:S04]  /*18c7d0*/  @P0 LOP3.LUT R2, R2, 0x400, RZ, 0xfc, !PT ;  /* 0x0000040002020812 */ /* 0x000fc800078efcff */
[C---:B------:R-:W-:Y:S02]  /*18c7e0*/  LOP3.LUT P0, RZ, R2.reuse, 0x2, RZ, 0xc0, !PT ;  /* 0x0000000202ff7812 */ /* 0x040fe4000780c0ff */
[----:B------:R-:W-:Y:S01]  /*18c7f0*/  LOP3.LUT R2, R2, 0xfffff7ff, RZ, 0xc0, !PT ;  /* 0xfffff7ff02027812 */ /* 0x000fe200078ec0ff */
[----:B------:R1:W-:Y:S10]  /*18c800*/  @P3 STG.E desc[UR40][R4.64], R244 ;  /* 0x000000f404003986 */ /* 0x0003f4000c101928 */
[----:B------:R-:W-:Y:S01]  /*18c810*/  @P0 LOP3.LUT R2, R2, 0x800, RZ, 0xfc, !PT ;  /* 0x0000080002020812 */ /* 0x000fe200078efcff */
[----:B-1----:R-:W2:Y:S03]  /*18c820*/  LDL.LU R244, [R1+0x42c0] ;  /* 0x0042c00001f47983 */ /* 0x002ea60000300800 */
[C---:B------:R-:W-:Y:S01]  /*18c830*/  LOP3.LUT P0, RZ, R2.reuse, 0x1, RZ, 0xc0, !PT ;  /* 0x0000000102ff7812 */ /* 0x040fe2000780c0ff */
[----:B------:R-:W-:Y:S01]  /*18c840*/  IMAD.WIDE R4, R249, 0x4, R64 ;  /* 0x00000004f9047825 */ /* 0x000fe200078e0240 */
[----:B------:R-:W-:-:S04]  /*18c850*/  LOP3.LUT R2, R2, 0xffffefff, RZ, 0xc0, !PT ;  /* 0xffffefff02027812 */ /* 0x000fc800078ec0ff */
[----:B------:R1:W-:Y:S07]  /*18c860*/  @P4 STG.E desc[UR40][R4.64], R248 ;  /* 0x000000f804004986 */ /* 0x0003ee000c101928 */
[----:B------:R-:W-:Y:S02]  /*18c870*/  @P0 LOP3.LUT R2, R2, 0x1000, RZ, 0xfc, !PT ;  /* 0x0000100002020812 */ /* 0x000fe400078efcff */
[----:B------:R-:W-:Y:S01]  /*18c880*/  LOP3.LUT P0, RZ, R128, 0x80000000, RZ, 0xc0, !PT ;  /* 0x8000000080ff7812 */ /* 0x000fe2000780c0ff */
[C---:B-1----:R-:W-:Y:S01]  /*18c890*/  IMAD.WIDE R4, R249.reuse, 0x4, R62 ;  /* 0x00000004f9047825 */ /* 0x042fe200078e023e */
[----:B------:R-:W2:Y:S04]  /*18c8a0*/  LDL.LU R248, [R1+0x4110] ;  /* 0x0041100001f87983 */ /* 0x000ea80000300800 */
[----:B------:R-:W2:Y:S04]  /*18c8b0*/  LDL.LU R0, [R1+0x7228] ;  /* 0x0072280001007983 */ /* 0x000ea80000300800 */
[----:B---3--:R1:W-:Y:S02]  /*18c8c0*/  @P5 STG.E desc[UR40][R4.64], R152 ;  /* 0x0000009804005986 */ /* 0x0083e4000c101928 */
[----:B-1----:R-:W-:-:S02]  /*18c8d0*/  IMAD.WIDE R4, R249, 0x4, R60 ;  /* 0x00000004f9047825 */ /* 0x002fc400078e023c */
[----:B------:R-:W3:Y:S04]  /*18c8e0*/  LDL.LU R152, [R1+0x42b0] ;  /* 0x0042b00001987983 */ /* 0x000ee80000300800 */
[----:B----4-:R1:W-:Y:S02]  /*18c8f0*/  @P6 STG.E desc[UR40][R4.64], R153 ;  /* 0x0000009904006986 */ /* 0x0103e4000c101928 */
[C---:B-1----:R-:W-:Y:S02]  /*18c900*/  IMAD.WIDE R4, R249.reuse, 0x4, R58 ;  /* 0x00000004f9047825 */ /* 0x042fe400078e023a */
[----:B------:R-:W4:Y:S04]  /*18c910*/  LDL.LU R153, [R1+0x3fd0] ;  /* 0x003fd00001997983 */ /* 0x000f280000300800 */
[----:B------:R1:W-:Y:S01]  /*18c920*/  @P0 STG.E desc[UR40][R4.64], R151 ;  /* 0x0000009704000986 */ /* 0x0003e2000c101928 */
[----:B------:R-:W-:Y:S01]  /*18c930*/  LOP3.LUT P0, RZ, R2, 0x1000, RZ, 0xc0, !PT ;  /* 0x0000100002ff7812 */ /* 0x000fe2000780c0ff */
[----:B-1----:R-:W-:-:S02]  /*18c940*/  IMAD.WIDE R4, R249, 0x4, R56 ;  /* 0x00000004f9047825 */ /* 0x002fc400078e0238 */
[----:B------:R-:W4:Y:S10]  /*18c950*/  LDL.LU R151, [R1+0x4310] ;  /* 0x0043100001977983 */ /* 0x000f340000300800 */
[----:B------:R1:W-:Y:S01]  /*18c960*/  @P0 STG.E desc[UR40][R4.64], R154 ;  /* 0x0000009a04000986 */ /* 0x0003e2000c101928 */
[----:B------:R-:W-:Y:S01]  /*18c970*/  LOP3.LUT P0, RZ, R2, 0x800, RZ, 0xc0, !PT ;  /* 0x0000080002ff7812 */ /* 0x000fe2000780c0ff */
[----:B-1----:R-:W-:-:S02]  /*18c980*/  IMAD.WIDE R4, R249, 0x4, R54 ;  /* 0x00000004f9047825 */ /* 0x002fc400078e0236 */
[----:B------:R-:W4:Y:S10]  /*18c990*/  LDL.LU R154, [R1+0x42f0] ;  /* 0x0042f000019a7983 */ /* 0x000f340000300800 */
        /* <DEDUP_REMOVED lines=19> */
[C---:B------:R-:W-:Y:S02]  /*18cad0*/  LOP3.LUT P2, RZ, R93.reuse, 0x400000, RZ, 0xc0, !PT ;  /* 0x004000005dff7812 */ /* 0x040fe4000784c0ff */
[C---:B------:R-:W-:Y:S02]  /*18cae0*/  LOP3.LUT P3, RZ, R93.reuse, 0x800000, RZ, 0xc0, !PT ;  /* 0x008000005dff7812 */ /* 0x040fe4000786c0ff */
[C---:B------:R-:W-:Y:S02]  /*18caf0*/  LOP3.LUT P4, RZ, R93.reuse, 0x1000000, RZ, 0xc0, !PT ;  /* 0x010000005dff7812 */ /* 0x040fe4000788c0ff */
[C---:B------:R-:W-:Y:S01]  /*18cb00*/  LOP3.LUT P5, RZ, R93.reuse, 0x2000000, RZ, 0xc0, !PT ;  /* 0x020000005dff7812 */ /* 0x040fe200078ac0ff */
[----:B-1----:R-:W-:Y:S01]  /*18cb10*/  IMAD.WIDE R4, R150, 0x4, R74 ;  /* 0x0000000496047825 */ /* 0x002fe200078e024a */
[----:B------:R-:W-:-:S03]  /*18cb20*/  LOP3.LUT P6, RZ, R93, 0x4000000, RZ, 0xc0, !PT ;  /* 0x040000005dff7812 */ /* 0x000fc600078cc0ff */
[----:B------:R-:W-:Y:S01]  /*18cb30*/  IMAD.WIDE R8, R150, 0x4, R70 ;  /* 0x0000000496087825 */ /* 0x000fe200078e0246 */
[----:B------:R1:W-:Y:S01]  /*18cb40*/  @P0 STG.E desc[UR40][R4.64], R244 ;  /* 0x000000f404000986 */ /* 0x0003e2000c101928 */
[----:B------:R-:W-:Y:S02]  /*18cb50*/  LOP3.LUT P0, RZ, R2, 0x10, RZ, 0xc0, !PT ;  /* 0x0000001002ff7812 */ /* 0x000fe4000780c0ff */
[----:B------:R-:W-:-:S04]  /*18cb60*/  IMAD.WIDE R2, R150, 0x4, R72 ;  /* 0x0000000496027825 */ /* 0x000fc800078e0248 */
[----:B------:R-:W-:-:S04]  /*18cb70*/  IMAD.WIDE R6, R150, 0x4, R68 ;  /* 0x0000000496067825 */ /* 0x000fc800078e0244 */
[C---:B-1----:R-:W-:Y:S01]  /*18cb80*/  IMAD.WIDE R4, R150.reuse, 0x4, R66 ;  /* 0x0000000496047825 */ /* 0x042fe200078e0242 */
[----:B------:R1:W-:Y:S03]  /*18cb90*/  @P1 STG.E desc[UR40][R2.64], R248 ;  /* 0x000000f802001986 */ /* 0x0003e6000c101928 */
[C---:B-1----:R-:W-:Y:S01]  /*18cba0*/  IMAD.WIDE R2, R150.reuse, 0x4, R64 ;  /* 0x0000000496027825 */ /* 0x042fe200078e0240 */
[----:B---3--:R1:W-:Y:S03]  /*18cbb0*/  @P2 STG.E desc[UR40][R8.64], R152 ;  /* 0x0000009808002986 */ /* 0x0083e6000c101928 */
[----:B-1----:R-:W-:Y:S01]  /*18cbc0*/  IMAD.WIDE R8, R150, 0x4, R62 ;  /* 0x0000000496087825 */ /* 0x002fe200078e023e */
[----:B----4-:R-:W-:Y:S04]  /*18cbd0*/  @P3 STG.E desc[UR40][R6.64], R153 ;  /* 0x0000009906003986 */ /* 0x010fe8000c101928 */
[----:B------:R-:W-:Y:S04]  /*18cbe0*/  @P4 STG.E desc[UR40][R4.64], R151 ;  /* 0x0000009704004986 */ /* 0x000fe8000c101928 */
[----:B------:R1:W-:Y:S01]  /*18cbf0*/  @P5 STG.E desc[UR40][R2.64], R154 ;  /* 0x0000009a02005986 */ /* 0x0003e2000c101928 */
[----:B------:R-:W-:Y:S01]  /*18cc00*/  ISETP.LT.AND P1, PT, R168, R0, !P0 ;  /* 0x00000000a800720c */ /* 0x000fe20004721270 */
[----:B-1----:R-:W-:-:S02]  /*18cc10*/  IMAD.WIDE R2, R150, 0x4, R60 ;  /* 0x0000000496027825 */ /* 0x002fc400078e023c */
[----:B--2---:R1:W-:Y:S04]  /*18cc20*/  @P6 STG.E desc[UR40][R8.64], R155 ;  /* 0x0000009b08006986 */ /* 0x0043e8000c101928 */
[----:B------:R-:W2:Y:S04]  /*18cc30*/  LDL.LU R0, [R1+0x75b0] ;  /* 0x0075b00001007983 */ /* 0x000ea80000300800 */
[----:B-1----:R-:W3:Y:S04]  /*18cc40*/  LDL.LU R155, [R1+0x3d00] ;  /* 0x003d0000019b7983 */ /* 0x002ee80000300800 */
        /* <DEDUP_REMOVED lines=24> */
[----:B------:R-:W-:-:S03]  /*18cdd0*/  IMAD.WIDE R4, R150, 0x4, R56 ;  /* 0x0000000496047825 */ /* 0x000fc600078e0238 */
[----:B------:R-:W4:Y:S01]  /*18cde0*/  LDL.LU R241, [R1+0x2e70] ;  /* 0x002e700001f17983 */ /* 0x000f220000300800 */
[----:B------:R-:W-:-:S03]  /*18cdf0*/  IMAD.WIDE R6, R150, 0x4, R54 ;  /* 0x0000000496067825 */ /* 0x000fc600078e0236 */
[----:B------:R-:W1:Y:S01]  /*18ce00*/  LDS.128 R128, [R129] ;  /* 0x0000000081807984 */ /* 0x000e620000000c00 */
[----:B------:R-:W-:Y:S01]  /*18ce10*/  IMAD.WIDE R8, R150, 0x4, R52 ;  /* 0x0000000496087825 */ /* 0x000fe200078e0234 */
[----:B--2---:R-:W-:Y:S02]  /*18ce20*/  ISETP.GE.AND P2, PT, R0, UR5, PT ;  /* 0x0000000500007c0c */ /* 0x004fe4000bf46270 */
[----:B---3--:R2:W-:Y:S02]  /*18ce30*/  @P1 STG.E desc[UR40][R2.64], R155 ;  /* 0x0000009b02001986 */ /* 0x0085e4000c101928 */
[----:B--2---:R-:W-:Y:S02]  /*18ce40*/  IMAD.WIDE R2, R150, 0x4, R58 ;  /* 0x0000000496027825 */ /* 0x004fe400078e023a */
[----:B------:R-:W2:Y:S01]  /*18ce50*/  LDL.LU R155, [R1+0x2a20] ;  /* 0x002a2000019b7983 */ /* 0x000ea20000300800 */
[----:B----4-:R-:W-:Y:S02]  /*18ce60*/  ISETP.LT.AND P1, PT, R233, UR4, !P2 ;  /* 0x00000004e9007c0c */ /* 0x010fe4000d721270 */
[----:B------:R-:W-:-:S02]  /*18ce70*/  ISETP.LT.AND P3, PT, R232, UR4, !P0 ;  /* 0x00000004e8007c0c */ /* 0x000fc4000c761270 */
[----:B------:R-:W-:Y:S02]  /*18ce80*/  ISETP.LT.AND P6, PT, R240, UR4, !P0 ;  /* 0x00000004f0007c0c */ /* 0x000fe4000c7c1270 */
[----:B------:R-:W-:Y:S02]  /*18ce90*/  ISETP.LT.AND P5, PT, R248, UR4, !P0 ;  /* 0x00000004f8007c0c */ /* 0x000fe4000c7a1270 */
[----:B------:R-:W-:-:S07]  /*18cea0*/  ISETP.LT.AND P4, PT, R153, UR4, !P0 ;  /* 0x0000000499007c0c */ /* 0x000fce000c781270 */
[----:B------:R3:W-:Y:S01]  /*18ceb0*/  @P3 STG.E desc[UR40][R2.64], R148 ;  /* 0x0000009402003986 */ /* 0x0007e2000c101928 */
[----:B------:R-:W-:-:S03]  /*18cec0*/  ISETP.LT.AND P0, PT, R151, UR4, !P0 ;  /* 0x0000000497007c0c */ /* 0x000fc6000c701270 */
[----:B------:R4:W-:Y:S04]  /*18ced0*/  @P6 STG.E desc[UR40][R4.64], R149 ;  /* 0x0000009504006986 */ /* 0x0009e8000c101928 */
[----:B------:R-:W-:Y:S04]  /*18cee0*/  @P5 STG.E desc[UR40][R6.64], R170 ;  /* 0x000000aa06005986 */ /* 0x000fe8000c101928 */
[----:B------:R1:W-:Y:S01]  /*18cef0*/  @P4 STG.E desc[UR40][R8.64], R236 ;  /* 0x000000ec08004986 */ /* 0x0003e2000c101928 */
[----:B---3--:R-:W-:-:S04]  /*18cf00*/  IMAD.WIDE R2, R150, 0x4, R50 ;  /* 0x0000000496027825 */ /* 0x008fc800078e0232 */
[----:B----4-:R-:W-:Y:S01]  /*18cf10*/  IMAD.WIDE R4, R160, 0x4, R80 ;  /* 0x00000004a0047825 */ /* 0x010fe200078e0250 */
[----:B-1----:R-:W3:Y:S04]  /*18cf20*/  LDL.LU R236, [R1+0x28c0] ;  /* 0x0028c00001ec7983 */ /* 0x002ee80000300800 */
[----:B------:R-:W4:Y:S04]  /*18cf30*/  LDL.LU R150, [R1+0x2620] ;  /* 0x0026200001967983 */ /* 0x000f280000300800 */
[----:B------:R-:W4:Y:S04]  /*18cf40*/  LDL.LU R148, [R1+0x24d0] ;  /* 0x0024d00001947983 */ /* 0x000f280000300800 */
[----:B------:R-:W4:Y:S04]  /*18cf50*/  LDL.LU R0, [R1+0x75b4] ;  /* 0x0075b40001007983 */ /* 0x000f280000300800 */
[----:B------:R1:W-:Y:S04]  /*18cf60*/  @P0 STG.E desc[UR40][R2.64], R242 ;  /* 0x000000f202000986 */ /* 0x0003e8000c101928 */
[----:B------:R-:W4:Y:S04]  /*18cf70*/  LDL.LU R170, [R1+0x2100] ;  /* 0x0021000001aa7983 */ /* 0x000f280000300800 */
[----:B------:R1:W-:Y:S04]  /*18cf80*/  @P1 STG.E desc[UR40][R4.64], R152 ;  /* 0x0000009804001986 */ /* 0x0003e8000c101928 */
[----:B-1----:R-:W4:Y:S04]  /*18cf90*/  LDL.LU R242, [R1+0x2300] ;  /* 0x0023000001f27983 */ /* 0x002f280000300800 */
[----:B------:R-:W4:Y:S01]  /*18cfa0*/  LDL.LU R152, [R1+0x1f00] ;  /* 0x001f000001987983 */ /* 0x000f220000300800 */
[----:B------:R-:W-:-:S02]  /*18cfb0*/  ISETP.LT.AND P6, PT, R249, UR4, !P2 ;  /* 0x00000004f9007c0c */ /* 0x000fc4000d7c1270 */
[----:B------:R-:W-:Y:S02]  /*18cfc0*/  ISETP.LT.AND P5, PT, R210, UR4, !P2 ;  /* 0x00000004d2007c0c */ /* 0x000fe4000d7a1270 */
[----:B------:R-:W-:Y:S02]  /*18cfd0*/  ISETP.LT.AND P4, PT, R244, UR4, !P2 ;  /* 0x00000004f4007c0c */ /* 0x000fe4000d781270 */
[----:B------:R-:W-:Y:S01]  /*18cfe0*/  ISETP.LT.AND P3, PT, R238, UR4, !P2 ;  /* 0x00000004ee007c0c */ /* 0x000fe2000d761270 */
[----:B------:R-:W-:-:S04]  /*18cff0*/  IMAD.WIDE R2, R160, 0x4, R78 ;  /* 0x00000004a0027825 */ /* 0x000fc800078e024e */
[----:B------:R-:W-:Y:S01]  /*18d000*/  IMAD.WIDE R4, R160, 0x4, R76 ;  /* 0x00000004a0047825 */ /* 0x000fe200078e024c */
[----:B------:R-:W-:-:S03]  /*18d010*/  ISETP.LT.AND P1, PT, R246, UR4, !P2 ;  /* 0x00000004f6007c0c */ /* 0x000fc6000d721270 */
[----:B------:R-:W-:Y:S01]  /*18d020*/  IMAD.WIDE R6, R160, 0x4, R74 ;  /* 0x00000004a0067825 */ /* 0x000fe200078e024a */
[----:B------:R-:W-:Y:S01]  /*18d030*/  @P6 STG.E desc[UR40][R2.64], R234 ;  /* 0x000000ea02006986 */ /* 0x000fe2000c101928 */
[----:B------:R-:W-:Y:S02]  /*18d040*/  ISETP.LT.AND P0, PT, R154, UR4, !P2 ;  /* 0x000000049a007c0c */ /* 0x000fe4000d701270 */
[----:B------:R-:W-:Y:S01]  /*18d050*/  IMAD.WIDE R8, R160, 0x4, R72 ;  /* 0x00000004a0087825 */ /* 0x000fe200078e0248 */
[----:B------:R1:W-:Y:S04]  /*18d060*/  @P5 STG.E desc[UR40][R4.64], R250 ;  /* 0x000000fa04005986 */ /* 0x0003e8000c101928 */
[----:B------:R1:W-:Y:S01]  /*18d070*/  @P4 STG.E desc[UR40][R6.64], R241 ;  /* 0x000000f106004986 */ /* 0x0003e2000c101928 */
[----:B------:R-:W-:-:S03]  /*18d080*/  ISETP.LT.AND P6, PT, R169, UR4, !P2 ;  /* 0x00000004a9007c0c */ /* 0x000fc6000d7c1270 */
[----:B-1----:R-:W4:Y:S04]  /*18d090*/  LDL.LU R250, [R1+0x1d00] ;  /* 0x001d000001fa7983 */ /* 0x002f280000300800 */
[----:B------:R-:W4:Y:S01]  /*18d0a0*/  LDL.LU R241, [R1+0x1b00] ;  /* 0x001b000001f17983 */ /* 0x000f220000300800 */
[----:B------:R-:W-:Y:S01]  /*18d0b0*/  IMAD.WIDE R2, R160, 0x4, R70 ;  /* 0x00000004a0027825 */ /* 0x000fe200078e0246 */
[----:B------:R-:W-:Y:S02]  /*18d0c0*/  ISETP.LT.AND P5, PT, R245, UR4, !P2 ;  /* 0x00000004f5007c0c */ /* 0x000fe4000d7a1270 */
[----:B------:R-:W-:Y:S01]  /*18d0d0*/  ISETP.LT.AND P4, PT, R168, UR4, !P2 ;  /* 0x00000004a8007c0c */ /* 0x000fe2000d781270 */
[----:B------:R-:W-:-:S04]  /*18d0e0*/  IMAD.WIDE R4, R160, 0x4, R68 ;  /* 0x00000004a0047825 */ /* 0x000fc800078e0244 */
[----:B------:R-:W-:Y:S01]  /*18d0f0*/  IMAD.WIDE R6, R160, 0x4, R62 ;  /* 0x00000004a0067825 */ /* 0x000fe200078e023e */
[----:B--2---:R1:W-:Y:S01]  /*18d100*/  @P3 STG.E desc[UR40][R8.64], R155 ;  /* 0x0000009b08003986 */ /* 0x0043e2000c101928 */
[----:B------:R-:W-:-:S03]  /*18d110*/  ISETP.LT.AND P3, PT, R237, UR4, !P2 ;  /* 0x00000004ed007c0c */ /* 0x000fc6000d761270 */
[----:B-1----:R-:W2:Y:S04]  /*18d120*/  LDL.LU R155, [R1+0x2f68] ;  /* 0x002f6800019b7983 */ /* 0x002ea80000300800 */
[----:B------:R-:W2:Y:S04]  /*18d130*/  LDL.LU R149, [R1+0x1900] ;  /* 0x0019000001957983 */ /* 0x000ea80000300800 */
[----:B------:R-:W2:Y:S01]  /*18d140*/  LDL.LU R234, [R1+0x1400] ;  /* 0x0014000001ea7983 */ /* 0x000ea20000300800 */
[----:B------:R-:W-:-:S03]  /*18d150*/  IMAD.WIDE R8, R160, 0x4, R60 ;  /* 0x00000004a0087825 */ /* 0x000fc600078e023c */
[----:B---3--:R1:W-:Y:S04]  /*18d160*/  @P1 STG.E desc[UR40][R2.64], R236 ;  /* 0x000000ec02001986 */ /* 0x0083e8000c101928 */
[----:B----4-:R3:W-:Y:S04]  /*18d170*/  @P0 STG.E desc[UR40][R4.64], R150 ;  /* 0x0000009604000986 */ /* 0x0107e8000c101928 */
[----:B-1----:R-:W4:Y:S01]  /*18d180*/  LDL.LU R236, [R1+0x1700] ;  /* 0x0017000001ec7983 */ /* 0x002f220000300800 */
[----:B------:R-:W-:-:S03]  /*18d190*/  IMAD.WIDE R2, R160, 0x4, R66 ;  /* 0x00000004a0027825 */ /* 0x000fc600078e0242 */
[----:B---3--:R-:W3:Y:S01]  /*18d1a0*/  LDL.LU R150, [R1+0x42d4] ;  /* 0x0042d40001967983 */ /* 0x008ee20000300800 */
[----:B------:R-:W-:-:S03]  /*18d1b0*/  IMAD.WIDE R4, R160, 0x4, R64 ;  /* 0x00000004a0047825 */ /* 0x000fc600078e0240 */
[----:B------:R-:W-:Y:S04]  /*18d1c0*/  @P6 STG.E desc[UR40][R2.64], R148 ;  /* 0x0000009402006986 */ /* 0x000fe8000c101928 */
[----:B------:R-:W-:Y:S04]  /*18d1d0*/  @P3 STG.E desc[UR40][R4.64], R170 ;  /* 0x000000aa04003986 */ /* 0x000fe8000c101928 */
[----:B------:R1:W-:Y:S04]  /*18d1e0*/  @P5 STG.E desc[UR40][R6.64], R242 ;  /* 0x000000f206005986 */ /* 0x0003e8000c101928 */
[----:B------:R1:W-:Y:S04]  /*18d1f0*/  @P4 STG.E desc[UR40][R8.64], R152 ;  /* 0x0000009808004986 */ /* 0x0003e8000c101928 */
[----:B-1----:R-:W3:Y:S04]  /*18d200*/  LDL.LU R242, [R1+0x4334] ;  /* 0x0043340001f27983 */ /* 0x002ee80000300800 */
[----:B------:R-:W3:Y:S01]  /*18d210*/  LDL.LU R152, [R1+0x4324] ;  /* 0x0043240001987983 */ /* 0x000ee20000300800 */
[----:B------:R-:W-:-:S02]  /*18d220*/  ISETP.LT.AND P1, PT, R232, UR4, !P2 ;  /* 0x00000004e8007c0c */ /* 0x000fc4000d721270 */
[----:B------:R-:W-:Y:S01]  /*18d230*/  ISETP.LT.AND P0, PT, R240, UR4, !P2 ;  /* 0x00000004f0007c0c */ /* 0x000fe2000d701270 */
[----:B------:R-:W-:Y:S01]  /*18d240*/  IMAD.WIDE R2, R160, 0x4, R58 ;  /* 0x00000004a0027825 */ /* 0x000fe200078e023a */
[----:B------:R-:W-:Y:S01]  /*18d250*/  ISETP.GE.AND P6, PT, R0, UR5, PT ;  /* 0x0000000500007c0c */ /* 0x000fe2000bfc6270 */
[----:B------:R-:W3:Y:S01]  /*18d260*/  LDL.LU R170, [R1+0x42c4] ;  /* 0x0042c40001aa7983 */ /* 0x000ee20000300800 */
[----:B------:R-:W-:Y:S01]  /*18d270*/  ISETP.LT.AND P3, PT, R248, UR4, !P2 ;  /* 0x00000004f8007c0c */ /* 0x000fe2000d761270 */
[C---:B------:R-:W-:Y:S01]  /*18d280*/  IMAD.WIDE R4, R160.reuse, 0x4, R56 ;  /* 0x00000004a0047825 */ /* 0x040fe200078e0238 */
[----:B------:R-:W-:Y:S02]  /*18d290*/  ISETP.LT.AND P4, PT, R153, UR4, !P2 ;  /* 0x0000000499007c0c */ /* 0x000fe4000d781270 */
[----:B------:R-:W-:Y:S02]  /*18d2a0*/  ISETP.LT.AND P2, PT, R151, UR4, !P2 ;  /* 0x0000000497007c0c */ /* 0x000fe4000d741270 */
[----:B------:R-:W-:Y:S01]  /*18d2b0*/  ISETP.LT.AND P5, PT, R233, UR4, !P6 ;  /* 0x00000004e9007c0c */ /* 0x000fe2000f7a1270 */
[----:B------:R-:W-:Y:S01]  /*18d2c0*/  IMAD.WIDE R6, R160, 0x4, R50 ;  /* 0x00000004a0067825 */ /* 0x000fe200078e0232 */
[----:B------:R1:W-:Y:S04]  /*18d2d0*/  @P1 STG.E desc[UR40][R2.64], R250 ;  /* 0x000000fa02001986 */ /* 0x0003e8000c101928 */
[----:B------:R1:W-:Y:S01]  /*18d2e0*/  @P0 STG.E desc[UR40][R4.64], R241 ;  /* 0x000000f104000986 */ /* 0x0003e2000c101928 */
[----:B------:R-:W-:-:S03]  /*18d2f0*/  ISETP.LT.AND P1, PT, R249, UR4, !P6 ;  /* 0x00000004f9007c0c */ /* 0x000fc6000f721270 */
[----:B-1----:R-:W3:Y:S01]  /*18d300*/  LDL.LU R250, [R1+0x4114] ;  /* 0x0041140001fa7983 */ /* 0x002ee20000300800 */
[----:B------:R-:W-:-:S03]  /*18d310*/  IMAD.WIDE R2, R160, 0x4, R52 ;  /* 0x00000004a0027825 */ /* 0x000fc600078e0234 */
[----:B------:R-:W3:Y:S01]  /*18d320*/  LDL.LU R241, [R1+0x42b4] ;  /* 0x0042b40001f17983 */ /* 0x000ee20000300800 */
[----:B------:R-:W-:Y:S01]  /*18d330*/  IMAD.WIDE R4, R160, 0x4, R54 ;  /* 0x00000004a0047825 */ /* 0x000fe200078e0236 */
[----:B------:R-:W-:Y:S02]  /*18d340*/  ISETP.LT.AND P0, PT, R210, UR4, !P6 ;  /* 0x00000004d2007c0c */ /* 0x000fe4000f701270 */
[----:B------:R-:W3:Y:S01]  /*18d350*/  LDL.LU R160, [R1+0x3fd4] ;  /* 0x003fd40001a07983 */ /* 0x000ee20000300800 */
[----:B--2---:R-:W-:-:S03]  /*18d360*/  IMAD.WIDE R8, R155, 0x4, R80 ;  /* 0x000000049b087825 */ /* 0x004fc600078e0250 */
[----:B------:R1:W-:Y:S04]  /*18d370*/  @P3 STG.E desc[UR40][R4.64], R149 ;  /* 0x0000009504003986 */ /* 0x0003e8000c101928 */
[----:B------:R2:W-:Y:S01]  /*18d380*/  @P4 STG.E desc[UR40][R2.64], R234 ;  /* 0x000000ea02004986 */ /* 0x0005e2000c101928 */
[----:B-1----:R-:W-:-:S04]  /*18d390*/  IMAD.WIDE R4, R155, 0x4, R76 ;  /* 0x000000049b047825 */ /* 0x002fc800078e024c */
[----:B--2---:R-:W-:Y:S01]  /*18d3a0*/  IMAD.WIDE R2, R155, 0x4, R78 ;  /* 0x000000049b027825 */ /* 0x004fe200078e024e */
[----:B----4-:R1:W-:Y:S04]  /*18d3b0*/  @P2 STG.E desc[UR40][R6.64], R236 ;  /* 0x000000ec06002986 */ /* 0x0103e8000c101928 */
[----:B---3--:R2:W-:Y:S04]  /*18d3c0*/  @P5 STG.E desc[UR40][R8.64], R150 ;  /* 0x0000009608005986 */ /* 0x0085e8000c101928 */
[----:B-1----:R-:W3:Y:S04]  /*18d3d0*/  LDL.LU R236, [R1+0x4314] ;  /* 0x0043140001ec7983 */ /* 0x002ee80000300800 */
[----:B--2---:R-:W2:Y:S04]  /*18d3e0*/  LDL.LU R150, [R1+0x42f4] ;  /* 0x0042f40001967983 */ /* 0x004ea80000300800 */
        /* <DEDUP_REMOVED lines=21> */
[----:B------:R1:W-:Y:S04]  /*18d540*/  @P2 STG.E desc[UR40][R8.64], R160 ;  /* 0x000000a008002986 */ /* 0x0003e8000c101928 */
[----:B-1----:R-:W4:Y:S04]  /*18d550*/  LDL.LU R250, [R1+0x2f64] ;  /* 0x002f640001fa7983 */ /* 0x002f280000300800 */
[----:B------:R-:W4:Y:S01]  /*18d560*/  LDL.LU R241, [R1+0x4304] ;  /* 0x0043040001f17983 */ /* 0x000f220000300800 */
[----:B------:R-:W-:Y:S01]  /*18d570*/  ISETP.LT.AND P2, PT, R168, UR4, !P6 ;  /* 0x00000004a8007c0c */ /* 0x000fe2000f741270 */
[C---:B------:R-:W-:Y:S01]  /*18d580*/  IMAD.WIDE R2, R155.reuse, 0x4, R66 ;  /* 0x000000049b027825 */ /* 0x040fe200078e0242 */
[----:B------:R-:W-:Y:S01]  /*18d590*/  ISETP.LT.AND P4, PT, R232, UR4, !P6 ;  /* 0x00000004e8007c0c */ /* 0x000fe2000f781270 */
[----:B------:R-:W4:Y:S01]  /*18d5a0*/  LDL.LU R160, [R1+0x42e4] ;  /* 0x0042e40001a07983 */ /* 0x000f220000300800 */
[----:B------:R-:W-:Y:S01]  /*18d5b0*/  ISETP.LT.AND P3, PT, R240, UR4, !P6 ;  /* 0x00000004f0007c0c */ /* 0x000fe2000f761270 */
[----:B------:R-:W-:-:S02]  /*18d5c0*/  IMAD.WIDE R4, R155, 0x4, R64 ;  /* 0x000000049b047825 */ /* 0x000fc400078e0240 */
[----:B------:R-:W4:Y:S02]  /*18d5d0*/  LDL.LU R149, [R1+0x39e4] ;  /* 0x0039e40001957983 */ /* 0x000f240000300800 */
[C---:B------:R-:W-:Y:S02]  /*18d5e0*/  IMAD.WIDE R6, R155.reuse, 0x4, R58 ;  /* 0x000000049b067825 */ /* 0x040fe400078e023a */
[----:B------:R-:W4:Y:S02]  /*18d5f0*/  LDL.LU R170, [R1+0x3974] ;  /* 0x0039740001aa7983 */ /* 0x000f240000300800 */
[C---:B------:R-:W-:Y:S02]  /*18d600*/  IMAD.WIDE R8, R155.reuse, 0x4, R56 ;  /* 0x000000049b087825 */ /* 0x040fe400078e0238 */
[----:B---3--:R1:W-:Y:S04]  /*18d610*/  @P1 STG.E desc[UR40][R2.64], R236 ;  /* 0x000000ec02001986 */ /* 0x0083e8000c101928 */
[----:B--2---:R2:W-:Y:S01]  /*18d620*/  @P0 STG.E desc[UR40][R4.64], R150 ;  /* 0x0000009604000986 */ /* 0x0045e2000c101928 */
[----:B-1----:R-:W-:-:S03]  /*18d630*/  IMAD.WIDE R2, R155, 0x4, R62 ;  /* 0x000000049b027825 */ /* 0x002fc600078e023e */
[----:B------:R-:W3:Y:S01]  /*18d640*/  LDL.LU R236, [R1+0x3534] ;  /* 0x0035340001ec7983 */ /* 0x000ee20000300800 */
[----:B--2---:R-:W-:-:S03]  /*18d650*/  IMAD.WIDE R4, R155, 0x4, R60 ;  /* 0x000000049b047825 */ /* 0x004fc600078e023c */
[----:B------:R-:W2:Y:S04]  /*18d660*/  LDL.LU R150, [R1+0x2cf4] ;  /* 0x002cf40001967983 */ /* 0x000ea80000300800 */
[----:B----4-:R-:W-:Y:S04]  /*18d670*/  @P5 STG.E desc[UR40][R2.64], R148 ;  /* 0x0000009402005986 */ /* 0x010fe8000c101928 */
[----:B------:R-:W-:Y:S04]  /*18d680*/  @P2 STG.E desc[UR40][R4.64], R234 ;  /* 0x000000ea04002986 */ /* 0x000fe8000c101928 */
[----:B------:R-:W-:Y:S04]  /*18d690*/  @P4 STG.E desc[UR40][R6.64], R242 ;  /* 0x000000f206004986 */ /* 0x000fe8000c101928 */
[----:B------:R1:W-:Y:S04]  /*18d6a0*/  @P3 STG.E desc[UR40][R8.64], R152 ;  /* 0x0000009808003986 */ /* 0x0003e8000c101928 */
[----:B-1----:R-:W4:Y:S04]  /*18d6b0*/  LDL.LU R152, [R1+0x2e74] ;  /* 0x002e740001987983 */ /* 0x002f280000300800 */
[----:B------:R-:W4:Y:S01]  /*18d6c0*/  LDL.LU R242, [R1+0x2a24] ;  /* 0x002a240001f27983 */ /* 0x000f220000300800 */
[----:B------:R-:W-:-:S02]  /*18d6d0*/  ISETP.LT.AND P1, PT, R248, UR4, !P6 ;  /* 0x00000004f8007c0c */ /* 0x000fc4000f721270 */
[----:B------:R-:W-:Y:S01]  /*18d6e0*/  ISETP.LT.AND P0, PT, R153, UR4, !P6 ;  /* 0x0000000499007c0c */ /* 0x000fe2000f701270 */
[----:B------:R-:W-:Y:S01]  /*18d6f0*/  IMAD.WIDE R2, R155, 0x4, R54 ;  /* 0x000000049b027825 */ /* 0x000fe200078e0236 */
[----:B------:R-:W-:Y:S01]  /*18d700*/  ISETP.GE.AND P5, PT, R0, UR5, PT ;  /* 0x0000000500007c0c */ /* 0x000fe2000bfa6270 */
[----:B------:R-:W4:Y:S01]  /*18d710*/  LDL.LU R234, [R1+0x28c4] ;  /* 0x0028c40001ea7983 */ /* 0x000f220000300800 */
[----:B------:R-:W-:Y:S01]  /*18d720*/  ISETP.LT.AND P6, PT, R151, UR4, !P6 ;  /* 0x0000000497007c0c */ /* 0x000fe2000f7c1270 */
[----:B------:R-:W-:Y:S01]  /*18d730*/  IMAD.WIDE R4, R155, 0x4, R52 ;  /* 0x000000049b047825 */ /* 0x000fe200078e0234 */
[----:B------:R-:W-:Y:S02]  /*18d740*/  ISETP.LT.AND P4, PT, R233, UR4, !P5 ;  /* 0x00000004e9007c0c */ /* 0x000fe4000ef81270 */
[----:B------:R-:W-:Y:S02]  /*18d750*/  ISETP.LT.AND P3, PT, R249, UR4, !P5 ;  /* 0x00000004f9007c0c */ /* 0x000fe4000ef61270 */
[----:B------:R-:W-:Y:S01]  /*18d760*/  ISETP.LT.AND P2, PT, R210, UR4, !P5 ;  /* 0x00000004d2007c0c */ /* 0x000fe2000ef41270 */
[----:B------:R1:W-:Y:S01]  /*18d770*/  @P1 STG.E desc[UR40][R2.64], R241 ;  /* 0x000000f102001986 */ /* 0x0003e2000c101928 */
[----:B------:R-:W-:-:S03]  /*18d780*/  ISETP.LT.AND P1, PT, R244, UR4, !P5 ;  /* 0x00000004f4007c0c */ /* 0x000fc6000ef21270 */
[----:B------:R1:W-:Y:S04]  /*18d790*/  @P0 STG.E desc[UR40][R4.64], R160 ;  /* 0x000000a004000986 */ /* 0x0003e8000c101928 */
[----:B-1----:R-:W4:Y:S01]  /*18d7a0*/  LDL.LU R241, [R1+0x2624] ;  /* 0x0026240001f17983 */ /* 0x002f220000300800 */
[----:B------:R-:W-:-:S03]  /*18d7b0*/  IMAD.WIDE R2, R155, 0x4, R50 ;  /* 0x000000049b027825 */ /* 0x000fc600078e0232 */
[----:B------:R-:W4:Y:S01]  /*18d7c0*/  LDL.LU R160, [R1+0x24d4] ;  /* 0x0024d40001a07983 */ /* 0x000f220000300800 */
[----:B------:R-:W-:Y:S01]  /*18d7d0*/  IMAD.WIDE R4, R250, 0x4, R80 ;  /* 0x00000004fa047825 */ /* 0x000fe200078e0250 */
[----:B------:R-:W-:Y:S02]  /*18d7e0*/  ISETP.LT.AND P0, PT, R238, UR4, !P5 ;  /* 0x00000004ee007c0c */ /* 0x000fe4000ef01270 */
[----:B------:R-:W4:Y:S01]  /*18d7f0*/  LDL.LU R155, [R1+0x2104] ;  /* 0x00210400019b7983 */ /* 0x000f220000300800 */
[----:B------:R-:W-:-:S04]  /*18d800*/  IMAD.WIDE R6, R250, 0x4, R78 ;  /* 0x00000004fa067825 */ /* 0x000fc800078e024e */
[C---:B------:R-:W-:Y:S01]  /*18d810*/  IMAD.WIDE R8, R250.reuse, 0x4, R76 ;  /* 0x00000004fa087825 */ /* 0x040fe200078e024c */
[----:B------:R1:W-:Y:S04]  /*18d820*/  @P6 STG.E desc[UR40][R2.64], R149 ;  /* 0x0000009502006986 */ /* 0x0003e8000c101928 */
[----:B------:R1:W-:Y:S04]  /*18d830*/  @P4 STG.E desc[UR40][R4.64], R170 ;  /* 0x000000aa04004986 */ /* 0x0003e8000c101928 */
[----:B------:R-:W4:Y:S01]  /*18d840*/  LDL.LU R0, [R1+0x75bc] ;  /* 0x0075bc0001007983 */ /* 0x000f220000300800 */
[----:B-1----:R-:W-:-:S04]  /*18d850*/  IMAD.WIDE R2, R250, 0x4, R74 ;  /* 0x00000004fa027825 */ /* 0x002fc800078e024a */
[----:B------:R-:W-:Y:S01]  /*18d860*/  IMAD.WIDE R4, R250, 0x4, R72 ;  /* 0x00000004fa047825 */ /* 0x000fe200078e0248 */
[----:B---3--:R1:W-:Y:S04]  /*18d870*/  @P3 STG.E desc[UR40][R6.64], R236 ;  /* 0x000000ec06003986 */ /* 0x0083e8000c101928 */
[----:B--2---:R2:W-:Y:S04]  /*18d880*/  @P2 STG.E desc[UR40][R8.64], R150 ;  /* 0x0000009608002986 */ /* 0x0045e8000c101928 */
[----:B-1----:R-:W3:Y:S04]  /*18d890*/  LDL.LU R236, [R1+0x2304] ;  /* 0x0023040001ec7983 */ /* 0x002ee80000300800 */
[----:B--2---:R-:W2:Y:S04]  /*18d8a0*/  LDL.LU R150, [R1+0x1f04] ;  /* 0x001f040001967983 */ /* 0x004ea80000300800 */
[----:B----4-:R1:W-:Y:S04]  /*18d8b0*/  @P1 STG.E desc[UR40][R2.64], R152 ;  /* 0x0000009802001986 */ /* 0x0103e8000c101928 */
[----:B------:R4:W-:Y:S04]  /*18d8c0*/  @P0 STG.E desc[UR40][R4.64], R242 ;  /* 0x000000f204000986 */ /* 0x0009e8000c101928 */
[----:B-1----:R-:W2:Y:S04]  /*18d8d0*/  LDL.LU R152, [R1+0x2f60] ;  /* 0x002f600001987983 */ /* 0x002ea80000300800 */
[----:B------:R-:W2:Y:S04]  /*18d8e0*/  LDL.LU R149, [R1+0x1d04] ;  /* 0x001d040001957983 */ /* 0x000ea80000300800 */
[----:B------:R-:W2:Y:S04]  /*18d8f0*/  LDL.LU R170, [R1+0x1b04] ;  /* 0x001b040001aa7983 */ /* 0x000ea80000300800 */
[----:B----4-:R-:W4:Y:S01]  /*18d900*/  LDL.LU R242, [R1+0x1904] ;  /* 0x0019040001f27983 */ /* 0x010f220000300800 */
[----:B------:R-:W-:-:S02]  /*18d910*/  ISETP.LT.AND P6, PT, R246, UR4, !P5 ;  /* 0x00000004f6007c0c */ /* 0x000fc4000efc1270 */
[----:B------:R-:W-:Y:S01]  /*18d920*/  ISETP.LT.AND P4, PT, R154, UR4, !P5 ;  /* 0x000000049a007c0c */ /* 0x000fe2000ef81270 */
[C---:B------:R-:W-:Y:S01]  /*18d930*/  IMAD.WIDE R2, R250.reuse, 0x4, R70 ;  /* 0x00000004fa027825 */ /* 0x040fe200078e0246 */
[----:B------:R-:W-:Y:S02]  /*18d940*/  ISETP.LT.AND P3, PT, R169, UR4, !P5 ;  /* 0x00000004a9007c0c */ /* 0x000fe4000ef61270 */
[----:B------:R-:W-:Y:S01]  /*18d950*/  ISETP.LT.AND P2, PT, R237, UR4, !P5 ;  /* 0x00000004ed007c0c */ /* 0x000fe2000ef41270 */
[----:B------:R-:W-:Y:S01]  /*18d960*/  IMAD.WIDE R4, R250, 0x4, R68 ;  /* 0x00000004fa047825 */ /* 0x000fe200078e0244 */
[----:B------:R-:W-:-:S03]  /*18d970*/  ISETP.LT.AND P1, PT, R245, UR4, !P5 ;  /* 0x00000004f5007c0c */ /* 0x000fc6000ef21270 */
[----:B------:R-:W-:Y:S02]  /*18d980*/  IMAD.WIDE R6, R250, 0x4, R66 ;  /* 0x00000004fa067825 */ /* 0x000fe400078e0242 */
[----:B------:R1:W-:Y:S01]  /*18d990*/  @P6 STG.E desc[UR40][R2.64], R234 ;  /* 0x000000ea02006986 */ /* 0x0003e2000c101928 */
[----:B------:R-:W-:Y:S01]  /*18d9a0*/  ISETP.LT.AND P0, PT, R168, UR4, !P5 ;  /* 0x00000004a8007c0c */ /* 0x000fe2000ef01270 */
[----:B------:R-:W-:Y:S02]  /*18d9b0*/  IMAD.WIDE R8, R250, 0x4, R64 ;  /* 0x00000004fa087825 */ /* 0x000fe400078e0240 */
[----:B------:R1:W-:Y:S04]  /*18d9c0*/  @P4 STG.E desc[UR40][R4.64], R241 ;  /* 0x000000f104004986 */ /* 0x0003e8000c101928 */
[----:B-1----:R-:W4:Y:S04]  /*18d9d0*/  LDL.LU R234, [R1+0x1404] ;  /* 0x0014040001ea7983 */ /* 0x002f280000300800 */
[----:B------:R-:W4:Y:S01]  /*18d9e0*/  LDL.LU R241, [R1+0x1704] ;  /* 0x0017040001f17983 */ /* 0x000f220000300800 */
[----:B------:R-:W-:-:S03]  /*18d9f0*/  ISETP.LT.AND P6, PT, R240, UR4, !P5 ;  /* 0x00000004f0007c0c */ /* 0x000fc6000efc1270 */
[----:B------:R-:W-:Y:S01]  /*18da00*/  @P3 STG.E desc[UR40][R6.64], R160 ;  /* 0x000000a006003986 */ /* 0x000fe2000c101928 */
[----:B------:R-:W-:-:S03]  /*18da10*/  ISETP.LT.AND P3, PT, R232, UR4, !P5 ;  /* 0x00000004e8007c0c */ /* 0x000fc6000ef61270 */
[----:B------:R1:W-:Y:S01]  /*18da20*/  @P2 STG.E desc[UR40][R8.64], R155 ;  /* 0x0000009b08002986 */ /* 0x0003e2000c101928 */
[----:B------:R-:W-:Y:S01]  /*18da30*/  IMAD.WIDE R2, R250, 0x4, R62 ;  /* 0x00000004fa027825 */ /* 0x000fe200078e023e */
[----:B------:R-:W-:-:S03]  /*18da40*/  ISETP.LT.AND P4, PT, R248, UR4, !P5 ;  /* 0x00000004f8007c0c */ /* 0x000fc6000ef81270 */
[C---:B------:R-:W-:Y:S01]  /*18da50*/  IMAD.WIDE R4, R250.reuse, 0x4, R60 ;  /* 0x00000004fa047825 */ /* 0x040fe200078e023c */
[----:B-1----:R-:W4:Y:S04]  /*18da60*/  LDL.LU R155, [R1+0x42d8] ;  /* 0x0042d800019b7983 */ /* 0x002f280000300800 */
[----:B------:R-:W4:Y:S01]  /*18da70*/  LDL.LU R160, [R1+0x4338] ;  /* 0x0043380001a07983 */ /* 0x000f220000300800 */
[----:B------:R-:W-:-:S03]  /*18da80*/  IMAD.WIDE R6, R250, 0x4, R54 ;  /* 0x00000004fa067825 */ /* 0x000fc600078e0236 */
[----:B---3--:R1:W-:Y:S04]  /*18da90*/  @P1 STG.E desc[UR40][R2.64], R236 ;  /* 0x000000ec02001986 */ /* 0x0083e8000c101928 */
[----:B--2---:R2:W-:Y:S01]  /*18daa0*/  @P0 STG.E desc[UR40][R4.64], R150 ;  /* 0x0000009604000986 */ /* 0x0045e2000c101928 */
[----:B-1----:R-:W-:-:S03]  /*18dab0*/  IMAD.WIDE R2, R250, 0x4, R58 ;  /* 0x00000004fa027825 */ /* 0x002fc600078e023a */
[----:B------:R-:W3:Y:S01]  /*18dac0*/  LDL.LU R236, [R1+0x4328] ;  /* 0x0043280001ec7983 */ /* 0x000ee20000300800 */
[----:B--2---:R-:W-:-:S03]  /*18dad0*/  IMAD.WIDE R4, R250, 0x4, R56 ;  /* 0x00000004fa047825 */ /* 0x004fc600078e0238 */
[----:B------:R-:W2:Y:S04]  /*18dae0*/  LDL.LU R150, [R1+0x42c8] ;  /* 0x0042c80001967983 */ /* 0x000ea80000300800 */
[----:B------:R1:W-:Y:S04]  /*18daf0*/  @P3 STG.E desc[UR40][R2.64], R149 ;  /* 0x0000009502003986 */ /* 0x0003e8000c101928 */
[----:B------:R4:W-:Y:S04]  /*18db00*/  @P6 STG.E desc[UR40][R4.64], R170 ;  /* 0x000000aa04006986 */ /* 0x0009e8000c101928 */
[----:B----4-:R4:W-:Y:S04]  /*18db10*/  @P4 STG.E desc[UR40][R6.64], R242 ;  /* 0x000000f206004986 */ /* 0x0109e8000c101928 */
[----:B-1----:R-:W2:Y:S01]  /*18db20*/  LDL.LU R149, [R1+0x4118] ;  /* 0x0041180001957983 */ /* 0x002ea20000300800 */
[----:B------:R-:W-:-:S04]  /*18db30*/  IMAD.WIDE R2, R250, 0x4, R52 ;  /* 0x00000004fa027825 */ /* 0x000fc800078e0234 */
[----:B------:R-:W-:Y:S01]  /*18db40*/  IMAD.WIDE R4, R250, 0x4, R50 ;  /* 0x00000004fa047825 */ /* 0x000fe200078e0232 */
[----:B----4-:R-:W4:Y:S04]  /*18db50*/  LDL.LU R242, [R1+0x42b8] ;  /* 0x0042b80001f27983 */ /* 0x010f280000300800 */
[----:B------:R-:W4:Y:S01]  /*18db60*/  LDL.LU R250, [R1+0x3fd8] ;  /* 0x003fd80001fa7983 */ /* 0x000f220000300800 */
[----:B------:R-:W-:Y:S02]  /*18db70*/  ISETP.LT.AND P0, PT, R153, UR4, !P5 ;  /* 0x0000000499007c0c */ /* 0x000fe4000ef01270 */
[----:B------:R-:W-:Y:S01]  /*18db80*/  ISETP.LT.AND P5, PT, R151, UR4, !P5 ;  /* 0x0000000497007c0c */ /* 0x000fe2000efa1270 */
[----:B------:R-:W4:Y:S01]  /*18db90*/  LDL.LU R170, [R1+0x4318] ;  /* 0x0043180001aa7983 */ /* 0x000f220000300800 */
[----:B------:R-:W-:-:S04]  /*18dba0*/  ISETP.GE.AND P2, PT, R0, UR5, PT ;  /* 0x0000000500007c0c */ /* 0x000fc8000bf46270 */
[----:B------:R-:W-:Y:S02]  /*18dbb0*/  ISETP.LT.AND P1, PT, R233, UR4, !P2 ;  /* 0x00000004e9007c0c */ /* 0x000fe4000d721270 */
[----:B------:R-:W-:-:S03]  /*18dbc0*/  ISETP.LT.AND P6, PT, R249, UR4, !P2 ;  /* 0x00000004f9007c0c */ /* 0x000fc6000d7c1270 */
[----:B------:R-:W-:Y:S01]  /*18dbd0*/  @P0 STG.E desc[UR40][R2.64], R234 ;  /* 0x000000ea02000986 */ /* 0x000fe2000c101928 */
[----:B------:R-:W-:-:S03]  /*18dbe0*/  IMAD.WIDE R6, R152, 0x4, R80 ;  /* 0x0000000498067825 */ /* 0x000fc600078e0250 */
[----:B------:R1:W-:Y:S01]  /*18dbf0*/  @P5 STG.E desc[UR40][R4.64], R241 ;  /* 0x000000f104005986 */ /* 0x0003e2000c101928 */
[----:B------:R-:W-:Y:S02]  /*18dc00*/  ISETP.LT.AND P4, PT, R210, UR4, !P2 ;  /* 0x00000004d2007c0c */ /* 0x000fe4000d781270 */
[----:B------:R-:W-:Y:S01]  /*18dc10*/  ISETP.LT.AND P3, PT, R244, UR4, !P2 ;  /* 0x00000004f4007c0c */ /* 0x000fe2000d761270 */
[----:B-1----:R-:W4:Y:S01]  /*18dc20*/  LDL.LU R241, [R1+0x42f8] ;  /* 0x0042f80001f17983 */ /* 0x002f220000300800 */
[----:B------:R-:W-:Y:S01]  /*18dc30*/  IMAD.WIDE R2, R152, 0x4, R78 ;  /* 0x0000000498027825 */ /* 0x000fe200078e024e */
[----:B------:R-:W-:Y:S02]  /*18dc40*/  ISETP.LT.AND P5, PT, R238, UR4, !P2 ;  /* 0x00000004ee007c0c */ /* 0x000fe4000d7a1270 */
[----:B------:R1:W-:Y:S01]  /*18dc50*/  @P1 STG.E desc[UR40][R6.64], R155 ;  /* 0x0000009b06001986 */ /* 0x0003e2000c101928 */
[----:B------:R-:W-:Y:S01]  /*18dc60*/  ISETP.LT.AND P1, PT, R246, UR4, !P2 ;  /* 0x00000004f6007c0c */ /* 0x000fe2000d721270 */
[----:B------:R-:W-:Y:S01]  /*18dc70*/  IMAD.WIDE R4, R152, 0x4, R76 ;  /* 0x0000000498047825 */ /* 0x000fe200078e024c */
[----:B------:R-:W-:Y:S01]  /*18dc80*/  ISETP.LT.AND P0, PT, R154, UR4, !P2 ;  /* 0x000000049a007c0c */ /* 0x000fe2000d701270 */
[----:B------:R1:W-:Y:S04]  /*18dc90*/  @P6 STG.E desc[UR40][R2.64], R160 ;  /* 0x000000a002006986 */ /* 0x0003e8000c101928 */
[----:B-1----:R-:W4:Y:S01]  /*18dca0*/  LDL.LU R155, [R1+0x42a8] ;  /* 0x0042a800019b7983 */ /* 0x002f220000300800 */
[----:B------:R-:W-:-:S03]  /*18dcb0*/  IMAD.WIDE R6, R152, 0x4, R74 ;  /* 0x0000000498067825 */ /* 0x000fc600078e024a */
[----:B------:R-:W4:Y:S04]  /*18dcc0*/  LDL.LU R0, [R1+0x75c0] ;  /* 0x0075c00001007983 */ /* 0x000f280000300800 */
[----:B------:R-:W4:Y:S04]  /*18dcd0*/  LDL.LU R234, [R1+0x3d08] ;  /* 0x003d080001ea7983 */ /* 0x000f280000300800 */
[----:B------:R-:W4:Y:S01]  /*18dce0*/  LDL.LU R160, [R1+0x4298] ;  /* 0x0042980001a07983 */ /* 0x000f220000300800 */
[----:B------:R-:W-:-:S03]  /*18dcf0*/  IMAD.WIDE R2, R152, 0x4, R72 ;  /* 0x0000000498027825 */ /* 0x000fc600078e0248 */
[----:B---3--:R1:W-:Y:S04]  /*18dd00*/  @P4 STG.E desc[UR40][R4.64], R236 ;  /* 0x000000ec04004986 */ /* 0x0083e8000c101928 */
[----:B--2---:R2:W-:Y:S04]  /*18dd10*/  @P3 STG.E desc[UR40][R6.64], R150 ;  /* 0x0000009606003986 */ /* 0x0045e8000c101928 */
[----:B-1----:R-:W3:Y:S01]  /*18dd20*/  LDL.LU R236, [R1+0x3bc8] ;  /* 0x003bc80001ec7983 */ /* 0x002ee20000300800 */
[----:B------:R-:W-:-:S03]  /*18dd30*/  IMAD.WIDE R4, R152, 0x4, R70 ;  /* 0x0000000498047825 */ /* 0x000fc600078e0246 */
[----:B--2---:R-:W2:Y:S01]  /*18dd40*/  LDL.LU R150, [R1+0x2f5c] ;  /* 0x002f5c0001967983 */ /* 0x004ea20000300800 */
[----:B------:R-:W-:-:S03]  /*18dd50*/  IMAD.WIDE R6, R152, 0x4, R68 ;  /* 0x0000000498067825 */ /* 0x000fc600078e0244 */
[----:B------:R-:W-:Y:S04]  /*18dd60*/  @P5 STG.E desc[UR40][R2.64], R149 ;  /* 0x0000009502005986 */ /* 0x000fe8000c101928 */
[----:B----4-:R1:W-:Y:S04]  /*18dd70*/  @P1 STG.E desc[UR40][R4.64], R242 ;  /* 0x000000f204001986 */ /* 0x0103e8000c101928 */
[----:B------:R4:W-:Y:S04]  /*18dd80*/  @P0 STG.E desc[UR40][R6.64], R250 ;  /* 0x000000fa06000986 */ /* 0x0009e8000c101928 */
[----:B-1----:R-:W2:Y:S04]  /*18dd90*/  LDL.LU R242, [R1+0x4308] ;  /* 0x0043080001f27983 */ /* 0x002ea80000300800 */
[----:B----4-:R-:W4:Y:S01]  /*18dda0*/  LDL.LU R250, [R1+0x42e8] ;  /* 0x0042e80001fa7983 */ /* 0x010f220000300800 */
[----:B------:R-:W-:-:S02]  /*18ddb0*/  ISETP.LT.AND P6, PT, R169, UR4, !P2 ;  /* 0x00000004a9007c0c */ /* 0x000fc4000d7c1270 */
[----:B------:R-:W-:Y:S01]  /*18ddc0*/  ISETP.LT.AND P4, PT, R237, UR4, !P2 ;  /* 0x00000004ed007c0c */ /* 0x000fe2000d781270 */
[C---:B------:R-:W-:Y:S01]  /*18ddd0*/  IMAD.WIDE R2, R152.reuse, 0x4, R66 ;  /* 0x0000000498027825 */ /* 0x040fe200078e0242 */
[----:B------:R-:W-:Y:S01]  /*18dde0*/  ISETP.LT.AND P3, PT, R245, UR4, !P2 ;  /* 0x00000004f5007c0c */ /* 0x000fe2000d761270 */
[----:B------:R-:W4:Y:S02]  /*18ddf0*/  LDL.LU R149, [R1+0x39e8] ;  /* 0x0039e80001957983 */ /* 0x000f240000300800 */
[----:B------:R-:W-:Y:S01]  /*18de00*/  IMAD.WIDE R4, R152, 0x4, R64 ;  /* 0x0000000498047825 */ /* 0x000fe200078e0240 */
[----:B------:R-:W-:Y:S02]  /*18de10*/  ISETP.LT.AND P5, PT, R168, UR4, !P2 ;  /* 0x00000004a8007c0c */ /* 0x000fe4000d7a1270 */
[----:B------:R-:W-:-:S03]  /*18de20*/  ISETP.LT.AND P1, PT, R232, UR4, !P2 ;  /* 0x00000004e8007c0c */ /* 0x000fc6000d721270 */
[----:B------:R1:W-:Y:S01]  /*18de30*/  @P6 STG.E desc[UR40][R2.64], R170 ;  /* 0x000000aa02006986 */ /* 0x0003e2000c101928 */
[----:B------:R-:W-:-:S03]  /*18de40*/  IMAD.WIDE R6, R152, 0x4, R62 ;  /* 0x0000000498067825 */ /* 0x000fc600078e023e */
[----:B------:R1:W-:Y:S01]  /*18de50*/  @P4 STG.E desc[UR40][R4.64], R241 ;  /* 0x000000f104004986 */ /* 0x0003e2000c101928 */
[----:B------:R-:W-:-:S03]  /*18de60*/  ISETP.LT.AND P0, PT, R240, UR4, !P2 ;  /* 0x00000004f0007c0c */ /* 0x000fc6000d701270 */
[----:B-1----:R-:W4:Y:S04]  /*18de70*/  LDL.LU R170, [R1+0x3978] ;  /* 0x0039780001aa7983 */ /* 0x002f280000300800 */
[----:B------:R-:W4:Y:S01]  /*18de80*/  LDL.LU R241, [R1+0x3538] ;  /* 0x0035380001f17983 */ /* 0x000f220000300800 */
[----:B------:R-:W-:-:S03]  /*18de90*/  IMAD.WIDE R2, R152, 0x4, R60 ;  /* 0x0000000498027825 */ /* 0x000fc600078e023c */
[----:B------:R1:W-:Y:S01]  /*18dea0*/  @P3 STG.E desc[UR40][R6.64], R155 ;  /* 0x0000009b06003986 */ /* 0x0003e2000c101928 */
[----:B------:R-:W-:Y:S01]  /*18deb0*/  IMAD.WIDE R4, R152, 0x4, R58 ;  /* 0x0000000498047825 */ /* 0x000fe200078e023a */
[----:B------:R-:W-:Y:S02]  /*18dec0*/  ISETP.LT.AND P6, PT, R248, UR4, !P2 ;  /* 0x00000004f8007c0c */ /* 0x000fe4000d7c1270 */
[----:B------:R-:W-:Y:S01]  /*18ded0*/  ISETP.LT.AND P4, PT, R153, UR4, !P2 ;  /* 0x0000000499007c0c */ /* 0x000fe2000d781270 */
[----:B------:R1:W-:Y:S04]  /*18dee0*/  @P5 STG.E desc[UR40][R2.64], R234 ;  /* 0x000000ea02005986 */ /* 0x0003e8000c101928 */
[----:B-1----:R-:W4:Y:S01]  /*18def0*/  LDL.LU R155, [R1+0x2cf8] ;  /* 0x002cf800019b7983 */ /* 0x002f220000300800 */
[----:B------:R-:W-:-:S03]  /*18df00*/  IMAD.WIDE R6, R152, 0x4, R56 ;  /* 0x0000000498067825 */ /* 0x000fc600078e0238 */
[----:B------:R1:W-:Y:S01]  /*18df10*/  @P1 STG.E desc[UR40][R4.64], R160 ;  /* 0x000000a004001986 */ /* 0x0003e2000c101928 */
[----:B------:R-:W-:-:S03]  /*18df20*/  IMAD.WIDE R2, R152, 0x4, R54 ;  /* 0x0000000498027825 */ /* 0x000fc600078e0236 */
[----:B-1----:R-:W4:Y:S01]  /*18df30*/  LDL.LU R160, [R1+0x2e78] ;  /* 0x002e780001a07983 */ /* 0x002f220000300800 */
[----:B------:R-:W-:-:S03]  /*18df40*/  IMAD.WIDE R4, R152, 0x4, R52 ;  /* 0x0000000498047825 */ /* 0x000fc600078e0234 */
[----:B---3--:R1:W-:Y:S04]  /*18df50*/  @P0 STG.E desc[UR40][R6.64], R236 ;  /* 0x000000ec06000986 */ /* 0x0083e8000c101928 */
[----:B-1----:R-:W3:Y:S04]  /*18df60*/  LDL.LU R236, [R1+0x2a28] ;  /* 0x002a280001ec7983 */ /* 0x002ee80000300800 */
[----:B------:R-:W3:Y:S04]  /*18df70*/  LDL.LU R234, [R1+0x28c8] ;  /* 0x0028c80001ea7983 */ /* 0x000ee80000300800 */
[----:B--2---:R1:W-:Y:S04]  /*18df80*/  @P6 STG.E desc[UR40][R2.64], R242 ;  /* 0x000000f202006986 */ /* 0x0043e8000c101928 */
[----:B----4-:R2:W-:Y:S04]  /*18df90*/  @P4 STG.E desc[UR40][R4.64], R250 ;  /* 0x000000fa04004986 */ /* 0x0105e8000c101928 */
[----:B-1----:R-:W4:Y:S01]  /*18dfa0*/  LDL.LU R242, [R1+0x2628] ;  /* 0x0026280001f27983 */ /* 0x002f220000300800 */
[----:B------:R-:W-:-:S03]  /*18dfb0*/  IMAD.WIDE R2, R152, 0x4, R50 ;  /* 0x0000000498027825 */ /* 0x000fc600078e0232 */
[----:B--2---:R-:W2:Y:S04]  /*18dfc0*/  LDL.LU R250, [R1+0x24d8] ;  /* 0x0024d80001fa7983 */ /* 0x004ea80000300800 */
[----:B------:R-:W2:Y:S01]  /*18dfd0*/  LDL.LU R152, [R1+0x2108] ;  /* 0x0021080001987983 */ /* 0x000ea20000300800 */
[----:B------:R-:W-:Y:S02]  /*18dfe0*/  ISETP.GE.AND P3, PT, R0, UR5, PT ;  /* 0x0000000500007c0c */ /* 0x000fe4000bf66270 */
[----:B------:R-:W-:Y:S02]  /*18dff0*/  ISETP.LT.AND P2, PT, R151, UR4, !P2 ;  /* 0x0000000497007c0c */ /* 0x000fe4000d741270 */
[----:B------:R-:W-:Y:S02]  /*18e000*/  ISETP.LT.AND P5, PT, R233, UR4, !P3 ;  /* 0x00000004e9007c0c */ /* 0x000fe4000dfa1270 */
[----:B------:R-:W-:Y:S01]  /*18e010*/  ISETP.LT.AND P1, PT, R249, UR4, !P3 ;  /* 0x00000004f9007c0c */ /* 0x000fe2000df21270 */
[----:B------:R-:W-:Y:S01]  /*18e020*/  IMAD.WIDE R4, R150, 0x4, R80 ;  /* 0x0000000496047825 */ /* 0x000fe200078e0250 */
[----:B------:R-:W-:-:S03]  /*18e030*/  ISETP.LT.AND P0, PT, R210, UR4, !P3 ;  /* 0x00000004d2007c0c */ /* 0x000fc6000df01270 */
[----:B------:R-:W-:Y:S01]  /*18e040*/  IMAD.WIDE R6, R150, 0x4, R78 ;  /* 0x0000000496067825 */ /* 0x000fe200078e024e */
[----:B------:R-:W-:-:S03]  /*18e050*/  ISETP.LT.AND P6, PT, R244, UR4, !P3 ;  /* 0x00000004f4007c0c */ /* 0x000fc6000dfc1270 */
[----:B------:R1:W-:Y:S01]  /*18e060*/  @P2 STG.E desc[UR40][R2.64], R149 ;  /* 0x0000009502002986 */ /* 0x0003e2000c101928 */
[----:B------:R-:W-:-:S03]  /*18e070*/  IMAD.WIDE R8, R150, 0x4, R76 ;  /* 0x0000000496087825 */ /* 0x000fc600078e024c */
[----:B------:R-:W-:Y:S01]  /*18e080*/  @P5 STG.E desc[UR40][R4.64], R170 ;  /* 0x000000aa04005986 */ /* 0x000fe2000c101928 */
[----:B------:R-:W-:-:S03]  /*18e090*/  ISETP.LT.AND P4, PT, R238, UR4, !P3 ;  /* 0x00000004ee007c0c */ /* 0x000fc6000df81270 */
[----:B------:R1:W-:Y:S01]  /*18e0a0*/  @P1 STG.E desc[UR40][R6.64], R241 ;  /* 0x000000f106001986 */ /* 0x0003e2000c101928 */
[----:B------:R-:W-:Y:S01]  /*18e0b0*/  ISETP.LT.AND P5, PT, R154, UR4, !P3 ;  /* 0x000000049a007c0c */ /* 0x000fe2000dfa1270 */
[----:B-1----:R-:W-:Y:S02]  /*18e0c0*/  IMAD.WIDE R2, R150, 0x4, R74 ;  /* 0x0000000496027825 */ /* 0x002fe400078e024a */
[----:B------:R1:W-:Y:S04]  /*18e0d0*/  @P0 STG.E desc[UR40][R8.64], R155 ;  /* 0x0000009b08000986 */ /* 0x0003e8000c101928 */
[----:B------:R-:W2:Y:S01]  /*18e0e0*/  LDL.LU R241, [R1+0x2308] ;  /* 0x0023080001f17983 */ /* 0x000ea20000300800 */
[----:B------:R-:W-:-:S03]  /*18e0f0*/  ISETP.LT.AND P0, PT, R246, UR4, !P3 ;  /* 0x00000004f6007c0c */ /* 0x000fc6000df01270 */
[----:B------:R-:W2:Y:S01]  /*18e100*/  LDL.LU R0, [R1+0x75c4] ;  /* 0x0075c40001007983 */ /* 0x000ea20000300800 */
[----:B------:R-:W-:-:S03]  /*18e110*/  IMAD.WIDE R4, R150, 0x4, R72 ;  /* 0x0000000496047825 */ /* 0x000fc600078e0248 */
[----:B-1----:R-:W2:Y:S01]  /*18e120*/  LDL.LU R155, [R1+0x1f08] ;  /* 0x001f0800019b7983 */ /* 0x002ea20000300800 */
[----:B------:R-:W-:Y:S02]  /*18e130*/  ISETP.LT.AND P2, PT, R169, UR4, !P3 ;  /* 0x00000004a9007c0c */ /* 0x000fe4000df41270 */
[----:B------:R-:W-:Y:S01]  /*18e140*/  ISETP.LT.AND P1, PT, R237, UR4, !P3 ;  /* 0x00000004ed007c0c */ /* 0x000fe2000df21270 */
[----:B------:R1:W-:Y:S01]  /*18e150*/  @P6 STG.E desc[UR40][R2.64], R160 ;  /* 0x000000a002006986 */ /* 0x0003e2000c101928 */
[----:B------:R-:W-:-:S04]  /*18e160*/  IMAD.WIDE R8, R150, 0x4, R70 ;  /* 0x0000000496087825 */ /* 0x000fc800078e0246 */
[C---:B------:R-:W-:Y:S01]  /*18e170*/  IMAD.WIDE R6, R150.reuse, 0x4, R64 ;  /* 0x0000000496067825 */ /* 0x040fe200078e0240 */
[----:B-1----:R-:W2:Y:S04]  /*18e180*/  LDL.LU R160, [R1+0x2f58] ;  /* 0x002f580001a07983 */ /* 0x002ea80000300800 */
[----:B------:R-:W2:Y:S01]  /*18e190*/  LDL.LU R148, [R1+0x1d08] ;  /* 0x001d080001947983 */ /* 0x000ea20000300800 */
[----:B------:R-:W-:-:S03]  /*18e1a0*/  IMAD.WIDE R2, R150, 0x4, R68 ;  /* 0x0000000496027825 */ /* 0x000fc600078e0244 */
[----:B------:R-:W2:Y:S04]  /*18e1b0*/  LDL.LU R149, [R1+0x1b08] ;  /* 0x001b080001957983 */ /* 0x000ea80000300800 */
[----:B------:R-:W2:Y:S04]  /*18e1c0*/  LDL.LU R170, [R1+0x1908] ;  /* 0x0019080001aa7983 */ /* 0x000ea80000300800 */
[----:B---3--:R1:W-:Y:S04]  /*18e1d0*/  @P4 STG.E desc[UR40][R4.64], R236 ;  /* 0x000000ec04004986 */ /* 0x0083e8000c101928 */
[----:B------:R-:W-:Y:S04]  /*18e1e0*/  @P0 STG.E desc[UR40][R8.64], R234 ;  /* 0x000000ea08000986 */ /* 0x000fe8000c101928 */
[----:B-1----:R-:W3:Y:S01]  /*18e1f0*/  LDL.LU R236, [R1+0x1408] ;  /* 0x0014080001ec7983 */ /* 0x002ee20000300800 */
[----:B------:R-:W-:-:S03]  /*18e200*/  IMAD.WIDE R4, R150, 0x4, R66 ;  /* 0x0000000496047825 */ /* 0x000fc600078e0242 */
[----:B----4-:R1:W-:Y:S04]  /*18e210*/  @P5 STG.E desc[UR40][R2.64], R242 ;  /* 0x000000f202005986 */ /* 0x0103e8000c101928 */
[----:B--2---:R-:W-:Y:S04]  /*18e220*/  @P2 STG.E desc[UR40][R4.64], R250 ;  /* 0x000000fa04002986 */ /* 0x004fe8000c101928 */
[----:B------:R2:W-:Y:S04]  /*18e230*/  @P1 STG.E desc[UR40][R6.64], R152 ;  /* 0x0000009806001986 */ /* 0x0005e8000c101928 */
[----:B-1----:R-:W4:Y:S04]  /*18e240*/  LDL.LU R242, [R1+0x1708] ;  /* 0x0017080001f27983 */ /* 0x002f280000300800 */
[----:B--2---:R-:W2:Y:S01]  /*18e250*/  LDL.LU R152, [R1+0x42dc] ;  /* 0x0042dc0001987983 */ /* 0x004ea20000300800 */
[----:B------:R-:W-:Y:S01]  /*18e260*/  ISETP.LT.AND P6, PT, R245, UR4, !P3 ;  /* 0x00000004f5007c0c */ /* 0x000fe2000dfc1270 */
[----:B------:R-:W-:Y:S01]  /*18e270*/  IMAD.WIDE R8, R150, 0x4, R62 ;  /* 0x0000000496087825 */ /* 0x000fe200078e023e */
[----:B------:R-:W-:Y:S01]  /*18e280*/  ISETP.LT.AND P4, PT, R168, UR4, !P3 ;  /* 0x00000004a8007c0c */ /* 0x000fe2000df81270 */
[----:B------:R-:W2:Y:S01]  /*18e290*/  LDL.LU R234, [R1+0x433c] ;  /* 0x00433c0001ea7983 */ /* 0x000ea20000300800 */
[----:B------:R-:W-:Y:S01]  /*18e2a0*/  ISETP.LT.AND P1, PT, R232, UR4, !P3 ;  /* 0x00000004e8007c0c */ /* 0x000fe2000df21270 */
[----:B------:R-:W-:Y:S01]  /*18e2b0*/  IMAD.WIDE R2, R150, 0x4, R60 ;  /* 0x0000000496027825 */ /* 0x000fe200078e023c */
[----:B------:R-:W-:Y:S01]  /*18e2c0*/  ISETP.LT.AND P5, PT, R248, UR4, !P3 ;  /* 0x00000004f8007c0c */ /* 0x000fe2000dfa1270 */
[----:B------:R-:W2:Y:S01]  /*18e2d0*/  LDL.LU R250, [R1+0x432c] ;  /* 0x00432c0001fa7983 */ /* 0x000ea20000300800 */
[----:B------:R-:W-:Y:S01]  /*18e2e0*/  ISETP.LT.AND P2, PT, R153, UR4, !P3 ;  /* 0x0000000499007c0c */ /* 0x000fe2000df41270 */
[----:B------:R-:W-:-:S04]  /*18e2f0*/  IMAD.WIDE R4, R150, 0x4, R56 ;  /* 0x0000000496047825 */ /* 0x000fc800078e0238 */
[----:B------:R-:W-:Y:S01]  /*18e300*/  IMAD.WIDE R6, R150, 0x4, R54 ;  /* 0x0000000496067825 */ /* 0x000fe200078e0236 */
[----:B------:R1:W-:Y:S01]  /*18e310*/  @P6 STG.E desc[UR40][R8.64], R241 ;  /* 0x000000f108006986 */ /* 0x0003e2000c101928 */
[----:B------:R-:W-:Y:S02]  /*18e320*/  ISETP.LT.AND P6, PT, R240, UR4, !P3 ;  /* 0x00000004f0007c0c */ /* 0x000fe4000dfc1270 */
[----:B------:R-:W-:Y:S01]  /*18e330*/  ISETP.GE.AND P0, PT, R0, UR5, PT ;  /* 0x0000000500007c0c */ /* 0x000fe2000bf06270 */
[----:B------:R1:W-:Y:S04]  /*18e340*/  @P4 STG.E desc[UR40][R2.64], R155 ;  /* 0x0000009b02004986 */ /* 0x0003e8000c101928 */
[----:B-1----:R-:W2:Y:S01]  /*18e350*/  LDL.LU R241, [R1+0x42cc] ;  /* 0x0042cc0001f17983 */ /* 0x002ea20000300800 */
[----:B------:R-:W-:Y:S01]  /*18e360*/  IMAD.WIDE R8, R150, 0x4, R52 ;  /* 0x0000000496087825 */ /* 0x000fe200078e0234 */
[----:B------:R-:W-:-:S02]  /*18e370*/  ISETP.LT.AND P3, PT, R151, UR4, !P3 ;  /* 0x0000000497007c0c */ /* 0x000fc4000df61270 */
[----:B------:R-:W-:Y:S01]  /*18e380*/  ISETP.LT.AND P4, PT, R233, UR4, !P0 ;  /* 0x00000004e9007c0c */ /* 0x000fe2000c781270 */
[C---:B------:R-:W-:Y:S01]  /*18e390*/  IMAD.WIDE R2, R150.reuse, 0x4, R58 ;  /* 0x0000000496027825 */ /* 0x040fe200078e023a */
[----:B------:R-:W2:Y:S04]  /*18e3a0*/  LDL.LU R155, [R1+0x411c] ;  /* 0x00411c00019b7983 */ /* 0x000ea80000300800 */
[----:B------:R1:W-:Y:S04]  /*18e3b0*/  @P1 STG.E desc[UR40][R2.64], R148 ;  /* 0x0000009402001986 */ /* 0x0003e8000c101928 */
[----:B------:R1:W-:Y:S04]  /*18e3c0*/  @P6 STG.E desc[UR40][R4.64], R149 ;  /* 0x0000009504006986 */ /* 0x0003e8000c101928 */
[----:B------:R-:W-:Y:S01]  /*18e3d0*/  @P5 STG.E desc[UR40][R6.64], R170 ;  /* 0x000000aa06005986 */ /* 0x000fe2000c101928 */
[----:B-1----:R-:W-:-:S04]  /*18e3e0*/  IMAD.WIDE R2, R150, 0x4, R50 ;  /* 0x0000000496027825 */ /* 0x002fc800078e0232 */
[----:B------:R-:W-:Y:S01]  /*18e3f0*/  IMAD.WIDE R4, R160, 0x4, R80 ;  /* 0x00000004a0047825 */ /* 0x000fe200078e0250 */
[----:B---3--:R1:W-:Y:S04]  /*18e400*/  @P2 STG.E desc[UR40][R8.64], R236 ;  /* 0x000000ec08002986 */ /* 0x0083e8000c101928 */
[----:B-1----:R-:W3:Y:S04]  /*18e410*/  LDL.LU R236, [R1+0x42bc] ;  /* 0x0042bc0001ec7983 */ /* 0x002ee80000300800 */
[----:B------:R-:W3:Y:S04]  /*18e420*/  LDL.LU R150, [R1+0x3fdc] ;  /* 0x003fdc0001967983 */ /* 0x000ee80000300800 */
[----:B------:R-:W3:Y:S04]  /*18e430*/  LDL.LU R148, [R1+0x431c] ;  /* 0x00431c0001947983 */ /* 0x000ee80000300800 */
[----:B------:R-:W3:Y:S04]  /*18e440*/  LDL.LU R0, [R1+0x75c8] ;  /* 0x0075c80001007983 */ /* 0x000ee80000300800 */
[----:B------:R-:W3:Y:S04]  /*18e450*/  LDL.LU R170, [R1+0x42fc] ;  /* 0x0042fc0001aa7983 */ /* 0x000ee80000300800 */
[----:B----4-:R1:W-:Y:S04]  /*18e460*/  @P3 STG.E desc[UR40][R2.64], R242 ;  /* 0x000000f202003986 */ /* 0x0103e8000c101928 */
[----:B--2---:R2:W-:Y:S04]  /*18e470*/  @P4 STG.E desc[UR40][R4.64], R152 ;  /* 0x0000009804004986 */ /* 0x0045e8000c101928 */
[----:B-1----:R-:W4:Y:S04]  /*18e480*/  LDL.LU R242, [R1+0x42ac] ;  /* 0x0042ac0001f27983 */ /* 0x002f280000300800 */
[----:B--2---:R-:W2:Y:S01]  /*18e490*/  LDL.LU R152, [R1+0x3d0c] ;  /* 0x003d0c0001987983 */ /* 0x004ea20000300800 */
[----:B------:R-:W-:-:S02]  /*18e4a0*/  ISETP.LT.AND P6, PT, R249, UR4, !P0 ;  /* 0x00000004f9007c0c */ /* 0x000fc4000c7c1270 */
[----:B------:R-:W-:Y:S02]  /*18e4b0*/  ISETP.LT.AND P5, PT, R210, UR4, !P0 ;  /* 0x00000004d2007c0c */ /* 0x000fe4000c7a1270 */
[----:B------:R-:W-:Y:S01]  /*18e4c0*/  ISETP.LT.AND P2, PT, R244, UR4, !P0 ;  /* 0x00000004f4007c0c */ /* 0x000fe2000c741270 */
[----:B------:R-:W-:Y:S01]  /*18e4d0*/  IMAD.WIDE R2, R160, 0x4, R78 ;  /* 0x00000004a0027825 */ /* 0x000fe200078e024e */
[----:B------:R-:W-:-:S03]  /*18e4e0*/  ISETP.LT.AND P1, PT, R238, UR4, !P0 ;  /* 0x00000004ee007c0c */ /* 0x000fc6000c721270 */
[----:B------:R-:W-:-:S04]  /*18e4f0*/  IMAD.WIDE R4, R160, 0x4, R76 ;  /* 0x00000004a0047825 */ /* 0x000fc800078e024c */
[----:B------:R-:W-:Y:S01]  /*18e500*/  IMAD.WIDE R6, R160, 0x4, R74 ;  /* 0x00000004a0067825 */ /* 0x000fe200078e024a */
[----:B------:R-:W-:Y:S01]  /*18e510*/  @P6 STG.E desc[UR40][R2.64], R234 ;  /* 0x000000ea02006986 */ /* 0x000fe2000c101928 */
[----:B------:R-:W-:-:S03]  /*18e520*/  ISETP.LT.AND P4, PT, R246, UR4, !P0 ;  /* 0x00000004f6007c0c */ /* 0x000fc6000c781270 */
[----:B------:R1:W-:Y:S01]  /*18e530*/  @P5 STG.E desc[UR40][R4.64], R250 ;  /* 0x000000fa04005986 */ /* 0x0003e2000c101928 */
[----:B------:R-:W-:Y:S01]  /*18e540*/  IMAD.WIDE R8, R160, 0x4, R72 ;  /* 0x00000004a0087825 */ /* 0x000fe200078e0248 */
[----:B------:R-:W-:Y:S02]  /*18e550*/  ISETP.LT.AND P3, PT, R154, UR4, !P0 ;  /* 0x000000049a007c0c */ /* 0x000fe4000c761270 */
[----:B------:R1:W-:Y:S04]  /*18e560*/  @P2 STG.E desc[UR40][R6.64], R241 ;  /* 0x000000f106002986 */ /* 0x0003e8000c101928 */
[----:B-1----:R-:W2:Y:S04]  /*18e570*/  LDL.LU R250, [R1+0x429c] ;  /* 0x00429c0001fa7983 */ /* 0x002ea80000300800 */
[----:B------:R-:W2:Y:S01]  /*18e580*/  LDL.LU R241, [R1+0x3bcc] ;  /* 0x003bcc0001f17983 */ /* 0x000ea20000300800 */
[----:B------:R-:W-:Y:S01]  /*18e590*/  ISETP.LT.AND P6, PT, R169, UR4, !P0 ;  /* 0x00000004a9007c0c */ /* 0x000fe2000c7c1270 */
[----:B------:R-:W-:-:S02]  /*18e5a0*/  IMAD.WIDE R2, R160, 0x4, R70 ;  /* 0x00000004a0027825 */ /* 0x000fc400078e0246 */
[----:B------:R1:W-:Y:S01]  /*18e5b0*/  @P1 STG.E desc[UR40][R8.64], R155 ;  /* 0x0000009b08001986 */ /* 0x0003e2000c101928 */
[----:B------:R-:W-:Y:S01]  /*18e5c0*/  ISETP.LT.AND P1, PT, R237, UR4, !P0 ;  /* 0x00000004ed007c0c */ /* 0x000fe2000c721270 */
[----:B------:R-:W-:Y:S01]  /*18e5d0*/  IMAD.WIDE R4, R160, 0x4, R68 ;  /* 0x00000004a0047825 */ /* 0x000fe200078e0244 */
[----:B------:R-:W-:Y:S02]  /*18e5e0*/  ISETP.LT.AND P5, PT, R245, UR4, !P0 ;  /* 0x00000004f5007c0c */ /* 0x000fe4000c7a1270 */
[----:B------:R-:W-:Y:S01]  /*18e5f0*/  ISETP.LT.AND P2, PT, R168, UR4, !P0 ;  /* 0x00000004a8007c0c */ /* 0x000fe2000c741270 */
[C---:B------:R-:W-:Y:S01]  /*18e600*/  IMAD.WIDE R6, R160.reuse, 0x4, R62 ;  /* 0x00000004a0067825 */ /* 0x040fe200078e023e */
[----:B-1----:R-:W2:Y:S04]  /*18e610*/  LDL.LU R155, [R1+0x2f54] ;  /* 0x002f5400019b7983 */ /* 0x002ea80000300800 */
[----:B------:R-:W2:Y:S04]  /*18e620*/  LDL.LU R149, [R1+0x430c] ;  /* 0x00430c0001957983 */ /* 0x000ea80000300800 */
[----:B------:R-:W2:Y:S01]  /*18e630*/  LDL.LU R234, [R1+0x42ec] ;  /* 0x0042ec0001ea7983 */ /* 0x000ea20000300800 */
[----:B------:R-:W-:-:S03]  /*18e640*/  IMAD.WIDE R8, R160, 0x4, R60 ;  /* 0x00000004a0087825 */ /* 0x000fc600078e023c */
[----:B---3--:R1:W-:Y:S04]  /*18e650*/  @P4 STG.E desc[UR40][R2.64], R236 ;  /* 0x000000ec02004986 */ /* 0x0083e8000c101928 */
[----:B------:R3:W-:Y:S04]  /*18e660*/  @P3 STG.E desc[UR40][R4.64], R150 ;  /* 0x0000009604003986 */ /* 0x0007e8000c101928 */
[----:B-1----:R-:W2:Y:S01]  /*18e670*/  LDL.LU R236, [R1+0x39ec] ;  /* 0x0039ec0001ec7983 */ /* 0x002ea20000300800 */
[----:B------:R-:W-:-:S03]  /*18e680*/  IMAD.WIDE R2, R160, 0x4, R66 ;  /* 0x00000004a0027825 */ /* 0x000fc600078e0242 */
[----:B---3--:R-:W3:Y:S01]  /*18e690*/  LDL.LU R150, [R1+0x397c] ;  /* 0x00397c0001967983 */ /* 0x008ee20000300800 */
[----:B------:R-:W-:-:S03]  /*18e6a0*/  IMAD.WIDE R4, R160, 0x4, R64 ;  /* 0x00000004a0047825 */ /* 0x000fc600078e0240 */
[----:B------:R-:W-:Y:S04]  /*18e6b0*/  @P6 STG.E desc[UR40][R2.64], R148 ;  /* 0x0000009402006986 */ /* 0x000fe8000c101928 */
[----:B------:R-:W-:Y:S04]  /*18e6c0*/  @P1 STG.E desc[UR40][R4.64], R170 ;  /* 0x000000aa04001986 */ /* 0x000fe8000c101928 */
[----:B----4-:R1:W-:Y:S04]  /*18e6d0*/  @P5 STG.E desc[UR40][R6.64], R242 ;  /* 0x000000f206005986 */ /* 0x0103e8000c101928 */
[----:B--2---:R2:W-:Y:S04]  /*18e6e0*/  @P2 STG.E desc[UR40][R8.64], R152 ;  /* 0x0000009808002986 */ /* 0x0045e8000c101928 */
[----:B-1----:R-:W4:Y:S04]  /*18e6f0*/  LDL.LU R242, [R1+0x353c] ;  /* 0x00353c0001f27983 */ /* 0x002f280000300800 */
[----:B--2---:R-:W2:Y:S01]  /*18e700*/  LDL.LU R152, [R1+0x2cfc] ;  /* 0x002cfc0001987983 */ /* 0x004ea20000300800 */
[----:B------:R-:W-:-:S02]  /*18e710*/  ISETP.LT.AND P4, PT, R232, UR4, !P0 ;  /* 0x00000004e8007c0c */ /* 0x000fc4000c781270 */
[----:B------:R-:W-:Y:S01]  /*18e720*/  ISETP.LT.AND P3, PT, R240, UR4, !P0 ;  /* 0x00000004f0007c0c */ /* 0x000fe2000c761270 */
[----:B------:R-:W-:Y:S01]  /*18e730*/  IMAD.WIDE R2, R160, 0x4, R58 ;  /* 0x00000004a0027825 */ /* 0x000fe200078e023a */
[----:B------:R-:W-:Y:S01]  /*18e740*/  ISETP.GE.AND P6, PT, R0, UR5, PT ;  /* 0x0000000500007c0c */ /* 0x000fe2000bfc6270 */
[----:B------:R-:W2:Y:S02]  /*18e750*/  LDL.LU R170, [R1+0x2e7c] ;  /* 0x002e7c0001aa7983 */ /* 0x000ea40000300800 */
[----:B------:R-:W-:Y:S01]  /*18e760*/  IMAD.WIDE R4, R160, 0x4, R56 ;  /* 0x00000004a0047825 */ /* 0x000fe200078e0238 */
[----:B------:R-:W-:Y:S02]  /*18e770*/  ISETP.LT.AND P1, PT, R248, UR4, !P0 ;  /* 0x00000004f8007c0c */ /* 0x000fe4000c721270 */
[----:B------:R-:W-:Y:S02]  /*18e780*/  ISETP.LT.AND P2, PT, R153, UR4, !P0 ;  /* 0x0000000499007c0c */ /* 0x000fe4000c741270 */
[----:B------:R-:W-:-:S02]  /*18e790*/  ISETP.LT.AND P0, PT, R151, UR4, !P0 ;  /* 0x0000000497007c0c */ /* 0x000fc4000c701270 */
[----:B------:R-:W-:Y:S01]  /*18e7a0*/  ISETP.LT.AND P5, PT, R233, UR4, !P6 ;  /* 0x00000004e9007c0c */ /* 0x000fe2000f7a1270 */
[----:B------:R1:W-:Y:S04]  /*18e7b0*/  @P4 STG.E desc[UR40][R2.64], R250 ;  /* 0x000000fa02004986 */ /* 0x0003e8000c101928 */
[----:B------:R1:W-:Y:S01]  /*18e7c0*/  @P3 STG.E desc[UR40][R4.64], R241 ;  /* 0x000000f104003986 */ /* 0x0003e2000c101928 */
[----:B------:R-:W-:-:S03]  /*18e7d0*/  IMAD.WIDE R6, R160, 0x4, R50 ;  /* 0x00000004a0067825 */ /* 0x000fc600078e0232 */
[----:B-1----:R-:W2:Y:S04]  /*18e7e0*/  LDL.LU R250, [R1+0x2a2c] ;  /* 0x002a2c0001fa7983 */ /* 0x002ea80000300800 */
[----:B------:R-:W2:Y:S01]  /*18e7f0*/  LDL.LU R241, [R1+0x28cc] ;  /* 0x0028cc0001f17983 */ /* 0x000ea20000300800 */
[----:B------:R-:W-:Y:S01]  /*18e800*/  IMAD.WIDE R2, R160, 0x4, R54 ;  /* 0x00000004a0027825 */ /* 0x000fe200078e0236 */
[----:B------:R-:W-:-:S03]  /*18e810*/  ISETP.LT.AND P4, PT, R249, UR4, !P6 ;  /* 0x00000004f9007c0c */ /* 0x000fc6000f781270 */
[----:B------:R-:W-:Y:S02]  /*18e820*/  IMAD.WIDE R4, R160, 0x4, R52 ;  /* 0x00000004a0047825 */ /* 0x000fe400078e0234 */
[----:B------:R-:W2:Y:S01]  /*18e830*/  LDL.LU R160, [R1+0x262c] ;  /* 0x00262c0001a07983 */ /* 0x000ea20000300800 */
[----:B------:R-:W-:Y:S01]  /*18e840*/  ISETP.LT.AND P3, PT, R210, UR4, !P6 ;  /* 0x00000004d2007c0c */ /* 0x000fe2000f761270 */
[C---:B------:R-:W-:Y:S02]  /*18e850*/  IMAD.WIDE R8, R155.reuse, 0x4, R80 ;  /* 0x000000049b087825 */ /* 0x040fe400078e0250 */
[----:B------:R1:W-:Y:S04]  /*18e860*/  @P1 STG.E desc[UR40][R2.64], R149 ;  /* 0x0000009502001986 */ /* 0x0003e8000c101928 */
[----:B------:R1:W-:Y:S02]  /*18e870*/  @P2 STG.E desc[UR40][R4.64], R234 ;  /* 0x000000ea04002986 */ /* 0x0003e4000c101928 */
[----:B-1----:R-:W-:-:S04]  /*18e880*/  IMAD.WIDE R2, R155, 0x4, R78 ;  /* 0x000000049b027825 */ /* 0x002fc800078e024e */
[----:B------:R-:W-:Y:S01]  /*18e890*/  IMAD.WIDE R4, R155, 0x4, R76 ;  /* 0x000000049b047825 */ /* 0x000fe200078e024c */
[----:B------:R1:W-:Y:S04]  /*18e8a0*/  @P0 STG.E desc[UR40][R6.64], R236 ;  /* 0x000000ec06000986 */ /* 0x0003e8000c101928 */
[----:B---3--:R3:W-:Y:S04]  /*18e8b0*/  @P5 STG.E desc[UR40][R8.64], R150 ;  /* 0x0000009608005986 */ /* 0x0087e8000c101928 */
[----:B-1----:R-:W2:Y:S04]  /*18e8c0*/  LDL.LU R236, [R1+0x24dc] ;  /* 0x0024dc0001ec7983 */ /* 0x002ea80000300800 */
[----:B---3--:R-:W3:Y:S04]  /*18e8d0*/  LDL.LU R150, [R1+0x210c] ;  /* 0x00210c0001967983 */ /* 0x008ee80000300800 */
        /* <DEDUP_REMOVED lines=22> */
[----:B------:R-:W-:-:S03]  /*18ea40*/  ISETP.LT.AND P5, PT, R245, UR4, !P6 ;  /* 0x00000004f5007c0c */ /* 0x000fc6000f7a1270 */
[----:B------:R1:W-:Y:S01]  /*18ea50*/  @P0 STG.E desc[UR40][R8.64], R160 ;  /* 0x000000a008000986 */ /* 0x0003e2000c101928 */
[----:B------:R-:W-:Y:S01]  /*18ea60*/  ISETP.LT.AND P0, PT, R168, UR4, !P6 ;  /* 0x00000004a8007c0c */ /* 0x000fe2000f701270 */
[C---:B------:R-:W-:Y:S01]  /*18ea70*/  IMAD.WIDE R2, R155.reuse, 0x4, R66 ;  /* 0x000000049b027825 */ /* 0x040fe200078e0242 */
[----:B------:R-:W-:Y:S02]  /*18ea80*/  ISETP.LT.AND P2, PT, R232, UR4, !P6 ;  /* 0x00000004e8007c0c */ /* 0x000fe4000f741270 */
[----:B------:R-:W-:Y:S01]  /*18ea90*/  ISETP.LT.AND P1, PT, R240, UR4, !P6 ;  /* 0x00000004f0007c0c */ /* 0x000fe2000f721270 */
[C---:B------:R-:W-:Y:S01]  /*18eaa0*/  IMAD.WIDE R4, R155.reuse, 0x4, R64 ;  /* 0x000000049b047825 */ /* 0x040fe200078e0240 */
[----:B-1----:R-:W2:Y:S03]  /*18eab0*/  LDL.LU R160, [R1+0x140c] ;  /* 0x00140c0001a07983 */ /* 0x002ea60000300800 */
[C---:B------:R-:W-:Y:S01]  /*18eac0*/  IMAD.WIDE R6, R155.reuse, 0x4, R58 ;  /* 0x000000049b067825 */ /* 0x040fe200078e023a */
[----:B------:R-:W2:Y:S03]  /*18ead0*/  LDL.LU R149, [R1+0x170c] ;  /* 0x00170c0001957983 */ /* 0x000ea60000300800 */
[C---:B------:R-:W-:Y:S01]  /*18eae0*/  IMAD.WIDE R8, R155.reuse, 0x4, R56 ;  /* 0x000000049b087825 */ /* 0x040fe200078e0238 */
[----:B------:R-:W2:Y:S04]  /*18eaf0*/  LDL.LU R170, [R1+0x4350] ;  /* 0x0043500001aa7983 */ /* 0x000ea80000300800 */
[----:B------:R1:W-:Y:S04]  /*18eb00*/  @P4 STG.E desc[UR40][R2.64], R236 ;  /* 0x000000ec02004986 */ /* 0x0003e8000c101928 */
[----:B---3--:R3:W-:Y:S01]  /*18eb10*/  @P3 STG.E desc[UR40][R4.64], R150 ;  /* 0x0000009604003986 */ /* 0x0087e2000c101928 */
[----:B-1----:R-:W-:-:S03]  /*18eb20*/  IMAD.WIDE R2, R155, 0x4, R62 ;  /* 0x000000049b027825 */ /* 0x002fc600078e023e */
[----:B------:R-:W2:Y:S01]  /*18eb30*/  LDL.LU R236, [R1+0x43f0] ;  /* 0x0043f00001ec7983 */ /* 0x000ea20000300800 */
[----:B---3--:R-:W-:-:S03]  /*18eb40*/  IMAD.WIDE R4, R155, 0x4, R60 ;  /* 0x000000049b047825 */ /* 0x008fc600078e023c */
[----:B------:R-:W3:Y:S04]  /*18eb50*/  LDL.LU R150, [R1+0x43b0] ;  /* 0x0043b00001967983 */ /* 0x000ee80000300800 */
[----:B------:R-:W-:Y:S04]  /*18eb60*/  @P5 STG.E desc[UR40][R2.64], R148 ;  /* 0x0000009402005986 */ /* 0x000fe8000c101928 */
[----:B------:R-:W-:Y:S04]  /*18eb70*/  @P0 STG.E desc[UR40][R4.64], R234 ;  /* 0x000000ea04000986 */ /* 0x000fe8000c101928 */
[----:B----4-:R-:W-:Y:S04]  /*18eb80*/  @P2 STG.E desc[UR40][R6.64], R242 ;  /* 0x000000f206002986 */ /* 0x010fe8000c101928 */
[----:B--2---:R1:W-:Y:S04]  /*18eb90*/  @P1 STG.E desc[UR40][R8.64], R152 ;  /* 0x0000009808001986 */ /* 0x0043e8000c101928 */
[----:B-1----:R-:W2:Y:S04]  /*18eba0*/  LDL.LU R152, [R1+0x4340] ;  /* 0x0043400001987983 */ /* 0x002ea80000300800 */
        /* <DEDUP_REMOVED lines=12> */
[----:B------:R-:W-:Y:S01]  /*18ec70*/  ISETP.LT.AND P4, PT, R244, UR4, !P5 ;  /* 0x00000004f4007c0c */ /* 0x000fe2000ef81270 */
[----:B------:R-:W-:-:S02]  /*18ec80*/  IMAD.WIDE R6, R250, 0x4, R78 ;  /* 0x00000004fa067825 */ /* 0x000fc400078e024e */
[----:B-1----:R-:W4:Y:S02]  /*18ec90*/  LDL.LU R241, [R1+0x4100] ;  /* 0x0041000001f17983 */ /* 0x002f240000300800 */
[----:B------:R-:W-:Y:S02]  /*18eca0*/  IMAD.WIDE R2, R155, 0x4, R50 ;  /* 0x000000049b027825 */ /* 0x000fe400078e0232 */
[----:B------:R1:W-:Y:S01]  /*18ecb0*/  @P3 STG.E desc[UR40][R4.64], R160 ;  /* 0x000000a004003986 */ /* 0x0003e2000c101928 */
[----:B------:R-:W-:Y:S01]  /*18ecc0*/  ISETP.LT.AND P3, PT, R238, UR4, !P5 ;  /* 0x00000004ee007c0c */ /* 0x000fe2000ef61270 */
[C---:B------:R-:W-:Y:S02]  /*18ecd0*/  IMAD.WIDE R8, R250.reuse, 0x4, R76 ;  /* 0x00000004fa087825 */ /* 0x040fe400078e024c */
[----:B------:R1:W-:Y:S04]  /*18ece0*/  @P6 STG.E desc[UR40][R2.64], R149 ;  /* 0x0000009502006986 */ /* 0x0003e8000c101928 */
[----:B-1----:R-:W4:Y:S01]  /*18ecf0*/  LDL.LU R160, [R1+0x43d0] ;  /* 0x0043d00001a07983 */ /* 0x002f220000300800 */
[----:B------:R-:W-:-:S03]  /*18ed00*/  IMAD.WIDE R4, R250, 0x4, R80 ;  /* 0x00000004fa047825 */ /* 0x000fc600078e0250 */
[----:B------:R-:W4:Y:S01]  /*18ed10*/  LDL.LU R155, [R1+0x4390] ;  /* 0x00439000019b7983 */ /* 0x000f220000300800 */
[----:B------:R-:W-:-:S03]  /*18ed20*/  IMAD.WIDE R2, R250, 0x4, R74 ;  /* 0x00000004fa027825 */ /* 0x000fc600078e024a */
[----:B------:R1:W-:Y:S04]  /*18ed30*/  @P2 STG.E desc[UR40][R4.64], R170 ;  /* 0x000000aa04002986 */ /* 0x0003e8000c101928 */
[----:B------:R-:W4:Y:S01]  /*18ed40*/  LDL.LU R0, [R1+0x75d0] ;  /* 0x0075d00001007983 */ /* 0x000f220000300800 */
[----:B-1----:R-:W-:-:S03]  /*18ed50*/  IMAD.WIDE R4, R250, 0x4, R72 ;  /* 0x00000004fa047825 */ /* 0x002fc600078e0248 */
[----:B------:R1:W-:Y:S04]  /*18ed60*/  @P1 STG.E desc[UR40][R6.64], R236 ;  /* 0x000000ec06001986 */ /* 0x0003e8000c101928 */
[----:B---3--:R3:W-:Y:S04]  /*18ed70*/  @P0 STG.E desc[UR40][R8.64], R150 ;  /* 0x0000009608000986 */ /* 0x0087e8000c101928 */
[----:B-1----:R-:W4:Y:S04]  /*18ed80*/  LDL.LU R236, [R1+0x3fc0] ;  /* 0x003fc00001ec7983 */ /* 0x002f280000300800 */
[----:B---3--:R-:W3:Y:S04]  /*18ed90*/  LDL.LU R150, [R1+0x43c0] ;  /* 0x0043c00001967983 */ /* 0x008ee80000300800 */
[----:B--2---:R1:W-:Y:S04]  /*18eda0*/  @P4 STG.E desc[UR40][R2.64], R152 ;  /* 0x0000009802004986 */ /* 0x0043e8000c101928 */
[----:B----4-:R2:W-:Y:S04]  /*18edb0*/  @P3 STG.E desc[UR40][R4.64], R242 ;  /* 0x000000f204003986 */ /* 0x0105e8000c101928 */
[----:B-1----:R-:W4:Y:S04]  /*18edc0*/  LDL.LU R152, [R1+0x2f3c] ;  /* 0x002f3c0001987983 */ /* 0x002f280000300800 */
[----:B------:R-:W4:Y:S04]  /*18edd0*/  LDL.LU R149, [R1+0x4380] ;  /* 0x0043800001957983 */ /* 0x000f280000300800 */
[----:B------:R-:W4:Y:S04]  /*18ede0*/  LDL.LU R170, [R1+0x3cf0] ;  /* 0x003cf00001aa7983 */ /* 0x000f280000300800 */
[----:B--2---:R-:W2:Y:S01]  /*18edf0*/  LDL.LU R242, [R1+0x4370] ;  /* 0x0043700001f27983 */ /* 0x004ea20000300800 */
[----:B------:R-:W-:-:S02]  /*18ee00*/  ISETP.LT.AND P6, PT, R246, UR4, !P5 ;  /* 0x00000004f6007c0c */ /* 0x000fc4000efc1270 */
[----:B------:R-:W-:Y:S01]  /*18ee10*/  ISETP.LT.AND P2, PT, R154, UR4, !P5 ;  /* 0x000000049a007c0c */ /* 0x000fe2000ef41270 */
[C---:B------:R-:W-:Y:S01]  /*18ee20*/  IMAD.WIDE R2, R250.reuse, 0x4, R70 ;  /* 0x00000004fa027825 */ /* 0x040fe200078e0246 */
[----:B------:R-:W-:Y:S02]  /*18ee30*/  ISETP.LT.AND P1, PT, R169, UR4, !P5 ;  /* 0x00000004a9007c0c */ /* 0x000fe4000ef21270 */
[----:B------:R-:W-:Y:S01]  /*18ee40*/  ISETP.LT.AND P0, PT, R237, UR4, !P5 ;  /* 0x00000004ed007c0c */ /* 0x000fe2000ef01270 */
[----:B------:R-:W-:Y:S01]  /*18ee50*/  IMAD.WIDE R4, R250, 0x4, R68 ;  /* 0x00000004fa047825 */ /* 0x000fe200078e0244 */
[----:B------:R-:W-:-:S03]  /*18ee60*/  ISETP.LT.AND P4, PT, R245, UR4, !P5 ;  /* 0x00000004f5007c0c */ /* 0x000fc6000ef81270 */
[C---:B------:R-:W-:Y:S02]  /*18ee70*/  IMAD.WIDE R6, R250.reuse, 0x4, R66 ;  /* 0x00000004fa067825 */ /* 0x040fe400078e0242 */
[----:B------:R1:W-:Y:S02]  /*18ee80*/  @P6 STG.E desc[UR40][R2.64], R234 ;  /* 0x000000ea02006986 */ /* 0x0003e4000c101928 */
[----:B------:R-:W-:Y:S02]  /*18ee90*/  IMAD.WIDE R8, R250, 0x4, R64 ;  /* 0x00000004fa087825 */ /* 0x000fe400078e0240 */
[----:B------:R1:W-:Y:S01]  /*18eea0*/  @P2 STG.E desc[UR40][R4.64], R241 ;  /* 0x000000f104002986 */ /* 0x0003e2000c101928 */
[----:B------:R-:W-:-:S03]  /*18eeb0*/  ISETP.LT.AND P3, PT, R168, UR4, !P5 ;  /* 0x00000004a8007c0c */ /* 0x000fc6000ef61270 */
[----:B-1----:R-:W2:Y:S04]  /*18eec0*/  LDL.LU R234, [R1+0x3bb0] ;  /* 0x003bb00001ea7983 */ /* 0x002ea80000300800 */
[----:B------:R-:W2:Y:S04]  /*18eed0*/  LDL.LU R241, [R1+0x4360] ;  /* 0x0043600001f17983 */ /* 0x000ea80000300800 */
[----:B------:R-:W-:Y:S04]  /*18eee0*/  @P1 STG.E desc[UR40][R6.64], R160 ;  /* 0x000000a006001986 */ /* 0x000fe8000c101928 */
[----:B------:R1:W-:Y:S01]  /*18eef0*/  @P0 STG.E desc[UR40][R8.64], R155 ;  /* 0x0000009b08000986 */ /* 0x0003e2000c101928 */
[----:B------:R-:W-:Y:S01]  /*18ef00*/  IMAD.WIDE R2, R250, 0x4, R62 ;  /* 0x00000004fa027825 */ /* 0x000fe200078e023e */
[----:B------:R-:W-:-:S02]  /*18ef10*/  ISETP.LT.AND P1, PT, R232, UR4, !P5 ;  /* 0x00000004e8007c0c */ /* 0x000fc4000ef21270 */
[----:B------:R-:W-:Y:S01]  /*18ef20*/  ISETP.LT.AND P6, PT, R240, UR4, !P5 ;  /* 0x00000004f0007c0c */ /* 0x000fe2000efc1270 */
[----:B------:R-:W-:Y:S01]  /*18ef30*/  IMAD.WIDE R4, R250, 0x4, R60 ;  /* 0x00000004fa047825 */ /* 0x000fe200078e023c */
[----:B------:R-:W-:Y:S01]  /*18ef40*/  ISETP.LT.AND P2, PT, R248, UR4, !P5 ;  /* 0x00000004f8007c0c */ /* 0x000fe2000ef41270 */
[----:B-1----:R-:W2:Y:S04]  /*18ef50*/  LDL.LU R155, [R1+0x39f0] ;  /* 0x0039f000019b7983 */ /* 0x002ea80000300800 */
[----:B------:R-:W2:Y:S01]  /*18ef60*/  LDL.LU R160, [R1+0x3980] ;  /* 0x0039800001a07983 */ /* 0x000ea20000300800 */
[----:B------:R-:W-:-:S03]  /*18ef70*/  IMAD.WIDE R6, R250, 0x4, R54 ;  /* 0x00000004fa067825 */ /* 0x000fc600078e0236 */
[----:B------:R1:W-:Y:S04]  /*18ef80*/  @P4 STG.E desc[UR40][R2.64], R236 ;  /* 0x000000ec02004986 */ /* 0x0003e8000c101928 */
[----:B---3--:R3:W-:Y:S04]  /*18ef90*/  @P3 STG.E desc[UR40][R4.64], R150 ;  /* 0x0000009604003986 */ /* 0x0087e8000c101928 */
[----:B-1----:R-:W2:Y:S01]  /*18efa0*/  LDL.LU R236, [R1+0x3540] ;  /* 0x0035400001ec7983 */ /* 0x002ea20000300800 */
[----:B------:R-:W-:-:S03]  /*18efb0*/  IMAD.WIDE R2, R250, 0x4, R58 ;  /* 0x00000004fa027825 */ /* 0x000fc600078e023a */
[----:B---3--:R-:W3:Y:S01]  /*18efc0*/  LDL.LU R150, [R1+0x2e90] ;  /* 0x002e900001967983 */ /* 0x008ee20000300800 */
[----:B------:R-:W-:-:S03]  /*18efd0*/  IMAD.WIDE R4, R250, 0x4, R56 ;  /* 0x00000004fa047825 */ /* 0x000fc600078e0238 */
[----:B----4-:R1:W-:Y:S04]  /*18efe0*/  @P1 STG.E desc[UR40][R2.64], R149 ;  /* 0x0000009502001986 */ /* 0x0103e8000c101928 */
[----:B------:R4:W-:Y:S04]  /*18eff0*/  @P6 STG.E desc[UR40][R4.64], R170 ;  /* 0x000000aa04006986 */ /* 0x0009e8000c101928 */
[----:B--2---:R2:W-:Y:S04]  /*18f000*/  @P2 STG.E desc[UR40][R6.64], R242 ;  /* 0x000000f206002986 */ /* 0x0045e8000c101928 */
[----:B-1----:R-:W3:Y:S01]  /*18f010*/  LDL.LU R149, [R1+0x2a30] ;  /* 0x002a300001957983 */ /* 0x002ee20000300800 */
[----:B------:R-:W-:-:S04]  /*18f020*/  IMAD.WIDE R2, R250, 0x4, R52 ;  /* 0x00000004fa027825 */ /* 0x000fc800078e0234 */
[----:B----4-:R-:W-:Y:S01]  /*18f030*/  IMAD.WIDE R4, R250, 0x4, R50 ;  /* 0x00000004fa047825 */ /* 0x010fe200078e0232 */
[----:B--2---:R-:W2:Y:S04]  /*18f040*/  LDL.LU R242, [R1+0x2d00] ;  /* 0x002d000001f27983 */ /* 0x004ea80000300800 */
        /* <DEDUP_REMOVED lines=13> */
[----:B------:R-:W-:-:S03]  /*18f120*/  IMAD.WIDE R2, R152, 0x4, R78 ;  /* 0x0000000498027825 */ /* 0x000fc600078e024e */
[----:B------:R1:W-:Y:S01]  /*18f130*/  @P4 STG.E desc[UR40][R6.64], R155 ;  /* 0x0000009b06004986 */ /* 0x0003e2000c101928 */
[----:B------:R-:W-:Y:S01]  /*18f140*/  IMAD.WIDE R4, R152, 0x4, R76 ;  /* 0x0000000498047825 */ /* 0x000fe200078e024c */
[----:B------:R-:W-:Y:S02]  /*18f150*/  ISETP.LT.AND P5, PT, R238, UR4, !P0 ;  /* 0x00000004ee007c0c */ /* 0x000fe4000c7a1270 */
[----:B------:R1:W-:Y:S01]  /*18f160*/  @P6 STG.E desc[UR40][R2.64], R160 ;  /* 0x000000a002006986 */ /* 0x0003e2000c101928 */
[----:B------:R-:W-:-:S03]  /*18f170*/  ISETP.LT.AND P4, PT, R246, UR4, !P0 ;  /* 0x00000004f6007c0c */ /* 0x000fc6000c781270 */
[----:B-1----:R-:W4:Y:S01]  /*18f180*/  LDL.LU R155, [R1+0x2500] ;  /* 0x00250000019b7983 */ /* 0x002f220000300800 */
[----:B------:R-:W-:-:S03]  /*18f190*/  ISETP.LT.AND P3, PT, R154, UR4, !P0 ;  /* 0x000000049a007c0c */ /* 0x000fc6000c761270 */
[----:B------:R-:W4:Y:S04]  /*18f1a0*/  LDL.LU R0, [R1+0x75d4] ;  /* 0x0075d40001007983 */ /* 0x000f280000300800 */
[----:B------:R-:W4:Y:S01]  /*18f1b0*/  LDL.LU R234, [R1+0x2120] ;  /* 0x0021200001ea7983 */ /* 0x000f220000300800 */
[----:B------:R-:W-:-:S03]  /*18f1c0*/  IMAD.WIDE R6, R152, 0x4, R74 ;  /* 0x0000000498067825 */ /* 0x000fc600078e024a */
[----:B------:R-:W4:Y:S01]  /*18f1d0*/  LDL.LU R160, [R1+0x2320] ;  /* 0x0023200001a07983 */ /* 0x000f220000300800 */
[----:B------:R-:W-:-:S03]  /*18f1e0*/  IMAD.WIDE R2, R152, 0x4, R72 ;  /* 0x0000000498027825 */ /* 0x000fc600078e0248 */
[----:B------:R1:W-:Y:S04]  /*18f1f0*/  @P2 STG.E desc[UR40][R4.64], R236 ;  /* 0x000000ec04002986 */ /* 0x0003e8000c101928 */
[----:B---3--:R3:W-:Y:S04]  /*18f200*/  @P1 STG.E desc[UR40][R6.64], R150 ;  /* 0x0000009606001986 */ /* 0x0087e8000c101928 */
[----:B-1----:R-:W4:Y:S01]  /*18f210*/  LDL.LU R236, [R1+0x1f20] ;  /* 0x001f200001ec7983 */ /* 0x002f220000300800 */
[----:B------:R-:W-:-:S03]  /*18f220*/  IMAD.WIDE R4, R152, 0x4, R70 ;  /* 0x0000000498047825 */ /* 0x000fc600078e0246 */
[----:B---3--:R-:W3:Y:S01]  /*18f230*/  LDL.LU R150, [R1+0x2f38] ;  /* 0x002f380001967983 */ /* 0x008ee20000300800 */
[----:B------:R-:W-:-:S03]  /*18f240*/  IMAD.WIDE R6, R152, 0x4, R68 ;  /* 0x0000000498067825 */ /* 0x000fc600078e0244 */
[----:B------:R-:W-:Y:S04]  /*18f250*/  @P5 STG.E desc[UR40][R2.64], R149 ;  /* 0x0000009502005986 */ /* 0x000fe8000c101928 */
[----:B--2---:R1:W-:Y:S04]  /*18f260*/  @P4 STG.E desc[UR40][R4.64], R242 ;  /* 0x000000f204004986 */ /* 0x0043e8000c101928 */
[----:B----4-:R2:W-:Y:S04]  /*18f270*/  @P3 STG.E desc[UR40][R6.64], R250 ;  /* 0x000000fa06003986 */ /* 0x0105e8000c101928 */
[----:B-1----:R-:W4:Y:S04]  /*18f280*/  LDL.LU R242, [R1+0x1d20] ;  /* 0x001d200001f27983 */ /* 0x002f280000300800 */
[----:B--2---:R-:W2:Y:S01]  /*18f290*/  LDL.LU R250, [R1+0x1920] ;  /* 0x0019200001fa7983 */ /* 0x004ea20000300800 */
[----:B------:R-:W-:-:S02]  /*18f2a0*/  ISETP.LT.AND P6, PT, R169, UR4, !P0 ;  /* 0x00000004a9007c0c */ /* 0x000fc4000c7c1270 */
[----:B------:R-:W-:Y:S01]  /*18f2b0*/  ISETP.LT.AND P2, PT, R237, UR4, !P0 ;  /* 0x00000004ed007c0c */ /* 0x000fe2000c741270 */
[C---:B------:R-:W-:Y:S01]  /*18f2c0*/  IMAD.WIDE R2, R152.reuse, 0x4, R66 ;  /* 0x0000000498027825 */ /* 0x040fe200078e0242 */
[----:B------:R-:W-:Y:S01]  /*18f2d0*/  ISETP.LT.AND P1, PT, R245, UR4, !P0 ;  /* 0x00000004f5007c0c */ /* 0x000fe2000c721270 */
[----:B------:R-:W3:Y:S02]  /*18f2e0*/  LDL.LU R149, [R1+0x1b20] ;  /* 0x001b200001957983 */ /* 0x000ee40000300800 */
[----:B------:R-:W-:Y:S01]  /*18f2f0*/  IMAD.WIDE R4, R152, 0x4, R64 ;  /* 0x0000000498047825 */ /* 0x000fe200078e0240 */
[----:B------:R-:W-:Y:S02]  /*18f300*/  ISETP.LT.AND P5, PT, R168, UR4, !P0 ;  /* 0x00000004a8007c0c */ /* 0x000fe4000c7a1270 */
[----:B------:R-:W-:-:S03]  /*18f310*/  ISETP.LT.AND P4, PT, R232, UR4, !P0 ;  /* 0x00000004e8007c0c */ /* 0x000fc6000c781270 */
[----:B------:R1:W-:Y:S01]  /*18f320*/  @P6 STG.E desc[UR40][R2.64], R170 ;  /* 0x000000aa02006986 */ /* 0x0003e2000c101928 */
[----:B------:R-:W-:-:S03]  /*18f330*/  IMAD.WIDE R6, R152, 0x4, R62 ;  /* 0x0000000498067825 */ /* 0x000fc600078e023e */
[----:B------:R1:W-:Y:S01]  /*18f340*/  @P2 STG.E desc[UR40][R4.64], R241 ;  /* 0x000000f104002986 */ /* 0x0003e2000c101928 */
[----:B------:R-:W-:-:S03]  /*18f350*/  ISETP.LT.AND P3, PT, R240, UR4, !P0 ;  /* 0x00000004f0007c0c */ /* 0x000fc6000c761270 */
[----:B-1----:R-:W3:Y:S04]  /*18f360*/  LDL.LU R170, [R1+0x4354] ;  /* 0x0043540001aa7983 */ /* 0x002ee80000300800 */
[----:B------:R-:W3:Y:S01]  /*18f370*/  LDL.LU R241, [R1+0x43f4] ;  /* 0x0043f40001f17983 */ /* 0x000ee20000300800 */
[----:B------:R-:W-:-:S03]  /*18f380*/  IMAD.WIDE R2, R152, 0x4, R60 ;  /* 0x0000000498027825 */ /* 0x000fc600078e023c */
[----:B------:R1:W-:Y:S01]  /*18f390*/  @P1 STG.E desc[UR40][R6.64], R155 ;  /* 0x0000009b06001986 */ /* 0x0003e2000c101928 */
[----:B------:R-:W-:Y:S01]  /*18f3a0*/  IMAD.WIDE R4, R152, 0x4, R58 ;  /* 0x0000000498047825 */ /* 0x000fe200078e023a */
[----:B------:R-:W-:Y:S02]  /*18f3b0*/  ISETP.LT.AND P6, PT, R248, UR4, !P0 ;  /* 0x00000004f8007c0c */ /* 0x000fe4000c7c1270 */
[----:B------:R-:W-:Y:S01]  /*18f3c0*/  ISETP.LT.AND P2, PT, R153, UR4, !P0 ;  /* 0x0000000499007c0c */ /* 0x000fe2000c741270 */
[----:B------:R1:W-:Y:S04]  /*18f3d0*/  @P5 STG.E desc[UR40][R2.64], R234 ;  /* 0x000000ea02005986 */ /* 0x0003e8000c101928 */
[----:B-1----:R-:W3:Y:S01]  /*18f3e0*/  LDL.LU R155, [R1+0x43b4] ;  /* 0x0043b400019b7983 */ /* 0x002ee20000300800 */
[----:B------:R-:W-:-:S03]  /*18f3f0*/  IMAD.WIDE R6, R152, 0x4, R56 ;  /* 0x0000000498067825 */ /* 0x000fc600078e0238 */
[----:B------:R1:W-:Y:S01]  /*18f400*/  @P4 STG.E desc[UR40][R4.64], R160 ;  /* 0x000000a004004986 */ /* 0x0003e2000c101928 */
[----:B------:R-:W-:-:S03]  /*18f410*/  IMAD.WIDE R2, R152, 0x4, R54 ;  /* 0x0000000498027825 */ /* 0x000fc600078e0236 */
[----:B-1----:R-:W3:Y:S01]  /*18f420*/  LDL.LU R160, [R1+0x4344] ;  /* 0x0043440001a07983 */ /* 0x002ee20000300800 */
[----:B------:R-:W-:-:S03]  /*18f430*/  IMAD.WIDE R4, R152, 0x4, R52 ;  /* 0x0000000498047825 */ /* 0x000fc600078e0234 */
[----:B------:R1:W-:Y:S04]  /*18f440*/  @P3 STG.E desc[UR40][R6.64], R236 ;  /* 0x000000ec06003986 */ /* 0x0003e8000c101928 */
[----:B-1----:R-:W3:Y:S04]  /*18f450*/  LDL.LU R236, [R1+0x43e4] ;  /* 0x0043e40001ec7983 */ /* 0x002ee80000300800 */
[----:B------:R-:W3:Y:S04]  /*18f460*/  LDL.LU R234, [R1+0x43a4] ;  /* 0x0043a40001ea7983 */ /* 0x000ee80000300800 */
[----:B----4-:R1:W-:Y:S04]  /*18f470*/  @P6 STG.E desc[UR40][R2.64], R242 ;  /* 0x000000f202006986 */ /* 0x0103e8000c101928 */
[----:B--2---:R2:W-:Y:S04]  /*18f480*/  @P2 STG.E desc[UR40][R4.64], R250 ;  /* 0x000000fa04002986 */ /* 0x0045e8000c101928 */
        /* <DEDUP_REMOVED lines=8> */
[----:B---3--:R-:W-:Y:S01]  /*18f510*/  IMAD.WIDE R4, R150, 0x4, R80 ;  /* 0x0000000496047825 */ /* 0x008fe200078e0250 */
        /* <DEDUP_REMOVED lines=8> */
[----:B-1----:R-:W-:-:S03]  /*18f5a0*/  IMAD.WIDE R2, R150, 0x4, R74 ;  /* 0x0000000496027825 */ /* 0x002fc600078e024a */
[----:B------:R1:W-:Y:S04]  /*18f5b0*/  @P3 STG.E desc[UR40][R8.64], R155 ;  /* 0x0000009b08003986 */ /* 0x0003e8000c101928 */
[----:B---3--:R-:W3:Y:S04]  /*18f5c0*/  LDL.LU R241, [R1+0x3fc4] ;  /* 0x003fc40001f17983 */ /* 0x008ee80000300800 */
[----:B------:R-:W3:Y:S01]  /*18f5d0*/  LDL.LU R0, [R1+0x75d8] ;  /* 0x0075d80001007983 */ /* 0x000ee20000300800 */
[----:B------:R-:W-:-:S03]  /*18f5e0*/  IMAD.WIDE R4, R150, 0x4, R72 ;  /* 0x0000000496047825 */ /* 0x000fc600078e0248 */
[----:B-1----:R-:W3:Y:S01]  /*18f5f0*/  LDL.LU R155, [R1+0x43c4] ;  /* 0x0043c400019b7983 */ /* 0x002ee20000300800 */
[----:B------:R-:W-:Y:S02]  /*18f600*/  ISETP.LT.AND P0, PT, R246, UR4, !P1 ;  /* 0x00000004f6007c0c */ /* 0x000fe4000cf01270 */
[----:B------:R-:W-:Y:S01]  /*18f610*/  ISETP.LT.AND P5, PT, R154, UR4, !P1 ;  /* 0x000000049a007c0c */ /* 0x000fe2000cfa1270 */
[----:B------:R1:W-:Y:S01]  /*18f620*/  @P6 STG.E desc[UR40][R2.64], R160 ;  /* 0x000000a002006986 */ /* 0x0003e2000c101928 */
[----:B------:R-:W-:Y:S02]  /*18f630*/  ISETP.LT.AND P4, PT, R169, UR4, !P1 ;  /* 0x00000004a9007c0c */ /* 0x000fe4000cf81270 */
[----:B------:R-:W-:Y:S01]  /*18f640*/  ISETP.LT.AND P3, PT, R237, UR4, !P1 ;  /* 0x00000004ed007c0c */ /* 0x000fe2000cf61270 */
[C---:B------:R-:W-:Y:S01]  /*18f650*/  IMAD.WIDE R8, R150.reuse, 0x4, R70 ;  /* 0x0000000496087825 */ /* 0x040fe200078e0246 */
[----:B-1----:R-:W3:Y:S04]  /*18f660*/  LDL.LU R160, [R1+0x2f34] ;  /* 0x002f340001a07983 */ /* 0x002ee80000300800 */
[----:B------:R-:W3:Y:S04]  /*18f670*/  LDL.LU R148, [R1+0x4384] ;  /* 0x0043840001947983 */ /* 0x000ee80000300800 */
[----:B------:R-:W3:Y:S04]  /*18f680*/  LDL.LU R149, [R1+0x3cf4] ;  /* 0x003cf40001957983 */ /* 0x000ee80000300800 */
[----:B------:R-:W3:Y:S01]  /*18f690*/  LDL.LU R170, [R1+0x4374] ;  /* 0x0043740001aa7983 */ /* 0x000ee20000300800 */
[----:B------:R-:W-:-:S04]  /*18f6a0*/  IMAD.WIDE R6, R150, 0x4, R68 ;  /* 0x0000000496067825 */ /* 0x000fc800078e0244 */
[C---:B------:R-:W-:Y:S01]  /*18f6b0*/  IMAD.WIDE R2, R150.reuse, 0x4, R64 ;  /* 0x0000000496027825 */ /* 0x040fe200078e0240 */
[----:B------:R1:W-:Y:S04]  /*18f6c0*/  @P2 STG.E desc[UR40][R4.64], R236 ;  /* 0x000000ec04002986 */ /* 0x0003e8000c101928 */
        /* <DEDUP_REMOVED lines=19> */
[----:B---3--:R1:W-:Y:S01]  /*18f800*/  @P6 STG.E desc[UR40][R8.64], R241 ;  /* 0x000000f108006986 */ /* 0x0083e2000c101928 */
[----:B------:R-:W-:Y:S02]  /*18f810*/  ISETP.LT.AND P6, PT, R240, UR4, !P1 ;  /* 0x00000004f0007c0c */ /* 0x000fe4000cfc1270 */
[----:B------:R-:W-:Y:S01]  /*18f820*/  ISETP.GE.AND P0, PT, R0, UR5, PT ;  /* 0x0000000500007c0c */ /* 0x000fe2000bf06270 */
[----:B------:R3:W-:Y:S04]  /*18f830*/  @P2 STG.E desc[UR40][R2.64], R155 ;  /* 0x0000009b02002986 */ /* 0x0007e8000c101928 */
[----:B-1----:R-:W2:Y:S01]  /*18f840*/  LDL.LU R241, [R1+0x2e94] ;  /* 0x002e940001f17983 */ /* 0x002ea20000300800 */
[----:B------:R-:W-:Y:S01]  /*18f850*/  IMAD.WIDE R8, R150, 0x4, R52 ;  /* 0x0000000496087825 */ /* 0x000fe200078e0234 */
[----:B------:R-:W-:-:S03]  /*18f860*/  ISETP.LT.AND P1, PT, R151, UR4, !P1 ;  /* 0x0000000497007c0c */ /* 0x000fc6000cf21270 */
[----:B---3--:R-:W-:Y:S01]  /*18f870*/  IMAD.WIDE R2, R150, 0x4, R58 ;  /* 0x0000000496027825 */ /* 0x008fe200078e023a */
[----:B------:R-:W3:Y:S01]  /*18f880*/  LDL.LU R155, [R1+0x2a34] ;  /* 0x002a3400019b7983 */ /* 0x000ee20000300800 */
[----:B------:R-:W-:-:S03]  /*18f890*/  ISETP.LT.AND P2, PT, R233, UR4, !P0 ;  /* 0x00000004e9007c0c */ /* 0x000fc6000c741270 */
[----:B------:R1:W-:Y:S04]  /*18f8a0*/  @P3 STG.E desc[UR40][R2.64], R148 ;  /* 0x0000009402003986 */ /* 0x0003e8000c101928 */
[----:B------:R1:W-:Y:S04]  /*18f8b0*/  @P6 STG.E desc[UR40][R4.64], R149 ;  /* 0x0000009504006986 */ /* 0x0003e8000c101928 */
[----:B------:R-:W-:Y:S01]  /*18f8c0*/  @P5 STG.E desc[UR40][R6.64], R170 ;  /* 0x000000aa06005986 */ /* 0x000fe2000c101928 */
[----:B-1----:R-:W-:-:S04]  /*18f8d0*/  IMAD.WIDE R2, R150, 0x4, R50 ;  /* 0x0000000496027825 */ /* 0x002fc800078e0232 */
[----:B------:R-:W-:Y:S01]  /*18f8e0*/  IMAD.WIDE R4, R160, 0x4, R80 ;  /* 0x00000004a0047825 */ /* 0x000fe200078e0250 */
[----:B------:R1:W-:Y:S04]  /*18f8f0*/  @P4 STG.E desc[UR40][R8.64], R236 ;  /* 0x000000ec08004986 */ /* 0x0003e8000c101928 */
        /* <DEDUP_REMOVED lines=23> */
[----:B---3--:R-:W3:Y:S01]  /*18fa70*/  LDL.LU R241, [R1+0x1f24] ;  /* 0x001f240001f17983 */ /* 0x008ee20000300800 */
[----:B------:R-:W-:Y:S01]  /*18fa80*/  IMAD.WIDE R2, R160, 0x4, R70 ;  /* 0x00000004a0027825 */ /* 0x000fe200078e0246 */
[----:B------:R-:W-:-:S02]  /*18fa90*/  ISETP.LT.AND P6, PT, R169, UR4, !P0 ;  /* 0x00000004a9007c0c */ /* 0x000fc4000c7c1270 */
[----:B------:R1:W-:Y:S01]  /*18faa0*/  @P3 STG.E desc[UR40][R8.64], R155 ;  /* 0x0000009b08003986 */ /* 0x0003e2000c101928 */
[----:B------:R-:W-:Y:S01]  /*18fab0*/  ISETP.LT.AND P3, PT, R237, UR4, !P0 ;  /* 0x00000004ed007c0c */ /* 0x000fe2000c761270 */
[----:B------:R-:W-:Y:S01]  /*18fac0*/  IMAD.WIDE R4, R160, 0x4, R68 ;  /* 0x00000004a0047825 */ /* 0x000fe200078e0244 */
[----:B------:R-:W-:Y:S02]  /*18fad0*/  ISETP.LT.AND P5, PT, R245, UR4, !P0 ;  /* 0x00000004f5007c0c */ /* 0x000fe4000c7a1270 */
[----:B------:R-:W-:Y:S01]  /*18fae0*/  ISETP.LT.AND P4, PT, R168, UR4, !P0 ;  /* 0x00000004a8007c0c */ /* 0x000fe2000c781270 */
[----:B-1----:R-:W3:Y:S04]  /*18faf0*/  LDL.LU R155, [R1+0x2f30] ;  /* 0x002f3000019b7983 */ /* 0x002ee80000300800 */
[----:B------:R-:W3:Y:S04]  /*18fb00*/  LDL.LU R149, [R1+0x1d24] ;  /* 0x001d240001957983 */ /* 0x000ee80000300800 */
[----:B------:R-:W3:Y:S01]  /*18fb10*/  LDL.LU R234, [R1+0x1924] ;  /* 0x0019240001ea7983 */ /* 0x000ee20000300800 */
[----:B------:R-:W-:-:S04]  /*18fb20*/  IMAD.WIDE R6, R160, 0x4, R62 ;  /* 0x00000004a0067825 */ /* 0x000fc800078e023e */
[C---:B------:R-:W-:Y:S01]  /*18fb30*/  IMAD.WIDE R8, R160.reuse, 0x4, R60 ;  /* 0x00000004a0087825 */ /* 0x040fe200078e023c */
[----:B------:R1:W-:Y:S04]  /*18fb40*/  @P2 STG.E desc[UR40][R2.64], R236 ;  /* 0x000000ec02002986 */ /* 0x0003e8000c101928 */
[----:B------:R1:W-:Y:S04]  /*18fb50*/  @P1 STG.E desc[UR40][R4.64], R150 ;  /* 0x0000009604001986 */ /* 0x0003e8000c101928 */
[----:B-1----:R-:W3:Y:S01]  /*18fb60*/  LDL.LU R236, [R1+0x1b24] ;  /* 0x001b240001ec7983 */ /* 0x002ee20000300800 */
[----:B------:R-:W-:-:S03]  /*18fb70*/  IMAD.WIDE R2, R160, 0x4, R66 ;  /* 0x00000004a0027825 */ /* 0x000fc600078e0242 */
[----:B------:R-:W3:Y:S01]  /*18fb80*/  LDL.LU R150, [R1+0x4358] ;  /* 0x0043580001967983 */ /* 0x000ee20000300800 */
        /* <DEDUP_REMOVED lines=10> */
[----:B------:R-:W-:Y:S01]  /*18fc30*/  ISETP.LT.AND P3, PT, R248, UR4, !P0 ;  /* 0x00000004f8007c0c */ /* 0x000fe2000c761270 */
[----:B------:R-:W2:Y:S02]  /*18fc40*/  LDL.LU R170, [R1+0x4348] ;  /* 0x0043480001aa7983 */ /* 0x000ea40000300800 */
[----:B------:R-:W-:Y:S01]  /*18fc50*/  IMAD.WIDE R4, R160, 0x4, R56 ;  /* 0x00000004a0047825 */ /* 0x000fe200078e0238 */
[----:B------:R-:W-:Y:S02]  /*18fc60*/  ISETP.LT.AND P4, PT, R153, UR4, !P0 ;  /* 0x0000000499007c0c */ /* 0x000fe4000c781270 */
[----:B------:R-:W-:Y:S02]  /*18fc70*/  ISETP.GE.AND P6, PT, R0, UR5, PT ;  /* 0x0000000500007c0c */ /* 0x000fe4000bfc6270 */
[----:B------:R-:W-:-:S02]  /*18fc80*/  ISETP.LT.AND P0, PT, R151, UR4, !P0 ;  /* 0x0000000497007c0c */ /* 0x000fc4000c701270 */
[----:B------:R-:W-:Y:S01]  /*18fc90*/  ISETP.LT.AND P5, PT, R233, UR4, !P6 ;  /* 0x00000004e9007c0c */ /* 0x000fe2000f7a1270 */
[----:B------:R1:W-:Y:S04]  /*18fca0*/  @P2 STG.E desc[UR40][R2.64], R250 ;  /* 0x000000fa02002986 */ /* 0x0003e8000c101928 */
[----:B---3--:R3:W-:Y:S01]  /*18fcb0*/  @P1 STG.E desc[UR40][R4.64], R241 ;  /* 0x000000f104001986 */ /* 0x0087e2000c101928 */
[----:B------:R-:W-:-:S03]  /*18fcc0*/  IMAD.WIDE R6, R160, 0x4, R50 ;  /* 0x00000004a0067825 */ /* 0x000fc600078e0232 */
[----:B-1----:R-:W2:Y:S01]  /*18fcd0*/  LDL.LU R250, [R1+0x43e8] ;  /* 0x0043e80001fa7983 */ /* 0x002ea20000300800 */
[----:B------:R-:W-:-:S03]  /*18fce0*/  IMAD.WIDE R2, R160, 0x4, R52 ;  /* 0x00000004a0027825 */ /* 0x000fc600078e0234 */
[----:B---3--:R-:W3:Y:S01]  /*18fcf0*/  LDL.LU R241, [R1+0x43a8] ;  /* 0x0043a80001f17983 */ /* 0x008ee20000300800 */
[----:B------:R-:W-:-:S03]  /*18fd00*/  IMAD.WIDE R4, R160, 0x4, R54 ;  /* 0x00000004a0047825 */ /* 0x000fc600078e0236 */
[----:B------:R-:W3:Y:S01]  /*18fd10*/  LDL.LU R160, [R1+0x4108] ;  /* 0x0041080001a07983 */ /* 0x000ee20000300800 */
[----:B------:R-:W-:Y:S01]  /*18fd20*/  ISETP.LT.AND P2, PT, R249, UR4, !P6 ;  /* 0x00000004f9007c0c */ /* 0x000fe2000f741270 */
[C---:B------:R-:W-:Y:S01]  /*18fd30*/  IMAD.WIDE R8, R155.reuse, 0x4, R80 ;  /* 0x000000049b087825 */ /* 0x040fe200078e0250 */
[----:B------:R-:W-:Y:S01]  /*18fd40*/  ISETP.LT.AND P1, PT, R210, UR4, !P6 ;  /* 0x00000004d2007c0c */ /* 0x000fe2000f721270 */
[----:B------:R1:W-:Y:S04]  /*18fd50*/  @P3 STG.E desc[UR40][R4.64], R149 ;  /* 0x0000009504003986 */ /* 0x0003e8000c101928 */
[----:B------:R1:W-:Y:S02]  /*18fd60*/  @P4 STG.E desc[UR40][R2.64], R234 ;  /* 0x000000ea02004986 */ /* 0x0003e4000c101928 */
[----:B-1----:R-:W-:-:S04]  /*18fd70*/  IMAD.WIDE R4, R155, 0x4, R76 ;  /* 0x000000049b047825 */ /* 0x002fc800078e024c */
[----:B------:R-:W-:Y:S01]  /*18fd80*/  IMAD.WIDE R2, R155, 0x4, R78 ;  /* 0x000000049b027825 */ /* 0x000fe200078e024e */
[----:B------:R1:W-:Y:S04]  /*18fd90*/  @P0 STG.E desc[UR40][R6.64], R236 ;  /* 0x000000ec06000986 */ /* 0x0003e8000c101928 */
        /* <DEDUP_REMOVED lines=18> */
[----:B------:R-:W-:Y:S02]  /*18fec0*/  ISETP.LT.AND P2, PT, R169, UR4, !P6 ;  /* 0x00000004a9007c0c */ /* 0x000fe4000f741270 */
[----:B------:R-:W-:Y:S01]  /*18fed0*/  IMAD.WIDE R8, R155, 0x4, R68 ;  /* 0x000000049b087825 */ /* 0x000fe200078e0244 */
[----:B------:R1:W-:Y:S01]  /*18fee0*/  @P4 STG.E desc[UR40][R4.64], R250 ;  /* 0x000000fa04004986 */ /* 0x0003e2000c101928 */
[----:B------:R-:W-:-:S03]  /*18fef0*/  ISETP.LT.AND P1, PT, R237, UR4, !P6 ;  /* 0x00000004ed007c0c */ /* 0x000fc6000f721270 */
[----:B---3--:R3:W-:Y:S04]  /*18ff00*/  @P3 STG.E desc[UR40][R6.64], R241 ;  /* 0x000000f106003986 */ /* 0x0087e8000c101928 */
[----:B-1----:R-:W2:Y:S04]  /*18ff10*/  LDL.LU R250, [R1+0x2f2c] ;  /* 0x002f2c0001fa7983 */ /* 0x002ea80000300800 */
[----:B---3--:R-:W3:Y:S01]  /*18ff20*/  LDL.LU R241, [R1+0x4378] ;  /* 0x0043780001f17983 */ /* 0x008ee20000300800 */
[----:B------:R-:W-:-:S03]  /*18ff30*/  IMAD.WIDE R2, R155, 0x4, R66 ;  /* 0x000000049b027825 */ /* 0x000fc600078e0242 */
[----:B------:R1:W-:Y:S01]  /*18ff40*/  @P0 STG.E desc[UR40][R8.64], R160 ;  /* 0x000000a008000986 */ /* 0x0003e2000c101928 */
[----:B------:R-:W-:Y:S02]  /*18ff50*/  ISETP.LT.AND P5, PT, R245, UR4, !P6 ;  /* 0x00000004f5007c0c */ /* 0x000fe4000f7a1270 */
[----:B------:R-:W-:Y:S01]  /*18ff60*/  ISETP.LT.AND P0, PT, R168, UR4, !P6 ;  /* 0x00000004a8007c0c */ /* 0x000fe2000f701270 */
[C---:B------:R-:W-:Y:S01]  /*18ff70*/  IMAD.WIDE R4, R155.reuse, 0x4, R64 ;  /* 0x000000049b047825 */ /* 0x040fe200078e0240 */
        /* <DEDUP_REMOVED lines=24> */
[----:B------:R-:W-:Y:S02]  /*190100*/  ISETP.LT.AND P6, PT, R151, UR4, !P6 ;  /* 0x0000000497007c0c */ /* 0x000fe4000f7c1270 */
[----:B------:R-:W-:Y:S01]  /*190110*/  ISETP.LT.AND P4, PT, R233, UR4, !P5 ;  /* 0x00000004e9007c0c */ /* 0x000fe2000ef81270 */
[----:B------:R-:W-:Y:S01]  /*190120*/  IMAD.WIDE R4, R155, 0x4, R52 ;  /* 0x000000049b047825 */ /* 0x000fe200078e0234 */
[----:B------:R-:W-:Y:S02]  /*190130*/  ISETP.LT.AND P3, PT, R249, UR4, !P5 ;  /* 0x00000004f9007c0c */ /* 0x000fe4000ef61270 */
[----:B------:R-:W-:Y:S01]  /*190140*/  ISETP.LT.AND P0, PT, R210, UR4, !P5 ;  /* 0x00000004d2007c0c */ /* 0x000fe2000ef01270 */
[----:B---3--:R1:W-:Y:S01]  /*190150*/  @P2 STG.E desc[UR40][R2.64], R241 ;  /* 0x000000f102002986 */ /* 0x0083e2000c101928 */
[----:B------:R-:W-:Y:S01]  /*190160*/  IMAD.WIDE R6, R250, 0x4, R78 ;  /* 0x00000004fa067825 */ /* 0x000fe200078e024e */
[----:B------:R-:W-:-:S02]  /*190170*/  ISETP.LT.AND P2, PT, R244, UR4, !P5 ;  /* 0x00000004f4007c0c */ /* 0x000fc4000ef41270 */
[----:B-1----:R-:W3:Y:S01]  /*190180*/  LDL.LU R241, [R1+0x2908] ;  /* 0x0029080001f17983 */ /* 0x002ee20000300800 */
[----:B------:R-:W-:-:S03]  /*190190*/  IMAD.WIDE R2, R155, 0x4, R50 ;  /* 0x000000049b027825 */ /* 0x000fc600078e0232 */
[----:B------:R1:W-:Y:S04]  /*1901a0*/  @P1 STG.E desc[UR40][R4.64], R160 ;  /* 0x000000a004001986 */ /* 0x0003e8000c101928 */
[----:B------:R1:W-:Y:S04]  /*1901b0*/  @P6 STG.E desc[UR40][R2.64], R149 ;  /* 0x0000009502006986 */ /* 0x0003e8000c101928 */
[----:B-1----:R-:W3:Y:S01]  /*1901c0*/  LDL.LU R160, [R1+0x28e8] ;  /* 0x0028e80001a07983 */ /* 0x002ee20000300800 */
[----:B------:R-:W-:-:S03]  /*1901d0*/  IMAD.WIDE R4, R250, 0x4, R80 ;  /* 0x00000004fa047825 */ /* 0x000fc600078e0250 */
[----:B------:R-:W3:Y:S01]  /*1901e0*/  LDL.LU R155, [R1+0x2648] ;  /* 0x00264800019b7983 */ /* 0x000ee20000300800 */
[----:B------:R-:W-:-:S03]  /*1901f0*/  ISETP.LT.AND P1, PT, R238, UR4, !P5 ;  /* 0x00000004ee007c0c */ /* 0x000fc6000ef21270 */
[----:B------:R1:W-:Y:S01]  /*190200*/  @P4 STG.E desc[UR40][R4.64], R170 ;  /* 0x000000aa04004986 */ /* 0x0003e2000c101928 */
[----:B------:R-:W-:-:S03]  /*190210*/  IMAD.WIDE R8, R250, 0x4, R76 ;  /* 0x00000004fa087825 */ /* 0x000fc600078e024c */
[----:B------:R-:W3:Y:S01]  /*190220*/  LDL.LU R0, [R1+0x75e8] ;  /* 0x0075e80001007983 */ /* 0x000ee20000300800 */
[----:B------:R-:W-:-:S04]  /*190230*/  IMAD.WIDE R2, R250, 0x4, R74 ;  /* 0x00000004fa027825 */ /* 0x000fc800078e024a */
[----:B-1----:R-:W-:Y:S01]  /*190240*/  IMAD.WIDE R4, R250, 0x4, R72 ;  /* 0x00000004fa047825 */ /* 0x002fe200078e0248 */
[----:B------:R1:W-:Y:S04]  /*190250*/  @P3 STG.E desc[UR40][R6.64], R236 ;  /* 0x000000ec06003986 */ /* 0x0003e8000c101928 */
[----:B------:R1:W-:Y:S04]  /*190260*/  @P0 STG.E desc[UR40][R8.64], R150 ;  /* 0x0000009608000986 */ /* 0x0003e8000c101928 */
[----:B-1----:R-:W3:Y:S04]  /*190270*/  LDL.LU R236, [R1+0x2508] ;  /* 0x0025080001ec7983 */ /* 0x002ee80000300800 */
[----:B------:R-:W3:Y:S04]  /*190280*/  LDL.LU R150, [R1+0x2128] ;  /* 0x0021280001967983 */ /* 0x000ee80000300800 */
[----:B--2---:R1:W-:Y:S04]  /*190290*/  @P2 STG.E desc[UR40][R2.64], R152 ;  /* 0x0000009802002986 */ /* 0x0043e8000c101928 */
[----:B----4-:R2:W-:Y:S04]  /*1902a0*/  @P1 STG.E desc[UR40][R4.64], R242 ;  /* 0x000000f204001986 */ /* 0x0105e8000c101928 */
[----:B-1----:R-:W4:Y:S04]  /*1902b0*/  LDL.LU R152, [R1+0x2f28] ;  /* 0x002f280001987983 */ /* 0x002f280000300800 */
[----:B------:R-:W4:Y:S04]  /*1902c0*/  LDL.LU R149, [R1+0x2328] ;  /* 0x0023280001957983 */ /* 0x000f280000300800 */
[----:B------:R-:W4:Y:S04]  /*1902d0*/  LDL.LU R170, [R1+0x1f28] ;  /* 0x001f280001aa7983 */ /* 0x000f280000300800 */
[----:B--2---:R-:W2:Y:S01]  /*1902e0*/  LDL.LU R242, [R1+0x1d28] ;  /* 0x001d280001f27983 */ /* 0x004ea20000300800 */
[----:B------:R-:W-:-:S02]  /*1902f0*/  ISETP.LT.AND P6, PT, R246, UR4, !P5 ;  /* 0x00000004f6007c0c */ /* 0x000fc4000efc1270 */
        /* <DEDUP_REMOVED lines=8> */
[----:B---3--:R3:W-:Y:S01]  /*190380*/  @P4 STG.E desc[UR40][R4.64], R241 ;  /* 0x000000f104004986 */ /* 0x0087e2000c101928 */
[----:B------:R-:W-:-:S03]  /*190390*/  IMAD.WIDE R8, R250, 0x4, R64 ;  /* 0x00000004fa087825 */ /* 0x000fc600078e0240 */
[----:B-1----:R-:W2:Y:S04]  /*1903a0*/  LDL.LU R234, [R1+0x1928] ;  /* 0x0019280001ea7983 */ /* 0x002ea80000300800 */
[----:B---3--:R-:W3:Y:S01]  /*1903b0*/  LDL.LU R241, [R1+0x1b28] ;  /* 0x001b280001f17983 */ /* 0x008ee20000300800 */
[----:B------:R-:W-:Y:S01]  /*1903c0*/  ISETP.LT.AND P1, PT, R168, UR4, !P5 ;  /* 0x00000004a8007c0c */ /* 0x000fe2000ef21270 */
[----:B------:R-:W-:Y:S02]  /*1903d0*/  IMAD.WIDE R2, R250, 0x4, R62 ;  /* 0x00000004fa027825 */ /* 0x000fe400078e023e */
[----:B------:R-:W-:Y:S04]  /*1903e0*/  @P3 STG.E desc[UR40][R6.64], R160 ;  /* 0x000000a006003986 */ /* 0x000fe8000c101928 */
[----:B------:R1:W-:Y:S01]  /*1903f0*/  @P0 STG.E desc[UR40][R8.64], R155 ;  /* 0x0000009b08000986 */ /* 0x0003e2000c101928 */
[----:B------:R-:W-:-:S02]  /*190400*/  ISETP.LT.AND P3, PT, R232, UR4, !P5 ;  /* 0x00000004e8007c0c */ /* 0x000fc4000ef61270 */
[----:B------:R-:W-:Y:S01]  /*190410*/  ISETP.LT.AND P6, PT, R240, UR4, !P5 ;  /* 0x00000004f0007c0c */ /* 0x000fe2000efc1270 */
[----:B------:R-:W-:Y:S01]  /*190420*/  IMAD.WIDE R4, R250, 0x4, R60 ;  /* 0x00000004fa047825 */ /* 0x000fe200078e023c */
[----:B------:R-:W-:Y:S01]  /*190430*/  ISETP.LT.AND P4, PT, R248, UR4, !P5 ;  /* 0x00000004f8007c0c */ /* 0x000fe2000ef81270 */
[----:B-1----:R-:W3:Y:S04]  /*190440*/  LDL.LU R155, [R1+0x435c] ;  /* 0x00435c00019b7983 */ /* 0x002ee80000300800 */
[----:B------:R-:W3:Y:S01]  /*190450*/  LDL.LU R160, [R1+0x43fc] ;  /* 0x0043fc0001a07983 */ /* 0x000ee20000300800 */
[----:B------:R-:W-:-:S03]  /*190460*/  IMAD.WIDE R6, R250, 0x4, R54 ;  /* 0x00000004fa067825 */ /* 0x000fc600078e0236 */
[----:B------:R1:W-:Y:S04]  /*190470*/  @P2 STG.E desc[UR40][R2.64], R236 ;  /* 0x000000ec02002986 */ /* 0x0003e8000c101928 */
[----:B------:R1:W-:Y:S04]  /*190480*/  @P1 STG.E desc[UR40][R4.64], R150 ;  /* 0x0000009604001986 */ /* 0x0003e8000c101928 */
[----:B-1----:R-:W3:Y:S01]  /*190490*/  LDL.LU R236, [R1+0x43bc] ;  /* 0x0043bc0001ec7983 */ /* 0x002ee20000300800 */
[----:B------:R-:W-:-:S03]  /*1904a0*/  IMAD.WIDE R2, R250, 0x4, R58 ;  /* 0x00000004fa027825 */ /* 0x000fc600078e023a */
[----:B------:R-:W3:Y:S01]  /*1904b0*/  LDL.LU R150, [R1+0x434c] ;  /* 0x00434c0001967983 */ /* 0x000ee20000300800 */
        /* <DEDUP_REMOVED lines=14> */
[----:B------:R-:W-:Y:S02]  /*1905a0*/  ISETP.LT.AND P6, PT, R249, UR4, !P0 ;  /* 0x00000004f9007c0c */ /* 0x000fe4000c7c1270 */
[----:B------:R-:W-:Y:S01]  /*1905b0*/  ISETP.LT.AND P4, PT, R210, UR4, !P0 ;  /* 0x00000004d2007c0c */ /* 0x000fe2000c781270 */
[----:B------:R-:W-:Y:S01]  /*1905c0*/  @P1 STG.E desc[UR40][R2.64], R234 ;  /* 0x000000ea02001986 */ /* 0x000fe2000c101928 */
[----:B------:R-:W-:-:S03]  /*1905d0*/  IMAD.WIDE R6, R152, 0x4, R80 ;  /* 0x0000000498067825 */ /* 0x000fc600078e0250 */
[----:B---3--:R1:W-:Y:S01]  /*1905e0*/  @P5 STG.E desc[UR40][R4.64], R241 ;  /* 0x000000f104005986 */ /* 0x0083e2000c101928 */
[----:B------:R-:W-:-:S03]  /*1905f0*/  ISETP.LT.AND P3, PT, R244, UR4, !P0 ;  /* 0x00000004f4007c0c */ /* 0x000fc6000c761270 */
[----:B-1----:R-:W3:Y:S01]  /*190600*/  LDL.LU R241, [R1+0x439c] ;  /* 0x00439c0001f17983 */ /* 0x002ee20000300800 */
[----:B------:R-:W-:-:S03]  /*190610*/  IMAD.WIDE R2, R152, 0x4, R78 ;  /* 0x0000000498027825 */ /* 0x000fc600078e024e */
[----:B------:R1:W-:Y:S01]  /*190620*/  @P2 STG.E desc[UR40][R6.64], R155 ;  /* 0x0000009b06002986 */ /* 0x0003e2000c101928 */
[----:B------:R-:W-:Y:S01]  /*190630*/  IMAD.WIDE R4, R152, 0x4, R76 ;  /* 0x0000000498047825 */ /* 0x000fe200078e024c */
[----:B------:R-:W-:Y:S02]  /*190640*/  ISETP.LT.AND P5, PT, R238, UR4, !P0 ;  /* 0x00000004ee007c0c */ /* 0x000fe4000c7a1270 */
[----:B------:R1:W-:Y:S01]  /*190650*/  @P6 STG.E desc[UR40][R2.64], R160 ;  /* 0x000000a002006986 */ /* 0x0003e2000c101928 */
[----:B------:R-:W-:-:S03]  /*190660*/  ISETP.LT.AND P2, PT, R246, UR4, !P0 ;  /* 0x00000004f6007c0c */ /* 0x000fc6000c741270 */
[----:B-1----:R-:W3:Y:S04]  /*190670*/  LDL.LU R155, [R1+0x3fcc] ;  /* 0x003fcc00019b7983 */ /* 0x002ee80000300800 */
[----:B------:R-:W3:Y:S04]  /*190680*/  LDL.LU R0, [R1+0x75f0] ;  /* 0x0075f00001007983 */ /* 0x000ee80000300800 */
[----:B------:R-:W3:Y:S01]  /*190690*/  LDL.LU R234, [R1+0x43cc] ;  /* 0x0043cc0001ea7983 */ /* 0x000ee20000300800 */
[----:B------:R-:W-:-:S03]  /*1906a0*/  ISETP.LT.AND P1, PT, R154, UR4, !P0 ;  /* 0x000000049a007c0c */ /* 0x000fc6000c721270 */
[----:B------:R-:W3:Y:S01]  /*1906b0*/  LDL.LU R160, [R1+0x438c] ;  /* 0x00438c0001a07983 */ /* 0x000ee20000300800 */
[----:B------:R-:W-:-:S04]  /*1906c0*/  IMAD.WIDE R6, R152, 0x4, R74 ;  /* 0x0000000498067825 */ /* 0x000fc800078e024a */
[C---:B------:R-:W-:Y:S01]  /*1906d0*/  IMAD.WIDE R2, R152.reuse, 0x4, R72 ;  /* 0x0000000498027825 */ /* 0x040fe200078e0248 */
[----:B------:R1:W-:Y:S04]  /*1906e0*/  @P4 STG.E desc[UR40][R4.64], R236 ;  /* 0x000000ec04004986 */ /* 0x0003e8000c101928 */
[----:B-1----:R-:W3:Y:S01]  /*1906f0*/  LDL.LU R236, [R1+0x3cfc] ;  /* 0x003cfc0001ec7983 */ /* 0x002ee20000300800 */
[----:B------:R-:W-:-:S03]  /*190700*/  IMAD.WIDE R4, R152, 0x4, R70 ;  /* 0x0000000498047825 */ /* 0x000fc600078e0246 */
[----:B------:R1:W-:Y:S02]  /*190710*/  @P3 STG.E desc[UR40][R6.64], R150 ;  /* 0x0000009606003986 */ /* 0x0003e4000c101928 */
[----:B-1----:R-:W-:Y:S02]  /*190720*/  IMAD.WIDE R6, R152, 0x4, R68 ;  /* 0x0000000498067825 */ /* 0x002fe400078e0244 */
[----:B------:R-:W3:Y:S04]  /*190730*/  LDL.LU R150, [R1+0x2f24] ;  /* 0x002f240001967983 */ /* 0x000ee80000300800 */
        /* <DEDUP_REMOVED lines=9> */
[----:B------:R-:W2:Y:S02]  /*1907d0*/  LDL.LU R149, [R1+0x436c] ;  /* 0x00436c0001957983 */ /* 0x000ea40000300800 */
[----:B------:R-:W-:Y:S01]  /*1907e0*/  IMAD.WIDE R4, R152, 0x4, R64 ;  /* 0x0000000498047825 */ /* 0x000fe200078e0240 */
[----:B------:R-:W-:Y:S02]  /*1907f0*/  ISETP.LT.AND P5, PT, R168, UR4, !P0 ;  /* 0x00000004a8007c0c */ /* 0x000fe4000c7a1270 */
[----:B------:R-:W-:Y:S02]  /*190800*/  ISETP.LT.AND P2, PT, R232, UR4, !P0 ;  /* 0x00000004e8007c0c */ /* 0x000fe4000c741270 */
[----:B------:R-:W-:Y:S01]  /*190810*/  ISETP.LT.AND P1, PT, R240, UR4, !P0 ;  /* 0x00000004f0007c0c */ /* 0x000fe2000c721270 */
[----:B------:R1:W-:Y:S01]  /*190820*/  @P6 STG.E desc[UR40][R2.64], R170 ;  /* 0x000000aa02006986 */ /* 0x0003e2000c101928 */
[----:B------:R-:W-:-:S03]  /*190830*/  IMAD.WIDE R6, R152, 0x4, R62 ;  /* 0x0000000498067825 */ /* 0x000fc600078e023e */
[----:B---3--:R3:W-:Y:S04]  /*190840*/  @P4 STG.E desc[UR40][R4.64], R241 ;  /* 0x000000f104004986 */ /* 0x0087e8000c101928 */
[----:B-1----:R-:W2:Y:S04]  /*190850*/  LDL.LU R170, [R1+0x39fc] ;  /* 0x0039fc0001aa7983 */ /* 0x002ea80000300800 */
[----:B---3--:R-:W3:Y:S01]  /*190860*/  LDL.LU R241, [R1+0x398c] ;  /* 0x00398c0001f17983 */ /* 0x008ee20000300800 */
[----:B------:R-:W-:-:S03]  /*190870*/  IMAD.WIDE R2, R152, 0x4, R60 ;  /* 0x0000000498027825 */ /* 0x000fc600078e023c */
[----:B------:R1:W-:Y:S01]  /*190880*/  @P3 STG.E desc[UR40][R6.64], R155 ;  /* 0x0000009b06003986 */ /* 0x0003e2000c101928 */
[----:B------:R-:W-:Y:S01]  /*190890*/  IMAD.WIDE R4, R152, 0x4, R58 ;  /* 0x0000000498047825 */ /* 0x000fe200078e023a */
[----:B------:R-:W-:Y:S02]  /*1908a0*/  ISETP.LT.AND P6, PT, R248, UR4, !P0 ;  /* 0x00000004f8007c0c */ /* 0x000fe4000c7c1270 */
[----:B------:R1:W-:Y:S02]  /*1908b0*/  @P5 STG.E desc[UR40][R2.64], R234 ;  /* 0x000000ea02005986 */ /* 0x0003e4000c101928 */
[C---:B-1----:R-:W-:Y:S02]  /*1908c0*/  IMAD.WIDE R6, R152.reuse, 0x4, R56 ;  /* 0x0000000498067825 */ /* 0x042fe400078e0238 */
[----:B------:R-:W3:Y:S04]  /*1908d0*/  LDL.LU R155, [R1+0x354c] ;  /* 0x00354c00019b7983 */ /* 0x000ee80000300800 */
[----:B------:R1:W-:Y:S01]  /*1908e0*/  @P2 STG.E desc[UR40][R4.64], R160 ;  /* 0x000000a004002986 */ /* 0x0003e2000c101928 */
[----:B------:R-:W-:Y:S01]  /*1908f0*/  ISETP.LT.AND P4, PT, R153, UR4, !P0 ;  /* 0x0000000499007c0c */ /* 0x000fe2000c781270 */
[----:B------:R-:W-:-:S04]  /*190900*/  IMAD.WIDE R2, R152, 0x4, R54 ;  /* 0x0000000498027825 */ /* 0x000fc800078e0236 */
[C---:B-1----:R-:W-:Y:S01]  /*190910*/  IMAD.WIDE R4, R152.reuse, 0x4, R52 ;  /* 0x0000000498047825 */ /* 0x042fe200078e0234 */
[----:B------:R1:W-:Y:S04]  /*190920*/  @P1 STG.E desc[UR40][R6.64], R236 ;  /* 0x000000ec06001986 */ /* 0x0003e8000c101928 */
[----:B-1----:R-:W3:Y:S04]  /*190930*/  LDL.LU R236, [R1+0x2e9c] ;  /* 0x002e9c0001ec7983 */ /* 0x002ee80000300800 */
[----:B------:R-:W3:Y:S04]  /*190940*/  LDL.LU R160, [R1+0x2a3c] ;  /* 0x002a3c0001a07983 */ /* 0x000ee80000300800 */
        /* <DEDUP_REMOVED lines=19> */
[----:B---3--:R3:W-:Y:S01]  /*190a80*/  @P2 STG.E desc[UR40][R6.64], R241 ;  /* 0x000000f106002986 */ /* 0x0087e2000c101928 */
[----:B-1----:R-:W-:-:S03]  /*190a90*/  IMAD.WIDE R2, R150, 0x4, R74 ;  /* 0x0000000496027825 */ /* 0x002fc600078e024a */
[----:B---3--:R-:W3:Y:S04]  /*190aa0*/  LDL.LU R241, [R1+0x250c] ;  /* 0x00250c0001f17983 */ /* 0x008ee80000300800 */
[----:B------:R1:W-:Y:S04]  /*190ab0*/  @P1 STG.E desc[UR40][R8.64], R155 ;  /* 0x0000009b08001986 */ /* 0x0003e8000c101928 */
[----:B------:R-:W3:Y:S01]  /*190ac0*/  LDL.LU R0, [R1+0x75f8] ;  /* 0x0075f80001007983 */ /* 0x000ee20000300800 */
[----:B------:R-:W-:Y:S01]  /*190ad0*/  IMAD.WIDE R4, R150, 0x4, R72 ;  /* 0x0000000496047825 */ /* 0x000fe200078e0248 */
[----:B------:R-:W-:-:S02]  /*190ae0*/  ISETP.LT.AND P0, PT, R246, UR4, !P3 ;  /* 0x00000004f6007c0c */ /* 0x000fc4000df01270 */
[----:B-1----:R-:W3:Y:S01]  /*190af0*/  LDL.LU R155, [R1+0x212c] ;  /* 0x00212c00019b7983 */ /* 0x002ee20000300800 */
[----:B------:R-:W-:Y:S02]  /*190b00*/  ISETP.LT.AND P5, PT, R154, UR4, !P3 ;  /* 0x000000049a007c0c */ /* 0x000fe4000dfa1270 */
[----:B------:R-:W-:Y:S02]  /*190b10*/  ISETP.LT.AND P2, PT, R169, UR4, !P3 ;  /* 0x00000004a9007c0c */ /* 0x000fe4000df41270 */
[----:B------:R-:W-:Y:S01]  /*190b20*/  ISETP.LT.AND P1, PT, R237, UR4, !P3 ;  /* 0x00000004ed007c0c */ /* 0x000fe2000df21270 */
[----:B------:R-:W-:-:S04]  /*190b30*/  IMAD.WIDE R8, R150, 0x4, R70 ;  /* 0x0000000496087825 */ /* 0x000fc800078e0246 */
[C---:B------:R-:W-:Y:S01]  /*190b40*/  IMAD.WIDE R6, R150.reuse, 0x4, R64 ;  /* 0x0000000496067825 */ /* 0x040fe200078e0240 */
[----:B------:R1:W-:Y:S04]  /*190b50*/  @P6 STG.E desc[UR40][R2.64], R236 ;  /* 0x000000ec02006986 */ /* 0x0003e8000c101928 */
[----:B------:R1:W-:Y:S04]  /*190b60*/  @P4 STG.E desc[UR40][R4.64], R160 ;  /* 0x000000a004004986 */ /* 0x0003e8000c101928 */
[----:B-1----:R-:W3:Y:S04]  /*190b70*/  LDL.LU R236, [R1+0x2f20] ;  /* 0x002f200001ec7983 */ /* 0x002ee80000300800 */
[----:B------:R-:W3:Y:S04]  /*190b80*/  LDL.LU R148, [R1+0x232c] ;  /* 0x00232c0001947983 */ /* 0x000ee80000300800 */
[----:B------:R-:W3:Y:S04]  /*190b90*/  LDL.LU R149, [R1+0x1f2c] ;  /* 0x001f2c0001957983 */ /* 0x000ee80000300800 */
[----:B------:R-:W3:Y:S04]  /*190ba0*/  LDL.LU R170, [R1+0x1d2c] ;  /* 0x001d2c0001aa7983 */ /* 0x000ee80000300800 */
[----:B------:R-:W3:Y:S01]  /*190bb0*/  LDL.LU R160, [R1+0x192c] ;  /* 0x00192c0001a07983 */ /* 0x000ee20000300800 */
[----:B------:R-:W-:-:S04]  /*190bc0*/  IMAD.WIDE R2, R150, 0x4, R68 ;  /* 0x0000000496027825 */ /* 0x000fc800078e0244 */
[C---:B------:R-:W-:Y:S01]  /*190bd0*/  IMAD.WIDE R4, R150.reuse, 0x4, R66 ;  /* 0x0000000496047825 */ /* 0x040fe200078e0242 */
[----:B------:R-:W-:Y:S04]  /*190be0*/  @P0 STG.E desc[UR40][R8.64], R234 ;  /* 0x000000ea08000986 */ /* 0x000fe8000c101928 */
        /* <DEDUP_REMOVED lines=17> */
[----:B------:R-:W-:-:S03]  /*190d00*/  ISETP.LT.AND P6, PT, R240, UR4, !P3 ;  /* 0x00000004f0007c0c */ /* 0x000fc6000dfc1270 */
[----:B-1----:R-:W3:Y:S04]  /*190d10*/  LDL.LU R241, [R1+0x4490] ;  /* 0x0044900001f17983 */ /* 0x002ee80000300800 */
[----:B------:R1:W-:Y:S01]  /*190d20*/  @P4 STG.E desc[UR40][R2.64], R155 ;  /* 0x0000009b02004986 */ /* 0x0003e2000c101928 */
[----:B------:R-:W-:Y:S01]  /*190d30*/  IMAD.WIDE R8, R150, 0x4, R52 ;  /* 0x0000000496087825 */ /* 0x000fe200078e0234 */
[----:B------:R-:W-:Y:S02]  /*190d40*/  ISETP.GE.AND P0, PT, R0, UR5, PT ;  /* 0x0000000500007c0c */ /* 0x000fe4000bf06270 */
[----:B------:R-:W-:Y:S01]  /*190d50*/  ISETP.LT.AND P3, PT, R151, UR4, !P3 ;  /* 0x0000000497007c0c */ /* 0x000fe2000df61270 */
[----:B-1----:R-:W-:Y:S01]  /*190d60*/  IMAD.WIDE R2, R150, 0x4, R58 ;  /* 0x0000000496027825 */ /* 0x002fe200078e023a */
[----:B------:R-:W3:Y:S01]  /*190d70*/  LDL.LU R155, [R1+0x4470] ;  /* 0x00447000019b7983 */ /* 0x000ee20000300800 */
[----:B------:R-:W-:-:S03]  /*190d80*/  ISETP.LT.AND P4, PT, R233, UR4, !P0 ;  /* 0x00000004e9007c0c */ /* 0x000fc6000c781270 */
[----:B------:R1:W-:Y:S04]  /*190d90*/  @P1 STG.E desc[UR40][R2.64], R148 ;  /* 0x0000009402001986 */ /* 0x0003e8000c101928 */
[----:B------:R1:W-:Y:S04]  /*190da0*/  @P6 STG.E desc[UR40][R4.64], R149 ;  /* 0x0000009504006986 */ /* 0x0003e8000c101928 */
[----:B------:R-:W-:Y:S04]  /*190db0*/  @P5 STG.E desc[UR40][R6.64], R170 ;  /* 0x000000aa06005986 */ /* 0x000fe8000c101928 */
[----:B------:R1:W-:Y:S02]  /*190dc0*/  @P2 STG.E desc[UR40][R8.64], R160 ;  /* 0x000000a008002986 */ /* 0x0003e4000c101928 */
[----:B-1----:R-:W-:-:S04]  /*190dd0*/  IMAD.WIDE R2, R150, 0x4, R50 ;  /* 0x0000000496027825 */ /* 0x002fc800078e0232 */
[----:B------:R-:W-:Y:S01]  /*190de0*/  IMAD.WIDE R4, R236, 0x4, R80 ;  /* 0x00000004ec047825 */ /* 0x000fe200078e0250 */
[----:B------:R-:W3:Y:S04]  /*190df0*/  LDL.LU R160, [R1+0x4440] ;  /* 0x0044400001a07983 */ /* 0x000ee80000300800 */
        /* <DEDUP_REMOVED lines=18> */
[----:B------:R-:W-:-:S03]  /*190f20*/  ISETP.LT.AND P3, PT, R154, UR4, !P0 ;  /* 0x000000049a007c0c */ /* 0x000fc6000c761270 */
[----:B---3--:R3:W-:Y:S01]  /*190f30*/  @P2 STG.E desc[UR40][R6.64], R241 ;  /* 0x000000f106002986 */ /* 0x0087e2000c101928 */
[----:B------:R-:W-:-:S03]  /*190f40*/  IMAD.WIDE R8, R236, 0x4, R72 ;  /* 0x00000004ec087825 */ /* 0x000fc600078e0248 */
[----:B-1----:R-:W2:Y:S04]  /*190f50*/  LDL.LU R250, [R1+0x4420] ;  /* 0x0044200001fa7983 */ /* 0x002ea80000300800 */
[----:B---3--:R-:W3:Y:S01]  /*190f60*/  LDL.LU R241, [R1+0x3ba0] ;  /* 0x003ba00001f17983 */ /* 0x008ee20000300800 */
[C---:B------:R-:W-:Y:S01]  /*190f70*/  IMAD.WIDE R2, R236.reuse, 0x4, R70 ;  /* 0x00000004ec027825 */ /* 0x040fe200078e0246 */
[----:B------:R-:W-:Y:S02]  /*190f80*/  ISETP.LT.AND P6, PT, R169, UR4, !P0 ;  /* 0x00000004a9007c0c */ /* 0x000fe4000c7c1270 */
[----:B------:R1:W-:Y:S01]  /*190f90*/  @P1 STG.E desc[UR40][R8.64], R155 ;  /* 0x0000009b08001986 */ /* 0x0003e2000c101928 */
[----:B------:R-:W-:Y:S01]  /*190fa0*/  IMAD.WIDE R4, R236, 0x4, R68 ;  /* 0x00000004ec047825 */ /* 0x000fe200078e0244 */
[----:B------:R-:W-:-:S02]  /*190fb0*/  ISETP.LT.AND P1, PT, R237, UR4, !P0 ;  /* 0x00000004ed007c0c */ /* 0x000fc4000c721270 */
        /* <DEDUP_REMOVED lines=26> */
[----:B------:R-:W-:Y:S01]  /*191160*/  ISETP.LT.AND P2, PT, R153, UR4, !P0 ;  /* 0x0000000499007c0c */ /* 0x000fe2000c741270 */
[----:B------:R-:W-:Y:S01]  /*191170*/  IMAD.WIDE R6, R236, 0x4, R50 ;  /* 0x00000004ec067825 */ /* 0x000fe200078e0232 */
[----:B------:R-:W-:-:S02]  /*191180*/  ISETP.LT.AND P0, PT, R151, UR4, !P0 ;  /* 0x0000000497007c0c */ /* 0x000fc4000c701270 */
[----:B------:R-:W-:Y:S01]  /*191190*/  ISETP.LT.AND P5, PT, R233, UR4, !P6 ;  /* 0x00000004e9007c0c */ /* 0x000fe2000f7a1270 */
[----:B------:R1:W-:Y:S04]  /*1911a0*/  @P4 STG.E desc[UR40][R2.64], R250 ;  /* 0x000000fa02004986 */ /* 0x0003e8000c101928 */
[----:B---3--:R3:W-:Y:S01]  /*1911b0*/  @P3 STG.E desc[UR40][R4.64], R241 ;  /* 0x000000f104003986 */ /* 0x0087e2000c101928 */
[----:B-1----:R-:W-:-:S04]  /*1911c0*/  IMAD.WIDE R2, R236, 0x4, R54 ;  /* 0x00000004ec027825 */ /* 0x002fc800078e0236 */
[----:B---3--:R-:W-:Y:S02]  /*1911d0*/  IMAD.WIDE R4, R236, 0x4, R52 ;  /* 0x00000004ec047825 */ /* 0x008fe400078e0234 */
[----:B------:R-:W3:Y:S04]  /*1911e0*/  LDL.LU R236, [R1+0x2140] ;  /* 0x0021400001ec7983 */ /* 0x000ee80000300800 */
[----:B------:R-:W3:Y:S04]  /*1911f0*/  LDL.LU R250, [R1+0x1f40] ;  /* 0x001f400001fa7983 */ /* 0x000ee80000300800 */
[----:B------:R-:W3:Y:S01]  /*191200*/  LDL.LU R241, [R1+0x1d40] ;  /* 0x001d400001f17983 */ /* 0x000ee20000300800 */
[----:B------:R-:W-:Y:S01]  /*191210*/  IMAD.WIDE R8, R155, 0x4, R80 ;  /* 0x000000049b087825 */ /* 0x000fe200078e0250 */
[----:B------:R-:W-:-:S02]  /*191220*/  ISETP.LT.AND P4, PT, R249, UR4, !P6 ;  /* 0x00000004f9007c0c */ /* 0x000fc4000f781270 */
[----:B------:R1:W-:Y:S01]  /*191230*/  @P1 STG.E desc[UR40][R2.64], R149 ;  /* 0x0000009502001986 */ /* 0x0003e2000c101928 */
[----:B------:R-:W-:-:S03]  /*191240*/  ISETP.LT.AND P3, PT, R210, UR4, !P6 ;  /* 0x00000004d2007c0c */ /* 0x000fc6000f761270 */
        /* <DEDUP_REMOVED lines=16> */
[----:B------:R-:W-:Y:S02]  /*191350*/  ISETP.LT.AND P1, PT, R246, UR4, !P6 ;  /* 0x00000004f6007c0c */ /* 0x000fe4000f721270 */
[----:B------:R-:W-:Y:S01]  /*191360*/  ISETP.LT.AND P0, PT, R154, UR4, !P6 ;  /* 0x000000049a007c0c */ /* 0x000fe2000f701270 */
[----:B------:R-:W-:-:S04]  /*191370*/  IMAD.WIDE R2, R155, 0x4, R74 ;  /* 0x000000049b027825 */ /* 0x000fc800078e024a */
[----:B------:R-:W-:-:S04]  /*191380*/  IMAD.WIDE R4, R155, 0x4, R72 ;  /* 0x000000049b047825 */ /* 0x000fc800078e0248 */
[C---:B------:R-:W-:Y:S01]  /*191390*/  IMAD.WIDE R6, R155.reuse, 0x4, R70 ;  /* 0x000000049b067825 */ /* 0x040fe200078e0246 */
[----:B------:R-:W-:Y:S03]  /*1913a0*/  @P5 STG.E desc[UR40][R2.64], R170 ;  /* 0x000000aa02005986 */ /* 0x000fe6000c101928 */
[----:B------:R-:W-:Y:S01]  /*1913b0*/  IMAD.WIDE R8, R155, 0x4, R68 ;  /* 0x000000049b087825 */ /* 0x000fe200078e0244 */
[----:B------:R-:W-:Y:S02]  /*1913c0*/  ISETP.LT.AND P4, PT, R169, UR4, !P6 ;  /* 0x00000004a9007c0c */ /* 0x000fe4000f781270 */
[----:B------:R-:W-:Y:S01]  /*1913d0*/  ISETP.LT.AND P3, PT, R237, UR4, !P6 ;  /* 0x00000004ed007c0c */ /* 0x000fe2000f761270 */
[----:B---3--:R1:W-:Y:S04]  /*1913e0*/  @P2 STG.E desc[UR40][R4.64], R236 ;  /* 0x000000ec04002986 */ /* 0x0083e8000c101928 */
[----:B------:R3:W-:Y:S04]  /*1913f0*/  @P1 STG.E desc[UR40][R6.64], R250 ;  /* 0x000000fa06001986 */ /* 0x0007e8000c101928 */
[----:B------:R3:W-:Y:S04]  /*191400*/  @P0 STG.E desc[UR40][R8.64], R241 ;  /* 0x000000f108000986 */ /* 0x0007e8000c101928 */
[----:B-1----:R-:W2:Y:S04]  /*191410*/  LDL.LU R236, [R1+0x2f08] ;  /* 0x002f080001ec7983 */ /* 0x002ea80000300800 */
[----:B---3--:R-:W3:Y:S04]  /*191420*/  LDL.LU R250, [R1+0x12e0] ;  /* 0x0012e00001fa7983 */ /* 0x008ee80000300800 */
[----:B------:R-:W3:Y:S01]  /*191430*/  LDL.LU R241, [R1+0x12d0] ;  /* 0x0012d00001f17983 */ /* 0x000ee20000300800 */
[----:B------:R-:W-:Y:S01]  /*191440*/  IMAD.WIDE R2, R155, 0x4, R66 ;  /* 0x000000049b027825 */ /* 0x000fe200078e0242 */
[----:B------:R-:W-:-:S03]  /*191450*/  ISETP.LT.AND P5, PT, R245, UR4, !P6 ;  /* 0x00000004f5007c0c */ /* 0x000fc6000f7a1270 */
[C---:B------:R-:W-:Y:S01]  /*191460*/  IMAD.WIDE R4, R155.reuse, 0x4, R64 ;  /* 0x000000049b047825 */ /* 0x040fe200078e0240 */
[----:B------:R-:W-:Y:S01]  /*191470*/  ISETP.LT.AND P0, PT, R168, UR4, !P6 ;  /* 0x00000004a8007c0c */ /* 0x000fe2000f701270 */
[----:B------:R-:W3:Y:S01]  /*191480*/  LDL.LU R149, [R1+0x12c0] ;  /* 0x0012c00001957983 */ /* 0x000ee20000300800 */
[----:B------:R-:W-:Y:S02]  /*191490*/  ISETP.LT.AND P2, PT, R232, UR4, !P6 ;  /* 0x00000004e8007c0c */ /* 0x000fe4000f741270 */
[----:B------:R-:W-:Y:S01]  /*1914a0*/  ISETP.LT.AND P1, PT, R240, UR4, !P6 ;  /* 0x00000004f0007c0c */ /* 0x000fe2000f721270 */
        /* <DEDUP_REMOVED lines=25> */
[----:B---3--:R1:W-:Y:S04]  /*191640*/  @P4 STG.E desc[UR40][R2.64], R250 ;  /* 0x000000fa02004986 */ /* 0x0083e8000c101928 */
[----:B------:R3:W-:Y:S01]  /*191650*/  @P3 STG.E desc[UR40][R4.64], R241 ;  /* 0x000000f104003986 */ /* 0x0007e2000c101928 */
[----:B------:R-:W-:-:S03]  /*191660*/  IMAD.WIDE R6, R236, 0x4, R78 ;  /* 0x00000004ec067825 */ /* 0x000fc600078e024e */
[----:B-1----:R-:W4:Y:S01]  /*191670*/  LDL.LU R250, [R1+0x3fb4] ;  /* 0x003fb40001fa7983 */ /* 0x002f220000300800 */
[----:B------:R-:W-:-:S03]  /*191680*/  IMAD.WIDE R2, R155, 0x4, R50 ;  /* 0x000000049b027825 */ /* 0x000fc600078e0232 */
[----:B---3--:R-:W3:Y:S01]  /*191690*/  LDL.LU R241, [R1+0x4434] ;  /* 0x0044340001f17983 */ /* 0x008ee20000300800 */
[----:B------:R-:W-:-:S03]  /*1916a0*/  IMAD.WIDE R4, R236, 0x4, R80 ;  /* 0x00000004ec047825 */ /* 0x000fc600078e0250 */
[----:B------:R-:W3:Y:S01]  /*1916b0*/  LDL.LU R155, [R1+0x3ce4] ;  /* 0x003ce400019b7983 */ /* 0x000ee20000300800 */
[----:B------:R-:W-:Y:S01]  /*1916c0*/  IMAD.WIDE R8, R236, 0x4, R76 ;  /* 0x00000004ec087825 */ /* 0x000fe200078e024c */
[----:B------:R-:W-:Y:S02]  /*1916d0*/  ISETP.LT.AND P4, PT, R244, UR4, !P5 ;  /* 0x00000004f4007c0c */ /* 0x000fe4000ef81270 */
[----:B------:R1:W-:Y:S04]  /*1916e0*/  @P6 STG.E desc[UR40][R2.64], R149 ;  /* 0x0000009502006986 */ /* 0x0003e8000c101928 */
[----:B------:R1:W-:Y:S01]  /*1916f0*/  @P2 STG.E desc[UR40][R4.64], R170 ;  /* 0x000000aa04002986 */ /* 0x0003e2000c101928 */
[----:B------:R-:W-:-:S03]  /*191700*/  ISETP.LT.AND P3, PT, R238, UR4, !P5 ;  /* 0x00000004ee007c0c */ /* 0x000fc6000ef61270 */
[----:B------:R-:W3:Y:S01]  /*191710*/  LDL.LU R0, [R1+0x7618] ;  /* 0x0076180001007983 */ /* 0x000ee20000300800 */
[----:B-1----:R-:W-:-:S04]  /*191720*/  IMAD.WIDE R2, R236, 0x4, R74 ;  /* 0x00000004ec027825 */ /* 0x002fc800078e024a */
[----:B------:R-:W-:Y:S01]  /*191730*/  IMAD.WIDE R4, R236, 0x4, R72 ;  /* 0x00000004ec047825 */ /* 0x000fe200078e0248 */
        /* <DEDUP_REMOVED lines=17> */
[----:B------:R-:W-:Y:S01]  /*191850*/  IMAD.WIDE R6, R236, 0x4, R66 ;  /* 0x00000004ec067825 */ /* 0x000fe200078e0242 */
[----:B------:R1:W-:Y:S01]  /*191860*/  @P6 STG.E desc[UR40][R2.64], R234 ;  /* 0x000000ea02006986 */ /* 0x0003e2000c101928 */
[----:B------:R-:W-:-:S03]  /*191870*/  ISETP.LT.AND P3, PT, R168, UR4, !P5 ;  /* 0x00000004a8007c0c */ /* 0x000fc6000ef61270 */
[----:B------:R-:W-:Y:S01]  /*191880*/  @P2 STG.E desc[UR40][R4.64], R250 ;  /* 0x000000fa04002986 */ /* 0x000fe2000c101928 */
[----:B------:R-:W-:-:S03]  /*191890*/  IMAD.WIDE R8, R236, 0x4, R64 ;  /* 0x00000004ec087825 */ /* 0x000fc600078e0240 */
[----:B---3--:R3:W-:Y:S04]  /*1918a0*/  @P1 STG.E desc[UR40][R6.64], R241 ;  /* 0x000000f106001986 */ /* 0x0087e8000c101928 */
[----:B-1----:R-:W2:Y:S01]  /*1918b0*/  LDL.LU R234, [R1+0x3a04] ;  /* 0x003a040001ea7983 */ /* 0x002ea20000300800 */
[----:B------:R-:W-:-:S03]  /*1918c0*/  IMAD.WIDE R2, R236, 0x4, R62 ;  /* 0x00000004ec027825 */ /* 0x000fc600078e023e */
[----:B---3--:R-:W3:Y:S01]  /*1918d0*/  LDL.LU R241, [R1+0x3994] ;  /* 0x0039940001f17983 */ /* 0x008ee20000300800 */
[----:B------:R-:W-:-:S03]  /*1918e0*/  IMAD.WIDE R4, R236, 0x4, R60 ;  /* 0x00000004ec047825 */ /* 0x000fc600078e023c */
[----:B------:R1:W-:Y:S01]  /*1918f0*/  @P0 STG.E desc[UR40][R8.64], R155 ;  /* 0x0000009b08000986 */ /* 0x0003e2000c101928 */
[----:B------:R-:W-:Y:S02]  /*191900*/  ISETP.LT.AND P1, PT, R232, UR4, !P5 ;  /* 0x00000004e8007c0c */ /* 0x000fe4000ef21270 */
[----:B------:R-:W-:Y:S02]  /*191910*/  ISETP.LT.AND P6, PT, R240, UR4, !P5 ;  /* 0x00000004f0007c0c */ /* 0x000fe4000efc1270 */
[----:B------:R-:W-:Y:S01]  /*191920*/  ISETP.LT.AND P2, PT, R248, UR4, !P5 ;  /* 0x00000004f8007c0c */ /* 0x000fe2000ef41270 */
[----:B-1----:R-:W3:Y:S04]  /*191930*/  LDL.LU R155, [R1+0x3554] ;  /* 0x00355400019b7983 */ /* 0x002ee80000300800 */
[----:B------:R-:W3:Y:S01]  /*191940*/  LDL.LU R250, [R1+0x2f14] ;  /* 0x002f140001fa7983 */ /* 0x000ee20000300800 */
[----:B------:R-:W-:-:S03]  /*191950*/  IMAD.WIDE R6, R236, 0x4, R54 ;  /* 0x00000004ec067825 */ /* 0x000fc600078e0236 */
[----:B------:R1:W-:Y:S04]  /*191960*/  @P4 STG.E desc[UR40][R2.64], R160 ;  /* 0x000000a002004986 */ /* 0x0003e8000c101928 */
[----:B------:R1:W-:Y:S04]  /*191970*/  @P3 STG.E desc[UR40][R4.64], R150 ;  /* 0x0000009604003986 */ /* 0x0003e8000c101928 */
[----:B-1----:R-:W3:Y:S04]  /*191980*/  LDL.LU R160, [R1+0x2d14] ;  /* 0x002d140001a07983 */ /* 0x002ee80000300800 */
[----:B------:R-:W3:Y:S01]  /*191990*/  LDL.LU R150, [R1+0x2a44] ;  /* 0x002a440001967983 */ /* 0x000ee20000300800 */
[----:B------:R-:W-:-:S04]  /*1919a0*/  IMAD.WIDE R2, R236, 0x4, R58 ;  /* 0x00000004ec027825 */ /* 0x000fc800078e023a */
[C---:B------:R-:W-:Y:S01]  /*1919b0*/  IMAD.WIDE R4, R236.reuse, 0x4, R56 ;  /* 0x00000004ec047825 */ /* 0x040fe200078e0238 */
        /* <DEDUP_REMOVED lines=9> */
[----:B------:R-:W-:Y:S02]  /*191a50*/  ISETP.LT.AND P5, PT, R151, UR4, !P5 ;  /* 0x0000000497007c0c */ /* 0x000fe4000efa1270 */
[----:B------:R-:W-:-:S04]  /*191a60*/  ISETP.GE.AND P0, PT, R0, UR5, PT ;  /* 0x0000000500007c0c */ /* 0x000fc8000bf06270 */
[----:B------:R-:W-:Y:S02]  /*191a70*/  ISETP.LT.AND P4, PT, R233, UR4, !P0 ;  /* 0x00000004e9007c0c */ /* 0x000fe4000c781270 */
[----:B------:R-:W-:Y:S02]  /*191a80*/  ISETP.LT.AND P6, PT, R249, UR4, !P0 ;  /* 0x00000004f9007c0c */ /* 0x000fe4000c7c1270 */
[----:B------:R-:W-:Y:S01]  /*191a90*/  ISETP.LT.AND P2, PT, R210, UR4, !P0 ;  /* 0x00000004d2007c0c */ /* 0x000fe2000c741270 */
[----:B------:R1:W-:Y:S01]  /*191aa0*/  @P3 STG.E desc[UR40][R2.64], R234 ;  /* 0x000000ea02003986 */ /* 0x0003e2000c101928 */
[----:B------:R-:W-:Y:S01]  /*191ab0*/  ISETP.LT.AND P1, PT, R244, UR4, !P0 ;  /* 0x00000004f4007c0c */ /* 0x000fe2000c721270 */
[C---:B------:R-:W-:Y:S02]  /*191ac0*/  IMAD.WIDE R6, R152.reuse, 0x4, R80 ;  /* 0x0000000498067825 */ /* 0x040fe400078e0250 */
[----:B---3--:R3:W-:Y:S04]  /*191ad0*/  @P5 STG.E desc[UR40][R4.64], R241 ;  /* 0x000000f104005986 */ /* 0x0087e8000c101928 */
[----:B-1----:R-:W4:Y:S01]  /*191ae0*/  LDL.LU R234, [R1+0x1b44] ;  /* 0x001b440001ea7983 */ /* 0x002f220000300800 */
[----:B------:R-:W-:-:S03]  /*191af0*/  IMAD.WIDE R2, R152, 0x4, R78 ;  /* 0x0000000498027825 */ /* 0x000fc600078e024e */
[----:B---3--:R-:W3:Y:S01]  /*191b00*/  LDL.LU R241, [R1+0x1944] ;  /* 0x0019440001f17983 */ /* 0x008ee20000300800 */
[----:B------:R-:W-:-:S03]  /*191b10*/  IMAD.WIDE R4, R152, 0x4, R76 ;  /* 0x0000000498047825 */ /* 0x000fc600078e024c */
[----:B------:R1:W-:Y:S01]  /*191b20*/  @P4 STG.E desc[UR40][R6.64], R155 ;  /* 0x0000009b06004986 */ /* 0x0003e2000c101928 */
[----:B------:R-:W-:-:S03]  /*191b30*/  ISETP.LT.AND P5, PT, R238, UR4, !P0 ;  /* 0x00000004ee007c0c */ /* 0x000fc6000c7a1270 */
[----:B------:R1:W-:Y:S01]  /*191b40*/  @P6 STG.E desc[UR40][R2.64], R250 ;  /* 0x000000fa02006986 */ /* 0x0003e2000c101928 */
[----:B------:R-:W-:-:S03]  /*191b50*/  ISETP.LT.AND P4, PT, R246, UR4, !P0 ;  /* 0x00000004f6007c0c */ /* 0x000fc6000c781270 */
[----:B-1----:R-:W3:Y:S01]  /*191b60*/  LDL.LU R155, [R1+0x1744] ;  /* 0x00174400019b7983 */ /* 0x002ee20000300800 */
[----:B------:R-:W-:-:S03]  /*191b70*/  IMAD.WIDE R6, R152, 0x4, R74 ;  /* 0x0000000498067825 */ /* 0x000fc600078e024a */
[----:B------:R-:W3:Y:S04]  /*191b80*/  LDL.LU R0, [R1+0x7620] ;  /* 0x0076200001007983 */ /* 0x000ee80000300800 */
[----:B------:R-:W3:Y:S01]  /*191b90*/  LDL.LU R170, [R1+0x1724] ;  /* 0x0017240001aa7983 */ /* 0x000ee20000300800 */
[----:B------:R-:W-:-:S03]  /*191ba0*/  ISETP.LT.AND P3, PT, R154, UR4, !P0 ;  /* 0x000000049a007c0c */ /* 0x000fc6000c761270 */
[----:B------:R-:W3:Y:S01]  /*191bb0*/  LDL.LU R250, [R1+0x13f4] ;  /* 0x0013f40001fa7983 */ /* 0x000ee20000300800 */
[----:B------:R-:W-:-:S03]  /*191bc0*/  IMAD.WIDE R2, R152, 0x4, R72 ;  /* 0x0000000498027825 */ /* 0x000fc600078e0248 */
[----:B------:R-:W-:Y:S04]  /*191bd0*/  @P2 STG.E desc[UR40][R4.64], R160 ;  /* 0x000000a004002986 */ /* 0x000fe8000c101928 */
[----:B------:R1:W-:Y:S04]  /*191be0*/  @P1 STG.E desc[UR40][R6.64], R150 ;  /* 0x0000009606001986 */ /* 0x0003e8000c101928 */
[----:B-1----:R-:W3:Y:S01]  /*191bf0*/  LDL.LU R150, [R1+0x13e4] ;  /* 0x0013e40001967983 */ /* 0x002ee20000300800 */
[----:B------:R-:W-:-:S03]  /*191c00*/  IMAD.WIDE R4, R152, 0x4, R70 ;  /* 0x0000000498047825 */ /* 0x000fc600078e0246 */
[----:B------:R-:W3:Y:S01]  /*191c10*/  LDL.LU R160, [R1+0x2f00] ;  /* 0x002f000001a07983 */ /* 0x000ee20000300800 */
        /* <DEDUP_REMOVED lines=24> */
[----:B------:R-:W-:Y:S01]  /*191da0*/  ISETP.LT.AND P2, PT, R153, UR4, !P0 ;  /* 0x0000000499007c0c */ /* 0x000fe2000c741270 */
[----:B------:R1:W-:Y:S02]  /*191db0*/  @P5 STG.E desc[UR40][R2.64], R170 ;  /* 0x000000aa02005986 */ /* 0x0003e4000c101928 */
[C---:B-1----:R-:W-:Y:S02]  /*191dc0*/  IMAD.WIDE R6, R152.reuse, 0x4, R56 ;  /* 0x0000000498067825 */ /* 0x042fe400078e0238 */
[----:B------:R-:W3:Y:S04]  /*191dd0*/  LDL.LU R155, [R1+0x40f8] ;  /* 0x0040f800019b7983 */ /* 0x000ee80000300800 */
[----:B------:R1:W-:Y:S01]  /*191de0*/  @P4 STG.E desc[UR40][R4.64], R250 ;  /* 0x000000fa04004986 */ /* 0x0003e2000c101928 */
        /* <DEDUP_REMOVED lines=8> */
[----:B-1----:R-:W4:Y:S04]  /*191e70*/  LDL.LU R242, [R1+0x3fb8] ;  /* 0x003fb80001f27983 */ /* 0x002f280000300800 */
[----:B--2---:R-:W2:Y:S01]  /*191e80*/  LDL.LU R236, [R1+0x4438] ;  /* 0x0044380001ec7983 */ /* 0x004ea20000300800 */
[----:B------:R-:W-:-:S03]  /*191e90*/  IMAD.WIDE R2, R152, 0x4, R50 ;  /* 0x0000000498027825 */ /* 0x000fc600078e0232 */
        /* <DEDUP_REMOVED lines=22> */
[----:B------:R-:W-:Y:S01]  /*192000*/  ISETP.LT.AND P4, PT, R169, UR4, !P1 ;  /* 0x00000004a9007c0c */ /* 0x000fe2000cf81270 */
[----:B------:R-:W-:Y:S01]  /*192010*/  IMAD.WIDE R8, R160, 0x4, R70 ;  /* 0x00000004a0087825 */ /* 0x000fe200078e0246 */
[----:B------:R-:W-:-:S03]  /*192020*/  ISETP.LT.AND P3, PT, R237, UR4, !P1 ;  /* 0x00000004ed007c0c */ /* 0x000fc6000cf61270 */
        /* <DEDUP_REMOVED lines=8> */
[----:B------:R-:W-:-:S03]  /*1920b0*/  IMAD.WIDE R4, R160, 0x4, R66 ;  /* 0x00000004a0047825 */ /* 0x000fc600078e0242 */
[----:B------:R-:W-:Y:S01]  /*1920c0*/  @P0 STG.E desc[UR40][R8.64], R170 ;  /* 0x000000aa08000986 */ /* 0x000fe2000c101928 */
[----:B------:R-:W-:-:S03]  /*1920d0*/  IMAD.WIDE R2, R160, 0x4, R64 ;  /* 0x00000004a0027825 */ /* 0x000fc600078e0240 */
[----:B----4-:R-:W-:Y:S04]  /*1920e0*/  @P5 STG.E desc[UR40][R6.64], R242 ;  /* 0x000000f206005986 */ /* 0x010fe8000c101928 */
[----:B--2---:R1:W-:Y:S04]  /*1920f0*/  @P4 STG.E desc[UR40][R4.64], R236 ;  /* 0x000000ec04004986 */ /* 0x0043e8000c101928 */
        /* <DEDUP_REMOVED lines=16> */
[----:B------:R-:W-:Y:S01]  /*192200*/  ISETP.LT.AND P1, PT, R151, UR4, !P1 ;  /* 0x0000000497007c0c */ /* 0x000fe2000cf21270 */
[----:B-1----:R-:W3:Y:S04]  /*192210*/  LDL.LU R241, [R1+0x2a48] ;  /* 0x002a480001f17983 */ /* 0x002ee80000300800 */
[----:B------:R1:W-:Y:S01]  /*192220*/  @P2 STG.E desc[UR40][R2.64], R155 ;  /* 0x0000009b02002986 */ /* 0x0003e2000c101928 */
[----:B------:R-:W-:Y:S01]  /*192230*/  IMAD.WIDE R8, R160, 0x4, R52 ;  /* 0x00000004a0087825 */ /* 0x000fe200078e0234 */
[----:B------:R-:W-:-:S03]  /*192240*/  ISETP.GE.AND P0, PT, R0, UR5, PT ;  /* 0x0000000500007c0c */ /* 0x000fc6000bf06270 */
[----:B-1----:R-:W-:Y:S01]  /*192250*/  IMAD.WIDE R2, R160, 0x4, R58 ;  /* 0x00000004a0027825 */ /* 0x002fe200078e023a */
[----:B------:R-:W3:Y:S01]  /*192260*/  LDL.LU R155, [R1+0x2148] ;  /* 0x00214800019b7983 */ /* 0x000ee20000300800 */
[----:B------:R-:W-:-:S03]  /*192270*/  ISETP.LT.AND P2, PT, R233, UR4, !P0 ;  /* 0x00000004e9007c0c */ /* 0x000fc6000c741270 */
[----:B------:R1:W-:Y:S04]  /*192280*/  @P3 STG.E desc[UR40][R2.64], R148 ;  /* 0x0000009402003986 */ /* 0x0003e8000c101928 */
[----:B------:R-:W-:Y:S04]  /*192290*/  @P6 STG.E desc[UR40][R4.64], R149 ;  /* 0x0000009504006986 */ /* 0x000fe8000c101928 */
[----:B------:R-:W-:Y:S04]  /*1922a0*/  @P5 STG.E desc[UR40][R6.64], R234 ;  /* 0x000000ea06005986 */ /* 0x000fe8000c101928 */
[----:B------:R1:W-:Y:S02]  /*1922b0*/  @P4 STG.E desc[UR40][R8.64], R250 ;  /* 0x000000fa08004986 */ /* 0x0003e4000c101928 */
[----:B-1----:R-:W-:-:S02]  /*1922c0*/  IMAD.WIDE R2, R160, 0x4, R50 ;  /* 0x00000004a0027825 */ /* 0x002fc400078e0232 */
[----:B------:R-:W3:Y:S04]  /*1922d0*/  LDL.LU R250, [R1+0x1f48] ;  /* 0x001f480001fa7983 */ /* 0x000ee80000300800 */
[----:B------:R-:W3:Y:S01]  /*1922e0*/  LDL.LU R160, [R1+0x1d48] ;  /* 0x001d480001a07983 */ /* 0x000ee20000300800 */
[----:B------:R-:W-:-:S03]  /*1922f0*/  IMAD.WIDE R4, R150, 0x4, R80 ;  /* 0x0000000496047825 */ /* 0x000fc600078e0250 */
        /* <DEDUP_REMOVED lines=15> */
[----:B------:R-:W-:Y:S01]  /*1923f0*/  ISETP.LT.AND P1, PT, R154, UR4, !P0 ;  /* 0x000000049a007c0c */ /* 0x000fe2000c721270 */
[----:B------:R-:W-:Y:S02]  /*192400*/  @P6 STG.E desc[UR40][R2.64], R170 ;  /* 0x000000aa02006986 */ /* 0x000fe4000c101928 */
[----:B------:R-:W-:Y:S02]  /*192410*/  IMAD.WIDE R8, R150, 0x4, R72 ;  /* 0x0000000496087825 */ /* 0x000fe400078e0248 */
[----:B------:R1:W-:Y:S04]  /*192420*/  @P5 STG.E desc[UR40][R4.64], R242 ;  /* 0x000000f204005986 */ /* 0x0003e8000c101928 */
[----:B---3--:R3:W-:Y:S01]  /*192430*/  @P4 STG.E desc[UR40][R6.64], R241 ;  /* 0x000000f106004986 */ /* 0x0087e2000c101928 */
[----:B------:R-:W-:-:S03]  /*192440*/  ISETP.LT.AND P6, PT, R169, UR4, !P0 ;  /* 0x00000004a9007c0c */ /* 0x000fc6000c7c1270 */
[----:B-1----:R-:W2:Y:S04]  /*192450*/  LDL.LU R242, [R1+0x13f8] ;  /* 0x0013f80001f27983 */ /* 0x002ea80000300800 */
[----:B---3--:R-:W3:Y:S01]  /*192460*/  LDL.LU R241, [R1+0x13e8] ;  /* 0x0013e80001f17983 */ /* 0x008ee20000300800 */
[C---:B------:R-:W-:Y:S01]  /*192470*/  IMAD.WIDE R2, R150.reuse, 0x4, R70 ;  /* 0x0000000496027825 */ /* 0x040fe200078e0246 */
[----:B------:R-:W-:Y:S02]  /*192480*/  ISETP.LT.AND P5, PT, R245, UR4, !P0 ;  /* 0x00000004f5007c0c */ /* 0x000fe4000c7a1270 */
[----:B------:R1:W-:Y:S01]  /*192490*/  @P3 STG.E desc[UR40][R8.64], R155 ;  /* 0x0000009b08003986 */ /* 0x0003e2000c101928 */
[----:B------:R-:W-:Y:S01]  /*1924a0*/  IMAD.WIDE R4, R150, 0x4, R68 ;  /* 0x0000000496047825 */ /* 0x000fe200078e0244 */
[----:B------:R-:W-:-:S02]  /*1924b0*/  ISETP.LT.AND P3, PT, R237, UR4, !P0 ;  /* 0x00000004ed007c0c */ /* 0x000fc4000c761270 */
        /* <DEDUP_REMOVED lines=22> */
[----:B------:R-:W2:Y:S01]  /*192620*/  LDL.LU R234, [R1+0x449c] ;  /* 0x00449c0001ea7983 */ /* 0x000ea20000300800 */
[----:B------:R-:W-:Y:S01]  /*192630*/  ISETP.LT.AND P3, PT, R248, UR4, !P0 ;  /* 0x00000004f8007c0c */ /* 0x000fe2000c761270 */
[C---:B------:R-:W-:Y:S01]  /*192640*/  IMAD.WIDE R4, R150.reuse, 0x4, R56 ;  /* 0x0000000496047825 */ /* 0x040fe200078e0238 */
[----:B------:R-:W-:Y:S02]  /*192650*/  ISETP.LT.AND P4, PT, R153, UR4, !P0 ;  /* 0x0000000499007c0c */ /* 0x000fe4000c781270 */
[----:B------:R-:W-:Y:S02]  /*192660*/  ISETP.LT.AND P0, PT, R151, UR4, !P0 ;  /* 0x0000000497007c0c */ /* 0x000fe4000c701270 */
[----:B------:R-:W-:Y:S01]  /*192670*/  ISETP.LT.AND P5, PT, R233, UR4, !P6 ;  /* 0x00000004e9007c0c */ /* 0x000fe2000f7a1270 */
[C---:B------:R-:W-:Y:S01]  /*192680*/  IMAD.WIDE R6, R150.reuse, 0x4, R50 ;  /* 0x0000000496067825 */ /* 0x040fe200078e0232 */
[----:B------:R1:W-:Y:S04]  /*192690*/  @P2 STG.E desc[UR40][R2.64], R242 ;  /* 0x000000f202002986 */ /* 0x0003e8000c101928 */
[----:B---3--:R3:W-:Y:S01]  /*1926a0*/  @P1 STG.E desc[UR40][R4.64], R241 ;  /* 0x000000f104001986 */ /* 0x0087e2000c101928 */
[----:B-1----:R-:W-:-:S04]  /*1926b0*/  IMAD.WIDE R2, R150, 0x4, R52 ;  /* 0x0000000496027825 */ /* 0x002fc800078e0234 */
[----:B---3--:R-:W-:Y:S02]  /*1926c0*/  IMAD.WIDE R4, R150, 0x4, R54 ;  /* 0x0000000496047825 */ /* 0x008fe400078e0236 */
[----:B------:R-:W3:Y:S04]  /*1926d0*/  LDL.LU R150, [R1+0x447c] ;  /* 0x00447c0001967983 */ /* 0x000ee80000300800 */
[----:B------:R-:W3:Y:S01]  /*1926e0*/  LDL.LU R242, [R1+0x444c] ;  /* 0x00444c0001f27983 */ /* 0x000ee20000300800 */
[----:B------:R-:W-:-:S03]  /*1926f0*/  IMAD.WIDE R8, R155, 0x4, R80 ;  /* 0x000000049b087825 */ /* 0x000fc600078e0250 */
[----:B------:R-:W3:Y:S01]  /*192700*/  LDL.LU R241, [R1+0x3fbc] ;  /* 0x003fbc0001f17983 */ /* 0x000ee20000300800 */
[----:B------:R-:W-:-:S03]  /*192710*/  ISETP.LT.AND P2, PT, R249, UR4, !P6 ;  /* 0x00000004f9007c0c */ /* 0x000fc6000f741270 */
[----:B------:R-:W-:Y:S04]  /*192720*/  @P3 STG.E desc[UR40][R4.64], R149 ;  /* 0x0000009504003986 */ /* 0x000fe8000c101928 */
[----:B------:R1:W-:Y:S01]  /*192730*/  @P4 STG.E desc[UR40][R2.64], R170 ;  /* 0x000000aa02004986 */ /* 0x0003e2000c101928 */
[----:B------:R-:W-:Y:S01]  /*192740*/  ISETP.LT.AND P1, PT, R210, UR4, !P6 ;  /* 0x00000004d2007c0c */ /* 0x000fe2000f721270 */
        /* <DEDUP_REMOVED lines=17> */
[----:B------:R-:W-:Y:S01]  /*192860*/  IMAD.WIDE R2, R155, 0x4, R74 ;  /* 0x000000049b027825 */ /* 0x000fe200078e024a */
[----:B------:R-:W-:-:S03]  /*192870*/  ISETP.LT.AND P2, PT, R169, UR4, !P6 ;  /* 0x00000004a9007c0c */ /* 0x000fc6000f741270 */
[----:B------:R-:W-:Y:S01]  /*192880*/  IMAD.WIDE R4, R155, 0x4, R72 ;  /* 0x000000049b047825 */ /* 0x000fe200078e0248 */
[----:B------:R-:W-:-:S03]  /*192890*/  ISETP.LT.AND P1, PT, R237, UR4, !P6 ;  /* 0x00000004ed007c0c */ /* 0x000fc6000f721270 */
[C---:B------:R-:W-:Y:S01]  /*1928a0*/  IMAD.WIDE R6, R155.reuse, 0x4, R70 ;  /* 0x000000049b067825 */ /* 0x040fe200078e0246 */
[----:B------:R1:W-:Y:S03]  /*1928b0*/  @P5 STG.E desc[UR40][R2.64], R234 ;  /* 0x000000ea02005986 */ /* 0x0003e6000c101928 */
[C---:B------:R-:W-:Y:S01]  /*1928c0*/  IMAD.WIDE R8, R155.reuse, 0x4, R68 ;  /* 0x000000049b087825 */ /* 0x040fe200078e0244 */
[----:B---3--:R3:W-:Y:S04]  /*1928d0*/  @P4 STG.E desc[UR40][R4.64], R150 ;  /* 0x0000009604004986 */ /* 0x0087e8000c101928 */
[----:B------:R-:W-:Y:S01]  /*1928e0*/  @P3 STG.E desc[UR40][R6.64], R242 ;  /* 0x000000f206003986 */ /* 0x000fe2000c101928 */
[----:B-1----:R-:W-:-:S03]  /*1928f0*/  IMAD.WIDE R2, R155, 0x4, R66 ;  /* 0x000000049b027825 */ /* 0x002fc600078e0242 */
[----:B------:R1:W-:Y:S04]  /*192900*/  @P0 STG.E desc[UR40][R8.64], R241 ;  /* 0x000000f108000986 */ /* 0x0003e8000c101928 */
[----:B---3--:R-:W3:Y:S01]  /*192910*/  LDL.LU R150, [R1+0x2ec4] ;  /* 0x002ec40001967983 */ /* 0x008ee20000300800 */
[----:B------:R-:W-:-:S03]  /*192920*/  IMAD.WIDE R4, R155, 0x4, R64 ;  /* 0x000000049b047825 */ /* 0x000fc600078e0240 */
[----:B------:R-:W3:Y:S01]  /*192930*/  LDL.LU R234, [R1+0x441c] ;  /* 0x00441c0001ea7983 */ /* 0x000ee20000300800 */
[----:B------:R-:W-:-:S03]  /*192940*/  ISETP.LT.AND P5, PT, R245, UR4, !P6 ;  /* 0x00000004f5007c0c */ /* 0x000fc6000f7a1270 */
[----:B-1----:R-:W3:Y:S01]  /*192950*/  LDL.LU R241, [R1+0x3a0c] ;  /* 0x003a0c0001f17983 */ /* 0x002ee20000300800 */
[----:B------:R-:W-:Y:S02]  /*192960*/  ISETP.LT.AND P0, PT, R168, UR4, !P6 ;  /* 0x00000004a8007c0c */ /* 0x000fe4000f701270 */
[----:B------:R-:W-:Y:S01]  /*192970*/  ISETP.LT.AND P4, PT, R232, UR4, !P6 ;  /* 0x00000004e8007c0c */ /* 0x000fe2000f781270 */
[----:B------:R-:W3:Y:S04]  /*192980*/  LDL.LU R149, [R1+0x399c] ;  /* 0x00399c0001957983 */ /* 0x000ee80000300800 */
[----:B------:R-:W3:Y:S01]  /*192990*/  LDL.LU R242, [R1+0x355c] ;  /* 0x00355c0001f27983 */ /* 0x000ee20000300800 */
[----:B------:R-:W-:Y:S01]  /*1929a0*/  ISETP.LT.AND P3, PT, R240, UR4, !P6 ;  /* 0x00000004f0007c0c */ /* 0x000fe2000f761270 */
        /* <DEDUP_REMOVED lines=15> */
[----:B------:R-:W-:Y:S02]  /*192aa0*/  ISETP.LT.AND P1, PT, R153, UR4, !P6 ;  /* 0x0000000499007c0c */ /* 0x000fe4000f721270 */
[----:B------:R-:W-:Y:S01]  /*192ab0*/  ISETP.GE.AND P5, PT, R0, UR5, PT ;  /* 0x0000000500007c0c */ /* 0x000fe2000bfa6270 */
[----:B------:R-:W-:Y:S01]  /*192ac0*/  IMAD.WIDE R2, R155, 0x4, R54 ;  /* 0x000000049b027825 */ /* 0x000fe200078e0236 */
[----:B------:R-:W-:Y:S01]  /*192ad0*/  ISETP.LT.AND P6, PT, R151, UR4, !P6 ;  /* 0x0000000497007c0c */ /* 0x000fe2000f7c1270 */
[----:B------:R-:W2:Y:S01]  /*192ae0*/  LDL.LU R170, [R1+0x1f4c] ;  /* 0x001f4c0001aa7983 */ /* 0x000ea20000300800 */
[----:B------:R-:W-:Y:S01]  /*192af0*/  ISETP.LT.AND P4, PT, R233, UR4, !P5 ;  /* 0x00000004e9007c0c */ /* 0x000fe2000ef81270 */
[----:B------:R-:W-:Y:S01]  /*192b00*/  IMAD.WIDE R4, R155, 0x4, R52 ;  /* 0x000000049b047825 */ /* 0x000fe200078e0234 */
[----:B------:R-:W-:Y:S02]  /*192b10*/  ISETP.LT.AND P3, PT, R249, UR4, !P5 ;  /* 0x00000004f9007c0c */ /* 0x000fe4000ef61270 */
[----:B------:R-:W-:Y:S01]  /*192b20*/  ISETP.LT.AND P0, PT, R210, UR4, !P5 ;  /* 0x00000004d2007c0c */ /* 0x000fe2000ef01270 */
[C---:B---3--:R-:W-:Y:S01]  /*192b30*/  IMAD.WIDE R6, R150.reuse, 0x4, R78 ;  /* 0x0000000496067825 */ /* 0x048fe200078e024e */
[----:B------:R1:W-:Y:S03]  /*192b40*/  @P2 STG.E desc[UR40][R2.64], R234 ;  /* 0x000000ea02002986 */ /* 0x0003e6000c101928 */
[----:B------:R-:W-:Y:S01]  /*192b50*/  IMAD.WIDE R8, R150, 0x4, R76 ;  /* 0x0000000496087825 */ /* 0x000fe200078e024c */
[----:B------:R3:W-:Y:S01]  /*192b60*/  @P1 STG.E desc[UR40][R4.64], R241 ;  /* 0x000000f104001986 */ /* 0x0007e2000c101928 */
[----:B------:R-:W-:-:S02]  /*192b70*/  ISETP.LT.AND P2, PT, R244, UR4, !P5 ;  /* 0x00000004f4007c0c */ /* 0x000fc4000ef41270 */
[----:B-1----:R-:W-:Y:S01]  /*192b80*/  IMAD.WIDE R2, R155, 0x4, R50 ;  /* 0x000000049b027825 */ /* 0x002fe200078e0232 */
[----:B------:R-:W2:Y:S03]  /*192b90*/  LDL.LU R234, [R1+0x1d4c] ;  /* 0x001d4c0001ea7983 */ /* 0x000ea60000300800 */
[----:B---3--:R-:W-:Y:S01]  /*192ba0*/  IMAD.WIDE R4, R150, 0x4, R80 ;  /* 0x0000000496047825 */ /* 0x008fe200078e0250 */
[----:B------:R-:W3:Y:S04]  /*192bb0*/  LDL.LU R241, [R1+0x1b4c] ;  /* 0x001b4c0001f17983 */ /* 0x000ee80000300800 */
[----:B------:R1:W-:Y:S04]  /*192bc0*/  @P6 STG.E desc[UR40][R2.64], R149 ;  /* 0x0000009502006986 */ /* 0x0003e8000c101928 */
[----:B------:R-:W3:Y:S04]  /*192bd0*/  LDL.LU R155, [R1+0x194c] ;  /* 0x00194c00019b7983 */ /* 0x000ee80000300800 */
[----:B------:R1:W-:Y:S04]  /*192be0*/  @P4 STG.E desc[UR40][R4.64], R242 ;  /* 0x000000f204004986 */ /* 0x0003e8000c101928 */
[----:B------:R-:W3:Y:S01]  /*192bf0*/  LDL.LU R0, [R1+0x7614] ;  /* 0x0076140001007983 */ /* 0x000ee20000300800 */
[----:B------:R-:W-:Y:S01]  /*192c00*/  ISETP.LT.AND P1, PT, R238, UR4, !P5 ;  /* 0x00000004ee007c0c */ /* 0x000fe2000ef21270 */
[----:B-1----:R-:W-:-:S02]  /*192c10*/  IMAD.WIDE R2, R150, 0x4, R74 ;  /* 0x0000000496027825 */ /* 0x002fc400078e024a */
[----:B------:R-:W3:Y:S02]  /*192c20*/  LDL.LU R242, [R1+0x174c] ;  /* 0x00174c0001f27983 */ /* 0x000ee40000300800 */
[----:B------:R-:W-:Y:S02]  /*192c30*/  IMAD.WIDE R4, R150, 0x4, R72 ;  /* 0x0000000496047825 */ /* 0x000fe400078e0248 */
[----:B------:R-:W-:Y:S04]  /*192c40*/  @P3 STG.E desc[UR40][R6.64], R250 ;  /* 0x000000fa06003986 */ /* 0x000fe8000c101928 */
[----:B------:R1:W-:Y:S04]  /*192c50*/  @P0 STG.E desc[UR40][R8.64], R160 ;  /* 0x000000a008000986 */ /* 0x0003e8000c101928 */
[----:B-1----:R-:W3:Y:S04]  /*192c60*/  LDL.LU R160, [R1+0x172c] ;  /* 0x00172c0001a07983 */ /* 0x002ee80000300800 */
[----:B----4-:R1:W-:Y:S04]  /*192c70*/  @P2 STG.E desc[UR40][R2.64], R236 ;  /* 0x000000ec02002986 */ /* 0x0103e8000c101928 */
[----:B--2---:R2:W-:Y:S04]  /*192c80*/  @P1 STG.E desc[UR40][R4.64], R152 ;  /* 0x0000009804001986 */ /* 0x0045e8000c101928 */
[----:B-1----:R-:W4:Y:S04]  /*192c90*/  LDL.LU R236, [R1+0x2ec0] ;  /* 0x002ec00001ec7983 */ /* 0x002f280000300800 */
[----:B------:R-:W4:Y:S04]  /*192ca0*/  LDL.LU R149, [R1+0x13fc] ;  /* 0x0013fc0001957983 */ /* 0x000f280000300800 */
[----:B------:R-:W4:Y:S04]  /*192cb0*/  LDL.LU R250, [R1+0x13ec] ;  /* 0x0013ec0001fa7983 */ /* 0x000f280000300800 */
[----:B--2---:R-:W2:Y:S01]  /*192cc0*/  LDL.LU R152, [R1+0x12ec] ;  /* 0x0012ec0001987983 */ /* 0x004ea20000300800 */
[----:B------:R-:W-:-:S02]  /*192cd0*/  ISETP.LT.AND P6, PT, R246, UR4, !P5 ;  /* 0x00000004f6007c0c */ /* 0x000fc4000efc1270 */
[----:B------:R-:W-:Y:S02]  /*192ce0*/  ISETP.LT.AND P4, PT, R154, UR4, !P5 ;  /* 0x000000049a007c0c */ /* 0x000fe4000ef81270 */
[----:B------:R-:W-:Y:S02]  /*192cf0*/  ISETP.LT.AND P3, PT, R169, UR4, !P5 ;  /* 0x00000004a9007c0c */ /* 0x000fe4000ef61270 */
[----:B------:R-:W-:Y:S02]  /*192d00*/  ISETP.LT.AND P0, PT, R237, UR4, !P5 ;  /* 0x00000004ed007c0c */ /* 0x000fe4000ef01270 */
[----:B------:R-:W-:Y:S02]  /*192d10*/  ISETP.LT.AND P2, PT, R245, UR4, !P5 ;  /* 0x00000004f5007c0c */ /* 0x000fe4000ef41270 */
[----:B------:R-:W-:Y:S01]  /*192d20*/  ISETP.LT.AND P1, PT, R168, UR4, !P5 ;  /* 0x00000004a8007c0c */ /* 0x000fe2000ef21270 */
[----:B------:R-:W-:-:S04]  /*192d30*/  IMAD.WIDE R2, R150, 0x4, R70 ;  /* 0x0000000496027825 */ /* 0x000fc800078e0246 */
[C---:B------:R-:W-:Y:S01]  /*192d40*/  IMAD.WIDE R4, R150.reuse, 0x4, R68 ;  /* 0x0000000496047825 */ /* 0x040fe200078e0244 */
[----:B------:R1:W-:Y:S03]  /*192d50*/  @P6 STG.E desc[UR40][R2.64], R170 ;  /* 0x000000aa02006986 */ /* 0x0003e6000c101928 */
[----:B------:R-:W-:-:S04]  /*192d60*/  IMAD.WIDE R6, R150, 0x4, R66 ;  /* 0x0000000496067825 */ /* 0x000fc800078e0242 */
[C---:B------:R-:W-:Y:S01]  /*192d70*/  IMAD.WIDE R8, R150.reuse, 0x4, R64 ;  /* 0x0000000496087825 */ /* 0x040fe200078e0240 */
[----:B------:R-:W-:Y:S03]  /*192d80*/  @P4 STG.E desc[UR40][R4.64], R234 ;  /* 0x000000ea04004986 */ /* 0x000fe6000c101928 */
[C---:B------:R-:W-:Y:S01]  /*192d90*/  IMAD.WIDE R10, R150.reuse, 0x4, R62 ;  /* 0x00000004960a7825 */ /* 0x040fe200078e023e */
[----:B---3--:R3:W-:Y:S03]  /*192da0*/  @P3 STG.E desc[UR40][R6.64], R241 ;  /* 0x000000f106003986 */ /* 0x0087e6000c101928 */
[----:B------:R-:W-:Y:S01]  /*192db0*/  IMAD.WIDE R12, R150, 0x4, R60 ;  /* 0x00000004960c7825 */ /* 0x000fe200078e023c */
[----:B-1----:R-:W2:Y:S01]  /*192dc0*/  LDL.LU R170, [R1+0x12dc] ;  /* 0x0012dc0001aa7983 */ /* 0x002ea20000300800 */
[----:B------:R-:W-:-:S03]  /*192dd0*/  ISETP.LT.AND P3, PT, R232, UR4, !P5 ;  /* 0x00000004e8007c0c */ /* 0x000fc6000ef61270 */
[----:B------:R1:W-:Y:S01]  /*192de0*/  @P0 STG.E desc[UR40][R8.64], R155 ;  /* 0x0000009b08000986 */ /* 0x0003e2000c101928 */
[----:B------:R-:W-:-:S03]  /*192df0*/  ISETP.LT.AND P6, PT, R240, UR4, !P5 ;  /* 0x00000004f0007c0c */ /* 0x000fc6000efc1270 */
[----:B---3--:R-:W3:Y:S01]  /*192e00*/  LDL.LU R241, [R1+0x12cc] ;  /* 0x0012cc0001f17983 */ /* 0x008ee20000300800 */
[----:B------:R-:W-:-:S03]  /*192e10*/  ISETP.LT.AND P4, PT, R248, UR4, !P5 ;  /* 0x00000004f8007c0c */ /* 0x000fc6000ef81270 */
[----:B-1----:R-:W3:Y:S04]  /*192e20*/  LDL.LU R155, [R1+0x12b0] ;  /* 0x0012b000019b7983 */ /* 0x002ee80000300800 */
[----:B------:R1:W-:Y:S04]  /*192e30*/  @P2 STG.E desc[UR40][R10.64], R242 ;  /* 0x000000f20a002986 */ /* 0x0003e8000c101928 */
[----:B------:R-:W3:Y:S01]  /*192e40*/  LDL.LU R234, [R1+0x11d0] ;  /* 0x0011d00001ea7983 */ /* 0x000ee20000300800 */
[----:B------:R-:W-:-:S03]  /*192e50*/  IMAD.WIDE R2, R150, 0x4, R58 ;  /* 0x0000000496027825 */ /* 0x000fc600078e023a */
[----:B-1----:R-:W3:Y:S01]  /*192e60*/  LDL.LU R242, [R1+0x11c0] ;  /* 0x0011c00001f27983 */ /* 0x002ee20000300800 */
[----:B------:R-:W-:-:S04]  /*192e70*/  IMAD.WIDE R4, R150, 0x4, R56 ;  /* 0x0000000496047825 */ /* 0x000fc800078e0238 */
[----:B------:R-:W-:-:S04]  /*192e80*/  IMAD.WIDE R6, R150, 0x4, R54 ;  /* 0x0000000496067825 */ /* 0x000fc800078e0236 */
[----:B------:R-:W-:-:S04]  /*192e90*/  IMAD.WIDE R8, R150, 0x4, R52 ;  /* 0x0000000496087825 */ /* 0x000fc800078e0234 */
[----:B------:R-:W-:Y:S01]  /*192ea0*/  IMAD.WIDE R10, R150, 0x4, R50 ;  /* 0x00000004960a7825 */ /* 0x000fe200078e0232 */
[----:B------:R1:W-:Y:S04]  /*192eb0*/  @P1 STG.E desc[UR40][R12.64], R160 ;  /* 0x000000a00c001986 */ /* 0x0003e8000c101928 */
[----:B-1----:R-:W3:Y:S04]  /*192ec0*/  LDL.LU R160, [R1+0x11b0] ;  /* 0x0011b00001a07983 */ /* 0x002ee80000300800 */
[----:B----4-:R-:W-:Y:S04]  /*192ed0*/  @P3 STG.E desc[UR40][R2.64], R149 ;  /* 0x0000009502003986 */ /* 0x010fe8000c101928 */
[----:B------:R1:W-:Y:S04]  /*192ee0*/  @P6 STG.E desc[UR40][R4.64], R250 ;  /* 0x000000fa04006986 */ /* 0x0003e8000c101928 */
[----:B--2---:R2:W-:Y:S04]  /*192ef0*/  @P4 STG.E desc[UR40][R6.64], R152 ;  /* 0x0000009806004986 */ /* 0x0045e8000c101928 */
[----:B-1----:R-:W4:Y:S04]  /*192f00*/  LDL.LU R250, [R1+0x11a0] ;  /* 0x0011a00001fa7983 */ /* 0x002f280000300800 */
[----:B------:R-:W4:Y:S04]  /*192f10*/  LDL.LU R150, [R1+0x1190] ;  /* 0x0011900001967983 */ /* 0x000f280000300800 */
[----:B--2---:R-:W2:Y:S01]  /*192f20*/  LDL.LU R152, [R1+0x1180] ;  /* 0x0011800001987983 */ /* 0x004ea20000300800 */
[----:B------:R-:W-:-:S02]  /*192f30*/  ISETP.GE.AND P0, PT, R0, UR5, PT ;  /* 0x0000000500007c0c */ /* 0x000fc4000bf06270 */
[----:B------:R-:W-:Y:S02]  /*192f40*/  ISETP.LT.AND P1, PT, R153, UR4, !P5 ;  /* 0x0000000499007c0c */ /* 0x000fe4000ef21270 */
        /* <DEDUP_REMOVED lines=8> */
[C---:B------:R-:W-:Y:S01]  /*192fd0*/  IMAD.WIDE R4, R236.reuse, 0x4, R76 ;  /* 0x00000004ec047825 */ /* 0x040fe200078e024c */
[----:B---3--:R3:W-:Y:S03]  /*192fe0*/  @P5 STG.E desc[UR40][R10.64], R241 ;  /* 0x000000f10a005986 */ /* 0x0087e6000c101928 */
[----:B------:R-:W-:Y:S01]  /*192ff0*/  IMAD.WIDE R6, R236, 0x4, R74 ;  /* 0x00000004ec067825 */ /* 0x000fe200078e024a */
[----:B------:R-:W-:Y:S01]  /*193000*/  ISETP.LT.AND P5, PT, R238, UR4, !P0 ;  /* 0x00000004ee007c0c */ /* 0x000fe2000c7a1270 */
[----:B-1----:R-:W2:Y:S04]  /*193010*/  LDL.LU R170, [R1+0x10c0] ;  /* 0x0010c00001aa7983 */ /* 0x002ea80000300800 */
[----:B------:R1:W-:Y:S01]  /*193020*/  @P2 STG.E desc[UR40][R12.64], R155 ;  /* 0x0000009b0c002986 */ /* 0x0003e2000c101928 */
[----:B------:R-:W-:-:S03]  /*193030*/  ISETP.LT.AND P1, PT, R246, UR4, !P0 ;  /* 0x00000004f6007c0c */ /* 0x000fc6000c721270 */
[----:B------:R-:W2:Y:S04]  /*193040*/  LDL.LU R0, [R1+0x7608] ;  /* 0x0076080001007983 */ /* 0x000ea80000300800 */
[----:B------:R-:W-:Y:S04]  /*193050*/  @P3 STG.E desc[UR40][R2.64], R234 ;  /* 0x000000ea02003986 */ /* 0x000fe8000c101928 */
[----:B---3--:R-:W3:Y:S04]  /*193060*/  LDL.LU R241, [R1+0x10b0] ;  /* 0x0010b00001f17983 */ /* 0x008ee80000300800 */
[----:B------:R-:W-:Y:S04]  /*193070*/  @P6 STG.E desc[UR40][R4.64], R242 ;  /* 0x000000f204006986 */ /* 0x000fe8000c101928 */
[----:B-1----:R-:W3:Y:S01]  /*193080*/  LDL.LU R155, [R1+0x10a0] ;  /* 0x0010a000019b7983 */ /* 0x002ee20000300800 */
[----:B------:R-:W-:Y:S01]  /*193090*/  ISETP.LT.AND P2, PT, R154, UR4, !P0 ;  /* 0x000000049a007c0c */ /* 0x000fe2000c741270 */
[----:B------:R-:W-:-:S04]  /*1930a0*/  IMAD.WIDE R8, R236, 0x4, R72 ;  /* 0x00000004ec087825 */ /* 0x000fc800078e0248 */
[----:B------:R-:W-:-:S04]  /*1930b0*/  IMAD.WIDE R10, R236, 0x4, R70 ;  /* 0x00000004ec0a7825 */ /* 0x000fc800078e0246 */
[----:B------:R-:W-:Y:S01]  /*1930c0*/  IMAD.WIDE R12, R236, 0x4, R68 ;  /* 0x00000004ec0c7825 */ /* 0x000fe200078e0244 */
[----:B------:R1:W-:Y:S04]  /*1930d0*/  @P4 STG.E desc[UR40][R6.64], R160 ;  /* 0x000000a006004986 */ /* 0x0003e8000c101928 */
[----:B-1----:R-:W3:Y:S04]  /*1930e0*/  LDL.LU R160, [R1+0x1090] ;  /* 0x0010900001a07983 */ /* 0x002ee80000300800 */
[----:B------:R-:W3:Y:S04]  /*1930f0*/  LDL.LU R149, [R1+0x1080] ;  /* 0x0010800001957983 */ /* 0x000ee80000300800 */
[----:B------:R-:W3:Y:S04]  /*193100*/  LDL.LU R234, [R1+0xd80] ;  /* 0x000d800001ea7983 */ /* 0x000ee80000300800 */
[----:B----4-:R-:W-:Y:S04]  /*193110*/  @P5 STG.E desc[UR40][R8.64], R250 ;  /* 0x000000fa08005986 */ /* 0x010fe8000c101928 */
[----:B------:R1:W-:Y:S04]  /*193120*/  @P1 STG.E desc[UR40][R10.64], R150 ;  /* 0x000000960a001986 */ /* 0x0003e8000c101928 */
        /* <DEDUP_REMOVED lines=12> */
[----:B------:R1:W-:Y:S03]  /*1931f0*/  @P4 STG.E desc[UR40][R2.64], R170 ;  /* 0x000000aa02004986 */ /* 0x0003e6000c101928 */
[----:B------:R-:W-:Y:S01]  /*193200*/  IMAD.WIDE R8, R236, 0x4, R60 ;  /* 0x00000004ec087825 */ /* 0x000fe200078e023c */
[----:B------:R-:W-:Y:S02]  /*193210*/  ISETP.LT.AND P1, PT, R232, UR4, !P0 ;  /* 0x00000004e8007c0c */ /* 0x000fe4000c721270 */
[----:B------:R-:W-:Y:S01]  /*193220*/  ISETP.LT.AND P6, PT, R240, UR4, !P0 ;  /* 0x00000004f0007c0c */ /* 0x000fe2000c7c1270 */
[----:B---3--:R3:W-:Y:S04]  /*193230*/  @P3 STG.E desc[UR40][R4.64], R241 ;  /* 0x000000f104003986 */ /* 0x0087e8000c101928 */
[----:B-1----:R-:W2:Y:S01]  /*193240*/  LDL.LU R170, [R1+0xc50] ;  /* 0x000c500001aa7983 */ /* 0x002ea20000300800 */
[----:B------:R-:W-:-:S03]  /*193250*/  ISETP.LT.AND P3, PT, R248, UR4, !P0 ;  /* 0x00000004f8007c0c */ /* 0x000fc6000c761270 */
[----:B------:R1:W-:Y:S04]  /*193260*/  @P5 STG.E desc[UR40][R6.64], R155 ;  /* 0x0000009b06005986 */ /* 0x0003e8000c101928 */
[----:B---3--:R-:W3:Y:S01]  /*193270*/  LDL.LU R241, [R1+0xc30] ;  /* 0x000c300001f17983 */ /* 0x008ee20000300800 */
[----:B------:R-:W-:-:S04]  /*193280*/  IMAD.WIDE R10, R236, 0x4, R58 ;  /* 0x00000004ec0a7825 */ /* 0x000fc800078e023a */
[C---:B------:R-:W-:Y:S01]  /*193290*/  IMAD.WIDE R12, R236.reuse, 0x4, R56 ;  /* 0x00000004ec0c7825 */ /* 0x040fe200078e0238 */
[----:B-1----:R-:W3:Y:S03]  /*1932a0*/  LDL.LU R155, [R1+0x9c0] ;  /* 0x0009c000019b7983 */ /* 0x002ee60000300800 */
[----:B------:R-:W-:-:S04]  /*1932b0*/  IMAD.WIDE R2, R236, 0x4, R54 ;  /* 0x00000004ec027825 */ /* 0x000fc800078e0236 */
[----:B------:R-:W-:-:S04]  /*1932c0*/  IMAD.WIDE R4, R236, 0x4, R52 ;  /* 0x00000004ec047825 */ /* 0x000fc800078e0234 */
[----:B------:R-:W-:Y:S01]  /*1932d0*/  IMAD.WIDE R6, R236, 0x4, R50 ;  /* 0x00000004ec067825 */ /* 0x000fe200078e0232 */
[----:B------:R1:W-:Y:S01]  /*1932e0*/  @P2 STG.E desc[UR40][R8.64], R160 ;  /* 0x000000a008002986 */ /* 0x0003e2000c101928 */
[----:B------:R-:W-:Y:S02]  /*1932f0*/  ISETP.LT.AND P2, PT, R153, UR4, !P0 ;  /* 0x0000000499007c0c */ /* 0x000fe4000c741270 */
[----:B------:R-:W-:Y:S01]  /*193300*/  ISETP.LT.AND P0, PT, R151, UR4, !P0 ;  /* 0x0000000497007c0c */ /* 0x000fe2000c701270 */
[----:B-1----:R-:W3:Y:S04]  /*193310*/  LDL.LU R160, [R1+0x9b0] ;  /* 0x0009b00001a07983 */ /* 0x002ee80000300800 */
[----:B------:R-:W3:Y:S04]  /*193320*/  LDL.LU R236, [R1+0x9a0] ;  /* 0x0009a00001ec7983 */ /* 0x000ee80000300800 */
[----:B------:R1:W-:Y:S04]  /*193330*/  @P1 STG.E desc[UR40][R10.64], R149 ;  /* 0x000000950a001986 */ /* 0x0003e8000c101928 */
[----:B------:R1:W-:Y:S04]  /*193340*/  @P6 STG.E desc[UR40][R12.64], R234 ;  /* 0x000000ea0c006986 */ /* 0x0003e8000c101928 */
[----:B-1----:R-:W3:Y:S04]  /*193350*/  LDL.LU R149, [R1+0x990] ;  /* 0x0009900001957983 */ /* 0x002ee80000300800 */
[----:B------:R-:W3:Y:S04]  /*193360*/  LDL.LU R234, [R1+0x980] ;  /* 0x0009800001ea7983 */ /* 0x000ee80000300800 */
[----:B----4-:R1:W-:Y:S04]  /*193370*/  @P3 STG.E desc[UR40][R2.64], R242 ;  /* 0x000000f202003986 */ /* 0x0103e8000c101928 */
[----:B------:R4:W-:Y:S04]  /*193380*/  @P2 STG.E desc[UR40][R4.64], R250 ;  /* 0x000000fa04002986 */ /* 0x0009e8000c101928 */
[----:B--2---:R2:W-:Y:S04]  /*193390*/  @P0 STG.E desc[UR40][R6.64], R152 ;  /* 0x0000009806000986 */ /* 0x0045e8000c101928 */
[----:B-1----:R-:W3:Y:S04]  /*1933a0*/  LDL.LU R242, [R1+0x970] ;  /* 0x0009700001f27983 */ /* 0x002ee80000300800 */
[----:B----4-:R-:W4:Y:S04]  /*1933b0*/  LDL.LU R250, [R1+0x960] ;  /* 0x0009600001fa7983 */ /* 0x010f280000300800 */
[----:B--2---:R-:W2:Y:S01]  /*1933c0*/  LDL.LU R152, [R1+0x950] ;  /* 0x0009500001987983 */ /* 0x004ea20000300800 */
[----:B------:R-:W-:Y:S01]  /*1933d0*/  ISETP.GE.AND P4, PT, R0, UR5, PT ;  /* 0x0000000500007c0c */ /* 0x000fe2000bf86270 */
[----:B------:R-:W-:-:S02]  /*1933e0*/  IMAD.WIDE R8, R150, 0x4, R80 ;  /* 0x0000000496087825 */ /* 0x000fc400078e0250 */
[----:B------:R-:W2:Y:S01]  /*1933f0*/  LDL.LU R0, [R1+0x7600] ;  /* 0x0076000001007983 */ /* 0x000ea20000300800 */
[----:B------:R-:W-:Y:S02]  /*193400*/  ISETP.LT.AND P1, PT, R233, UR4, !P4 ;  /* 0x00000004e9007c0c */ /* 0x000fe4000e721270 */
[----:B------:R-:W-:Y:S02]  /*193410*/  ISETP.LT.AND P6, PT, R249, UR4, !P4 ;  /* 0x00000004f9007c0c */ /* 0x000fe4000e7c1270 */
[----:B------:R-:W-:Y:S02]  /*193420*/  ISETP.LT.AND P5, PT, R210, UR4, !P4 ;  /* 0x00000004d2007c0c */ /* 0x000fe4000e7a1270 */
[----:B------:R-:W-:Y:S02]  /*193430*/  ISETP.LT.AND P3, PT, R244, UR4, !P4 ;  /* 0x00000004f4007c0c */ /* 0x000fe4000e761270 */
[----:B------:R-:W-:Y:S01]  /*193440*/  ISETP.LT.AND P0, PT, R238, UR4, !P4 ;  /* 0x00000004ee007c0c */ /* 0x000fe2000e701270 */
[----:B------:R-:W-:-:S04]  /*193450*/  IMAD.WIDE R10, R150, 0x4, R78 ;  /* 0x00000004960a7825 */ /* 0x000fc800078e024e */
[C---:B------:R-:W-:Y:S01]  /*193460*/  IMAD.WIDE R12, R150.reuse, 0x4, R76 ;  /* 0x00000004960c7825 */ /* 0x040fe200078e024c */
[----:B------:R-:W-:Y:S03]  /*193470*/  @P1 STG.E desc[UR40][R8.64], R170 ;  /* 0x000000aa08001986 */ /* 0x000fe6000c101928 */
[----:B------:R-:W-:-:S04]  /*193480*/  IMAD.WIDE R14, R150, 0x4, R74 ;  /* 0x00000004960e7825 */ /* 0x000fc800078e024a */
[----:B------:R-:W-:Y:S01]  /*193490*/  IMAD.WIDE R2, R150, 0x4, R72 ;  /* 0x0000000496027825 */ /* 0x000fe200078e0248 */
[----:B---3--:R-:W-:Y:S01]  /*1934a0*/  @P6 STG.E desc[UR40][R10.64], R241 ;  /* 0x000000f10a006986 */ /* 0x008fe2000c101928 */
[----:B------:R-:W-:Y:S02]  /*1934b0*/  ISETP.LT.AND P6, PT, R246, UR4, !P4 ;  /* 0x00000004f6007c0c */ /* 0x000fe4000e7c1270 */
[----:B------:R-:W-:Y:S01]  /*1934c0*/  ISETP.LT.AND P2, PT, R237, UR4, !P4 ;  /* 0x00000004ed007c0c */ /* 0x000fe2000e741270 */
[----:B------:R1:W-:Y:S01]  /*1934d0*/  @P5 STG.E desc[UR40][R12.64], R155 ;  /* 0x0000009b0c005986 */ /* 0x0003e2000c101928 */
[----:B------:R-:W-:Y:S02]  /*1934e0*/  ISETP.LT.AND P5, PT, R154, UR4, !P4 ;  /* 0x000000049a007c0c */ /* 0x000fe4000e7a1270 */
[----:B------:R-:W-:Y:S01]  /*1934f0*/  ISETP.LT.AND P1, PT, R245, UR4, !P4 ;  /* 0x00000004f5007c0c */ /* 0x000fe2000e721270 */
[C---:B------:R-:W-:Y:S01]  /*193500*/  IMAD.WIDE R4, R150.reuse, 0x4, R70 ;  /* 0x0000000496047825 */ /* 0x040fe200078e0246 */
[----:B-1----:R-:W3:Y:S03]  /*193510*/  LDL.LU R155, [R1+0x940] ;  /* 0x00094000019b7983 */ /* 0x002ee60000300800 */
[----:B------:R-:W-:-:S04]  /*193520*/  IMAD.WIDE R6, R150, 0x4, R68 ;  /* 0x0000000496067825 */ /* 0x000fc800078e0244 */
[----:B------:R-:W-:-:S04]  /*193530*/  IMAD.WIDE R8, R150, 0x4, R66 ;  /* 0x0000000496087825 */ /* 0x000fc800078e0242 */
[----:B------:R-:W-:-:S04]  /*193540*/  IMAD.WIDE R10, R150, 0x4, R64 ;  /* 0x00000004960a7825 */ /* 0x000fc800078e0240 */
[----:B------:R-:W-:Y:S01]  /*193550*/  IMAD.WIDE R12, R150, 0x4, R62 ;  /* 0x00000004960c7825 */ /* 0x000fe200078e023e */
[----:B------:R1:W-:Y:S01]  /*193560*/  @P3 STG.E desc[UR40][R14.64], R160 ;  /* 0x000000a00e003986 */ /* 0x0003e2000c101928 */
[----:B------:R-:W-:-:S03]  /*193570*/  ISETP.LT.AND P3, PT, R169, UR4, !P4 ;  /* 0x00000004a9007c0c */ /* 0x000fc6000e761270 */
[----:B------:R1:W-:Y:S04]  /*193580*/  @P0 STG.E desc[UR40][R2.64], R236 ;  /* 0x000000ec02000986 */ /* 0x0003e8000c101928 */
[----:B-1----:R-:W3:Y:S04]  /*193590*/  LDL.LU R160, [R1+0x2eb8] ;  /* 0x002eb80001a07983 */ /* 0x002ee80000300800 */
[----:B------:R-:W3:Y:S04]  /*1935a0*/  LDL.LU R170, [R1+0x930] ;  /* 0x0009300001aa7983 */ /* 0x000ee80000300800 */
[----:B------:R-:W3:Y:S04]  /*1935b0*/  LDL.LU R241, [R1+0x920] ;  /* 0x0009200001f17983 */ /* 0x000ee80000300800 */
[----:B------:R-:W3:Y:S04]  /*1935c0*/  LDL.LU R236, [R1+0x910] ;  /* 0x0009100001ec7983 */ /* 0x000ee80000300800 */
[----:B------:R-:W-:Y:S04]  /*1935d0*/  @P6 STG.E desc[UR40][R4.64], R149 ;  /* 0x0000009504006986 */ /* 0x000fe8000c101928 */
[----:B------:R-:W-:Y:S04]  /*1935e0*/  @P5 STG.E desc[UR40][R6.64], R234 ;  /* 0x000000ea06005986 */ /* 0x000fe8000c101928 */
[----:B------:R-:W-:Y:S04]  /*1935f0*/  @P3 STG.E desc[UR40][R8.64], R242 ;  /* 0x000000f208003986 */ /* 0x000fe8000c101928 */
[----:B----4-:R-:W-:Y:S04]  /*193600*/  @P2 STG.E desc[UR40][R10.64], R250 ;  /* 0x000000fa0a002986 */ /* 0x010fe8000c101928 */
[----:B--2---:R1:W-:Y:S04]  /*193610*/  @P1 STG.E desc[UR40][R12.64], R152 ;  /* 0x000000980c001986 */ /* 0x0043e8000c101928 */
[----:B-1----:R-:W2:Y:S04]  /*193620*/  LDL.LU R152, [R1+0x12b4] ;  /* 0x0012b40001987983 */ /* 0x002ea80000300800 */
[----:B------:R-:W4:Y:S04]  /*193630*/  LDL.LU R234, [R1+0x11d4] ;  /* 0x0011d40001ea7983 */ /* 0x000f280000300800 */
[----:B------:R-:W4:Y:S01]  /*193640*/  LDL.LU R242, [R1+0x11c4] ;  /* 0x0011c40001f27983 */ /* 0x000f220000300800 */
[----:B------:R-:W-:-:S02]  /*193650*/  ISETP.LT.AND P0, PT, R168, UR4, !P4 ;  /* 0x00000004a8007c0c */ /* 0x000fc4000e701270 */
[----:B------:R-:W-:Y:S02]  /*193660*/  ISETP.LT.AND P2, PT, R232, UR4, !P4 ;  /* 0x00000004e8007c0c */ /* 0x000fe4000e741270 */
[----:B------:R-:W-:Y:S02]  /*193670*/  ISETP.LT.AND P6, PT, R240, UR4, !P4 ;  /* 0x00000004f0007c0c */ /* 0x000fe4000e7c1270 */
[----:B------:R-:W-:Y:S01]  /*193680*/  ISETP.LT.AND P5, PT, R248, UR4, !P4 ;  /* 0x00000004f8007c0c */ /* 0x000fe2000e7a1270 */
[C---:B------:R-:W-:Y:S01]  /*193690*/  IMAD.WIDE R2, R150.reuse, 0x4, R60 ;  /* 0x0000000496027825 */ /* 0x040fe200078e023c */
[----:B------:R-:W4:Y:S03]  /*1936a0*/  LDL.LU R250, [R1+0x11b4] ;  /* 0x0011b40001fa7983 */ /* 0x000f260000300800 */
[----:B------:R-:W-:Y:S01]  /*1936b0*/  IMAD.WIDE R4, R150, 0x4, R58 ;  /* 0x0000000496047825 */ /* 0x000fe200078e023a */
[----:B------:R-:W-:-:S03]  /*1936c0*/  ISETP.GE.AND P1, PT, R0, UR5, PT ;  /* 0x0000000500007c0c */ /* 0x000fc6000bf26270 */
[----:B------:R-:W-:-:S04]  /*1936d0*/  IMAD.WIDE R6, R150, 0x4, R56 ;  /* 0x0000000496067825 */ /* 0x000fc800078e0238 */
[C---:B------:R-:W-:Y:S01]  /*1936e0*/  IMAD.WIDE R8, R150.reuse, 0x4, R54 ;  /* 0x0000000496087825 */ /* 0x040fe200078e0236 */
[----:B------:R-:W-:Y:S02]  /*1936f0*/  ISETP.LT.AND P3, PT, R153, UR4, !P4 ;  /* 0x0000000499007c0c */ /* 0x000fe4000e761270 */
[----:B------:R-:W-:Y:S01]  /*193700*/  ISETP.LT.AND P4, PT, R151, UR4, !P4 ;  /* 0x0000000497007c0c */ /* 0x000fe2000e781270 */
[----:B---3--:R1:W-:Y:S01]  /*193710*/  @P0 STG.E desc[UR40][R2.64], R155 ;  /* 0x0000009b02000986 */ /* 0x0083e2000c101928 */
[C---:B------:R-:W-:Y:S01]  /*193720*/  IMAD.WIDE R10, R150.reuse, 0x4, R52 ;  /* 0x00000004960a7825 */ /* 0x040fe200078e0234 */
[----:B------:R-:W-:Y:S02]  /*193730*/  ISETP.LT.AND P0, PT, R233, UR4, !P1 ;  /* 0x00000004e9007c0c */ /* 0x000fe4000cf01270 */
[----:B-1----:R-:W3:Y:S01]  /*193740*/  LDL.LU R155, [R1+0x11a4] ;  /* 0x0011a400019b7983 */ /* 0x002ee20000300800 */
[----:B------:R-:W-:-:S03]  /*193750*/  IMAD.WIDE R2, R150, 0x4, R50 ;  /* 0x0000000496027825 */ /* 0x000fc600078e0232 */
[----:B------:R-:W-:Y:S04]  /*193760*/  @P2 STG.E desc[UR40][R4.64], R170 ;  /* 0x000000aa04002986 */ /* 0x000fe8000c101928 */
[----:B------:R-:W-:Y:S01]  /*193770*/  @P6 STG.E desc[UR40][R6.64], R241 ;  /* 0x000000f106006986 */ /* 0x000fe2000c101928 */
[----:B------:R-:W-:-:S03]  /*193780*/  ISETP.LT.AND P6, PT, R249, UR4, !P1 ;  /* 0x00000004f9007c0c */ /* 0x000fc6000cfc1270 */
[----:B------:R1:W-:Y:S01]  /*193790*/  @P5 STG.E desc[UR40][R8.64], R236 ;  /* 0x000000ec08005986 */ /* 0x0003e2000c101928 */
[----:B------:R-:W-:Y:S01]  /*1937a0*/  ISETP.LT.AND P5, PT, R210, UR4, !P1 ;  /* 0x00000004d2007c0c */ /* 0x000fe2000cfa1270 */
[C---:B------:R-:W-:Y:S02]  /*1937b0*/  IMAD.WIDE R12, R160.reuse, 0x4, R80 ;  /* 0x00000004a00c7825 */ /* 0x040fe400078e0250 */
[----:B-1----:R-:W3:Y:S04]  /*1937c0*/  LDL.LU R236, [R1+0x1194] ;  /* 0x0011940001ec7983 */ /* 0x002ee80000300800 */
[----:B------:R-:W3:Y:S01]  /*1937d0*/  LDL.LU R150, [R1+0x1184] ;  /* 0x0011840001967983 */ /* 0x000ee20000300800 */
[----:B------:R-:W-:-:S03]  /*1937e0*/  IMAD.WIDE R4, R160, 0x4, R78 ;  /* 0x00000004a0047825 */ /* 0x000fc600078e024e */
[----:B------:R-:W3:Y:S01]  /*1937f0*/  LDL.LU R148, [R1+0x10c4] ;  /* 0x0010c40001947983 */ /* 0x000ee20000300800 */
[----:B------:R-:W-:-:S03]  /*193800*/  IMAD.WIDE R6, R160, 0x4, R76 ;  /* 0x00000004a0067825 */ /* 0x000fc600078e024c */
[----:B------:R-:W-:Y:S04]  /*193810*/  @P3 STG.E desc[UR40][R10.64], R156 ;  /* 0x0000009c0a003986 */ /* 0x000fe8000c101928 */
[----:B------:R-:W3:Y:S04]  /*193820*/  LDL.LU R0, [R1+0x75fc] ;  /* 0x0075fc0001007983 */ /* 0x000ee80000300800 */
[----:B------:R-:W-:Y:S04]  /*193830*/  @P4 STG.E desc[UR40][R2.64], R128 ;  /* 0x0000008002004986 */ /* 0x000fe8000c101928 */
[----:B------:R-:W3:Y:S04]  /*193840*/  LDL.LU R149, [R1+0x10b4] ;  /* 0x0010b40001957983 */ /* 0x000ee80000300800 */
[----:B------:R-:W3:Y:S04]  /*193850*/  LDL.LU R241, [R1+0x10a4] ;  /* 0x0010a40001f17983 */ /* 0x000ee80000300800 */
[----:B--2---:R1:W-:Y:S04]  /*193860*/  @P0 STG.E desc[UR40][R12.64], R152 ;  /* 0x000000980c000986 */ /* 0x0043e8000c101928 */
[----:B----4-:R-:W-:Y:S04]  /*193870*/  @P6 STG.E desc[UR40][R4.64], R234 ;  /* 0x000000ea04006986 */ /* 0x010fe8000c101928 */
[----:B------:R2:W-:Y:S04]  /*193880*/  @P5 STG.E desc[UR40][R6.64], R242 ;  /* 0x000000f206005986 */ /* 0x0005e8000c101928 */
[----:B-1----:R-:W4:Y:S04]  /*193890*/  LDL.LU R152, [R1+0x1094] ;  /* 0x0010940001987983 */ /* 0x002f280000300800 */
[----:B------:R-:W4:Y:S04]  /*1938a0*/  LDL.LU R170, [R1+0x1084] ;  /* 0x0010840001aa7983 */ /* 0x000f280000300800 */
[----:B--2---:R-:W2:Y:S01]  /*1938b0*/  LDL.LU R242, [R1+0xd84] ;  /* 0x000d840001f27983 */ /* 0x004ea20000300800 */
[----:B------:R-:W-:-:S02]  /*1938c0*/  ISETP.LT.AND P3, PT, R244, UR4, !P1 ;  /* 0x00000004f4007c0c */ /* 0x000fc4000cf61270 */
[----:B------:R-:W-:Y:S02]  /*1938d0*/  ISETP.LT.AND P2, PT, R238, UR4, !P1 ;  /* 0x00000004ee007c0c */ /* 0x000fe4000cf41270 */
[----:B------:R-:W-:Y:S02]  /*1938e0*/  ISETP.LT.AND P4, PT, R246, UR4, !P1 ;  /* 0x00000004f6007c0c */ /* 0x000fe4000cf81270 */
[----:B------:R-:W-:Y:S01]  /*1938f0*/  ISETP.LT.AND P0, PT, R154, UR4, !P1 ;  /* 0x000000049a007c0c */ /* 0x000fe2000cf01270 */
[----:B------:R-:W-:-:S04]  /*193900*/  IMAD.WIDE R8, R160, 0x4, R74 ;  /* 0x00000004a0087825 */ /* 0x000fc800078e024a */
[C---:B------:R-:W-:Y:S02]  /*193910*/  IMAD.WIDE R10, R160.reuse, 0x4, R72 ;  /* 0x00000004a00a7825 */ /* 0x040fe400078e0248 */
[----:B------:R-:W-:Y:S02]  /*193920*/  @P3 STG.E desc[UR40][R8.64], R250 ;  /* 0x000000fa08003986 */ /* 0x000fe4000c101928 */
[----:B------:R-:W-:Y:S01]  /*193930*/  IMAD.WIDE R2, R160, 0x4, R70 ;  /* 0x00000004a0027825 */ /* 0x000fe200078e0246 */
[----:B------:R-:W-:-:S03]  /*193940*/  ISETP.LT.AND P6, PT, R169, UR4, !P1 ;  /* 0x00000004a9007c0c */ /* 0x000fc6000cfc1270 */
[----:B------:R-:W-:Y:S01]  /*193950*/  IMAD.WIDE R12, R160, 0x4, R68 ;  /* 0x00000004a00c7825 */ /* 0x000fe200078e0244 */
[----:B------:R-:W-:Y:S01]  /*193960*/  ISETP.LT.AND P5, PT, R245, UR4, !P1 ;  /* 0x00000004f5007c0c */ /* 0x000fe2000cfa1270 */
[----:B---3--:R1:W-:Y:S01]  /*193970*/  @P2 STG.E desc[UR40][R10.64], R155 ;  /* 0x0000009b0a002986 */ /* 0x0083e2000c101928 */
[----:B------:R-:W-:Y:S02]  /*193980*/  ISETP.LT.AND P2, PT, R237, UR4, !P1 ;  /* 0x00000004ed007c0c */ /* 0x000fe4000cf41270 */
[----:B------:R-:W-:Y:S01]  /*193990*/  ISETP.LT.AND P3, PT, R168, UR4, !P1 ;  /* 0x00000004a8007c0c */ /* 0x000fe2000cf61270 */
[----:B-1----:R-:W3:Y:S04]  /*1939a0*/  LDL.LU R155, [R1+0x2eb4] ;  /* 0x002eb400019b7983 */ /* 0x002ee80000300800 */
[----:B------:R-:W3:Y:S04]  /*1939b0*/  LDL.LU R234, [R1+0xd74] ;  /* 0x000d740001ea7983 */ /* 0x000ee80000300800 */
[----:B------:R-:W3:Y:S01]  /*1939c0*/  LDL.LU R250, [R1+0xd64] ;  /* 0x000d640001fa7983 */ /* 0x000ee20000300800 */
[----:B------:R-:W-:-:S04]  /*1939d0*/  IMAD.WIDE R4, R160, 0x4, R66 ;  /* 0x00000004a0047825 */ /* 0x000fc800078e0242 */
[----:B------:R-:W-:-:S04]  /*1939e0*/  IMAD.WIDE R6, R160, 0x4, R64 ;  /* 0x00000004a0067825 */ /* 0x000fc800078e0240 */
[----:B------:R-:W-:-:S04]  /*1939f0*/  IMAD.WIDE R8, R160, 0x4, R62 ;  /* 0x00000004a0087825 */ /* 0x000fc800078e023e */
[----:B------:R-:W-:Y:S01]  /*193a00*/  IMAD.WIDE R10, R160, 0x4, R60 ;  /* 0x00000004a00a7825 */ /* 0x000fe200078e023c */
[----:B------:R1:W-:Y:S01]  /*193a10*/  @P4 STG.E desc[UR40][R2.64], R236 ;  /* 0x000000ec02004986 */ /* 0x0003e2000c101928 */
[----:B------:R-:W-:-:S03]  /*193a20*/  ISETP.LT.AND P4, PT, R232, UR4, !P1 ;  /* 0x00000004e8007c0c */ /* 0x000fc6000cf81270 */
[----:B------:R1:W-:Y:S01]  /*193a30*/  @P0 STG.E desc[UR40][R12.64], R150 ;  /* 0x000000960c000986 */ /* 0x0003e2000c101928 */
[----:B------:R-:W-:-:S03]  /*193a40*/  ISETP.LT.AND P0, PT, R240, UR4, !P1 ;  /* 0x00000004f0007c0c */ /* 0x000fc6000cf01270 */
[----:B-1----:R-:W3:Y:S04]  /*193a50*/  LDL.LU R236, [R1+0xc74] ;  /* 0x000c740001ec7983 */ /* 0x002ee80000300800 */
[----:B------:R-:W3:Y:S01]  /*193a60*/  LDL.LU R150, [R1+0xc54] ;  /* 0x000c540001967983 */ /* 0x000ee20000300800 */
[----:B------:R-:W-:-:S03]  /*193a70*/  IMAD.WIDE R2, R160, 0x4, R58 ;  /* 0x00000004a0027825 */ /* 0x000fc600078e023a */
[----:B------:R1:W-:Y:S01]  /*193a80*/  @P6 STG.E desc[UR40][R4.64], R148 ;  /* 0x0000009404006986 */ /* 0x0003e2000c101928 */
[----:B------:R-:W-:-:S03]  /*193a90*/  IMAD.WIDE R12, R160, 0x4, R56 ;  /* 0x00000004a00c7825 */ /* 0x000fc600078e0238 */
[----:B------:R1:W-:Y:S04]  /*193aa0*/  @P2 STG.E desc[UR40][R6.64], R149 ;  /* 0x0000009506002986 */ /* 0x0003e8000c101928 */
[----:B------:R1:W-:Y:S02]  /*193ab0*/  @P5 STG.E desc[UR40][R8.64], R241 ;  /* 0x000000f108005986 */ /* 0x0003e4000c101928 */
[----:B-1----:R-:W-:-:S04]  /*193ac0*/  IMAD.WIDE R4, R160, 0x4, R54 ;  /* 0x00000004a0047825 */ /* 0x002fc800078e0236 */
[C---:B------:R-:W-:Y:S01]  /*193ad0*/  IMAD.WIDE R6, R160.reuse, 0x4, R52 ;  /* 0x00000004a0067825 */ /* 0x040fe200078e0234 */
[----:B------:R-:W3:Y:S03]  /*193ae0*/  LDL.LU R241, [R1+0xc34] ;  /* 0x000c340001f17983 */ /* 0x000ee60000300800 */
[----:B------:R-:W-:Y:S01]  /*193af0*/  IMAD.WIDE R8, R160, 0x4, R50 ;  /* 0x00000004a0087825 */ /* 0x000fe200078e0232 */
[----:B----4-:R1:W-:Y:S04]  /*193b00*/  @P3 STG.E desc[UR40][R10.64], R152 ;  /* 0x000000980a003986 */ /* 0x0103e8000c101928 */
[----:B------:R-:W-:Y:S04]  /*193b10*/  @P4 STG.E desc[UR40][R2.64], R170 ;  /* 0x000000aa02004986 */ /* 0x000fe8000c101928 */
[----:B--2---:R2:W-:Y:S04]  /*193b20*/  @P0 STG.E desc[UR40][R12.64], R242 ;  /* 0x000000f20c000986 */ /* 0x0045e8000c101928 */
[----:B-1----:R-:W4:Y:S04]  /*193b30*/  LDL.LU R152, [R1+0x9c4] ;  /* 0x0009c40001987983 */ /* 0x002f280000300800 */
[----:B------:R-:W4:Y:S04]  /*193b40*/  LDL.LU R149, [R1+0x9b4] ;  /* 0x0009b40001957983 */ /* 0x000f280000300800 */
[----:B--2---:R-:W2:Y:S04]  /*193b50*/  LDL.LU R242, [R1+0x9a4] ;  /* 0x0009a40001f27983 */ /* 0x004ea80000300800 */
[----:B------:R-:W2:Y:S04]  /*193b60*/  LDL.LU R170, [R1+0x994] ;  /* 0x0009940001aa7983 */ /* 0x000ea80000300800 */
[----:B------:R-:W2:Y:S01]  /*193b70*/  LDL.LU R160, [R1+0x984] ;  /* 0x0009840001a07983 */ /* 0x000ea20000300800 */
[----:B------:R-:W-:-:S02]  /*193b80*/  ISETP.GE.AND P6, PT, R0, UR5, PT ;  /* 0x0000000500007c0c */ /* 0x000fc4000bfc6270 */
[----:B------:R-:W-:Y:S02]  /*193b90*/  ISETP.LT.AND P3, PT, R248, UR4, !P1 ;  /* 0x00000004f8007c0c */ /* 0x000fe4000cf61270 */
[----:B------:R-:W-:Y:S02]  /*193ba0*/  ISETP.LT.AND P2, PT, R153, UR4, !P1 ;  /* 0x0000000499007c0c */ /* 0x000fe4000cf41270 */
[----:B------:R-:W-:Y:S02]  /*193bb0*/  ISETP.LT.AND P1, PT, R151, UR4, !P1 ;  /* 0x0000000497007c0c */ /* 0x000fe4000cf21270 */
[----:B------:R-:W-:Y:S02]  /*193bc0*/  ISETP.LT.AND P5, PT, R233, UR4, !P6 ;  /* 0x00000004e9007c0c */ /* 0x000fe4000f7a1270 */
[----:B------:R-:W-:Y:S02]  /*193bd0*/  ISETP.LT.AND P4, PT, R249, UR4, !P6 ;  /* 0x00000004f9007c0c */ /* 0x000fe4000f781270 */
[----:B------:R-:W-:Y:S01]  /*193be0*/  ISETP.LT.AND P0, PT, R210, UR4, !P6 ;  /* 0x00000004d2007c0c */ /* 0x000fe2000f701270 */
[----:B---3--:R-:W-:-:S02]  /*193bf0*/  IMAD.WIDE R10, R155, 0x4, R80 ;  /* 0x000000049b0a7825 */ /* 0x008fc400078e0250 */
[----:B------:R1:W-:Y:S04]  /*193c00*/  @P3 STG.E desc[UR40][R4.64], R234 ;  /* 0x000000ea04003986 */ /* 0x0003e8000c101928 */
[----:B------:R3:W-:Y:S01]  /*193c10*/  @P2 STG.E desc[UR40][R6.64], R250 ;  /* 0x000000fa06002986 */ /* 0x0007e2000c101928 */
[----:B------:R-:W-:Y:S02]  /*193c20*/  ISETP.LT.AND P3, PT, R238, UR4, !P6 ;  /* 0x00000004ee007c0c */ /* 0x000fe4000f761270 */
[----:B------:R-:W-:Y:S01]  /*193c30*/  ISETP.LT.AND P2, PT, R246, UR4, !P6 ;  /* 0x00000004f6007c0c */ /* 0x000fe2000f741270 */
[----:B------:R-:W-:-:S04]  /*193c40*/  IMAD.WIDE R2, R155, 0x4, R78 ;  /* 0x000000049b027825 */ /* 0x000fc800078e024e */
[----:B------:R-:W-:-:S04]  /*193c50*/  IMAD.WIDE R12, R155, 0x4, R76 ;  /* 0x000000049b0c7825 */ /* 0x000fc800078e024c */
[----:B-1----:R-:W-:-:S04]  /*193c60*/  IMAD.WIDE R4, R155, 0x4, R74 ;  /* 0x000000049b047825 */ /* 0x002fc800078e024a */
[C---:B---3--:R-:W-:Y:S01]  /*193c70*/  IMAD.WIDE R6, R155.reuse, 0x4, R72 ;  /* 0x000000049b067825 */ /* 0x048fe200078e0248 */
[----:B------:R1:W-:Y:S04]  /*193c80*/  @P1 STG.E desc[UR40][R8.64], R236 ;  /* 0x000000ec08001986 */ /* 0x0003e8000c101928 */
[----:B------:R3:W-:Y:S01]  /*193c90*/  @P5 STG.E desc[UR40][R10.64], R150 ;  /* 0x000000960a005986 */ /* 0x0007e2000c101928 */
[----:B------:R-:W-:Y:S02]  /*193ca0*/  ISETP.LT.AND P5, PT, R244, UR4, !P6 ;  /* 0x00000004f4007c0c */ /* 0x000fe4000f7a1270 */
[----:B------:R-:W-:Y:S01]  /*193cb0*/  ISETP.LT.AND P1, PT, R154, UR4, !P6 ;  /* 0x000000049a007c0c */ /* 0x000fe2000f721270 */
[----:B-1----:R-:W2:Y:S04]  /*193cc0*/  LDL.LU R236, [R1+0x974] ;  /* 0x0009740001ec7983 */ /* 0x002ea80000300800 */
[----:B---3--:R-:W3:Y:S01]  /*193cd0*/  LDL.LU R150, [R1+0x964] ;  /* 0x0009640001967983 */ /* 0x008ee20000300800 */
[----:B------:R-:W-:-:S03]  /*193ce0*/  IMAD.WIDE R8, R155, 0x4, R70 ;  /* 0x000000049b087825 */ /* 0x000fc600078e0246 */
[----:B------:R-:W3:Y:S01]  /*193cf0*/  LDL.LU R234, [R1+0x954] ;  /* 0x0009540001ea7983 */ /* 0x000ee20000300800 */
[----:B------:R-:W-:-:S03]  /*193d00*/  IMAD.WIDE R10, R155, 0x4, R68 ;  /* 0x000000049b0a7825 */ /* 0x000fc600078e0244 */
[----:B------:R-:W3:Y:S04]  /*193d10*/  LDL.LU R0, [R1+0x75f4] ;  /* 0x0075f40001007983 */ /* 0x000ee80000300800 */
[----:B------:R1:W-:Y:S04]  /*193d20*/  @P4 STG.E desc[UR40][R2.64], R241 ;  /* 0x000000f102004986 */ /* 0x0003e8000c101928 */
[----:B------:R-:W3:Y:S04]  /*193d30*/  LDL.LU R250, [R1+0x944] ;  /* 0x0009440001fa7983 */ /* 0x000ee80000300800 */
[----:B-1----:R-:W3:Y:S04]  /*193d40*/  LDL.LU R241, [R1+0x934] ;  /* 0x0009340001f17983 */ /* 0x002ee80000300800 */
[----:B----4-:R1:W-:Y:S04]  /*193d50*/  @P0 STG.E desc[UR40][R12.64], R152 ;  /* 0x000000980c000986 */ /* 0x0103e8000c101928 */
[----:B------:R-:W-:Y:S04]  /*193d60*/  @P5 STG.E desc[UR40][R4.64], R149 ;  /* 0x0000009504005986 */ /* 0x000fe8000c101928 */
[----:B--2---:R2:W-:Y:S04]  /*193d70*/  @P3 STG.E desc[UR40][R6.64], R242 ;  /* 0x000000f206003986 */ /* 0x0045e8000c101928 */
[----:B-1----:R-:W4:Y:S04]  /*193d80*/  LDL.LU R152, [R1+0x924] ;  /* 0x0009240001987983 */ /* 0x002f280000300800 */
[----:B------:R-:W-:Y:S04]  /*193d90*/  @P2 STG.E desc[UR40][R8.64], R170 ;  /* 0x000000aa08002986 */ /* 0x000fe8000c101928 */
[----:B--2---:R-:W2:Y:S04]  /*193da0*/  LDL.LU R242, [R1+0x2eb0] ;  /* 0x002eb00001f27983 */ /* 0x004ea80000300800 */
[----:B------:R1:W-:Y:S04]  /*193db0*/  @P1 STG.E desc[UR40][R10.64], R160 ;  /* 0x000000a00a001986 */ /* 0x0003e8000c101928 */
[----:B-1----:R-:W2:Y:S01]  /*193dc0*/  LDL.LU R160, [R1+0x914] ;  /* 0x0009140001a07983 */ /* 0x002ea20000300800 */
[----:B------:R-:W-:-:S02]  /*193dd0*/  ISETP.LT.AND P4, PT, R169, UR4, !P6 ;  /* 0x00000004a9007c0c */ /* 0x000fc4000f781270 */
[----:B------:R-:W-:Y:S01]  /*193de0*/  ISETP.LT.AND P0, PT, R237, UR4, !P6 ;  /* 0x00000004ed007c0c */ /* 0x000fe2000f701270 */
[----:B------:R-:W-:Y:S01]  /*193df0*/  IMAD.WIDE R2, R155, 0x4, R66 ;  /* 0x000000049b027825 */ /* 0x000fe200078e0242 */
[----:B------:R-:W-:Y:S01]  /*193e00*/  ISETP.LT.AND P2, PT, R245, UR4, !P6 ;  /* 0x00000004f5007c0c */ /* 0x000fe2000f741270 */
[----:B------:R-:W2:Y:S01]  /*193e10*/  LDL.LU R170, [R1+0x12b8] ;  /* 0x0012b80001aa7983 */ /* 0x000ea20000300800 */
[----:B------:R-:W-:Y:S01]  /*193e20*/  ISETP.LT.AND P1, PT, R168, UR4, !P6 ;  /* 0x00000004a8007c0c */ /* 0x000fe2000f721270 */
[C---:B------:R-:W-:Y:S01]  /*193e30*/  IMAD.WIDE R12, R155.reuse, 0x4, R64 ;  /* 0x000000049b0c7825 */ /* 0x040fe200078e0240 */
[----:B------:R-:W-:Y:S02]  /*193e40*/  ISETP.LT.AND P5, PT, R232, UR4, !P6 ;  /* 0x00000004e8007c0c */ /* 0x000fe4000f7a1270 */
[----:B------:R-:W-:Y:S01]  /*193e50*/  ISETP.LT.AND P3, PT, R240, UR4, !P6 ;  /* 0x00000004f0007c0c */ /* 0x000fe2000f761270 */
[----:B------:R-:W-:-:S04]  /*193e60*/  IMAD.WIDE R4, R155, 0x4, R62 ;  /* 0x000000049b047825 */ /* 0x000fc800078e023e */
[----:B------:R-:W-:-:S04]  /*193e70*/  IMAD.WIDE R6, R155, 0x4, R60 ;  /* 0x000000049b067825 */ /* 0x000fc800078e023c */
[----:B------:R-:W-:-:S04]  /*193e80*/  IMAD.WIDE R8, R155, 0x4, R58 ;  /* 0x000000049b087825 */ /* 0x000fc800078e023a */
[----:B------:R-:W-:Y:S01]  /*193e90*/  IMAD.WIDE R10, R155, 0x4, R56 ;  /* 0x000000049b0a7825 */ /* 0x000fe200078e0238 */
[----:B------:R1:W-:Y:S04]  /*193ea0*/  @P4 STG.E desc[UR40][R2.64], R236 ;  /* 0x000000ec02004986 */ /* 0x0003e8000c101928 */
[----:B---3--:R3:W-:Y:S01]  /*193eb0*/  @P0 STG.E desc[UR40][R12.64], R150 ;  /* 0x000000960c000986 */ /* 0x0087e2000c101928 */
[----:B------:R-:W-:-:S03]  /*193ec0*/  ISETP.LT.AND P0, PT, R248, UR4, !P6 ;  /* 0x00000004f8007c0c */ /* 0x000fc6000f701270 */
[----:B-1----:R-:W2:Y:S04]  /*193ed0*/  LDL.LU R236, [R1+0x11d8] ;  /* 0x0011d80001ec7983 */ /* 0x002ea80000300800 */
[----:B---3--:R-:W3:Y:S01]  /*193ee0*/  LDL.LU R150, [R1+0x11c8] ;  /* 0x0011c80001967983 */ /* 0x008ee20000300800 */
[----:B------:R-:W-:-:S03]  /*193ef0*/  IMAD.WIDE R2, R155, 0x4, R54 ;  /* 0x000000049b027825 */ /* 0x000fc600078e0236 */
[----:B------:R1:W-:Y:S04]  /*193f00*/  @P2 STG.E desc[UR40][R4.64], R234 ;  /* 0x000000ea04002986 */ /* 0x0003e8000c101928 */
[----:B------:R-:W-:Y:S04]  /*193f10*/  @P1 STG.E desc[UR40][R6.64], R250 ;  /* 0x000000fa06001986 */ /* 0x000fe8000c101928 */
[----:B------:R-:W-:Y:S04]  /*193f20*/  @P5 STG.E desc[UR40][R8.64], R241 ;  /* 0x000000f108005986 */ /* 0x000fe8000c101928 */
[----:B-1----:R-:W3:Y:S01]  /*193f30*/  LDL.LU R234, [R1+0x11b8] ;  /* 0x0011b80001ea7983 */ /* 0x002ee20000300800 */
[----:B------:R-:W-:-:S04]  /*193f40*/  IMAD.WIDE R12, R155, 0x4, R52 ;  /* 0x000000049b0c7825 */ /* 0x000fc800078e0234 */
[----:B------:R-:W-:Y:S01]  /*193f50*/  IMAD.WIDE R4, R155, 0x4, R50 ;  /* 0x000000049b047825 */ /* 0x000fe200078e0232 */
[----:B----4-:R1:W-:Y:S04]  /*193f60*/  @P3 STG.E desc[UR40][R10.64], R152 ;  /* 0x000000980a003986 */ /* 0x0103e8000c101928 */
[----:B-1----:R-:W4:Y:S04]  /*193f70*/  LDL.LU R152, [R1+0x11a8] ;  /* 0x0011a80001987983 */ /* 0x002f280000300800 */
[----:B------:R-:W4:Y:S04]  /*193f80*/  LDL.LU R250, [R1+0x1198] ;  /* 0x0011980001fa7983 */ /* 0x000f280000300800 */
[----:B------:R-:W4:Y:S04]  /*193f90*/  LDL.LU R241, [R1+0x1188] ;  /* 0x0011880001f17983 */ /* 0x000f280000300800 */
[----:B--2---:R1:W-:Y:S04]  /*193fa0*/  @P0 STG.E desc[UR40][R2.64], R160 ;  /* 0x000000a002000986 */ /* 0x0043e8000c101928 */
[----:B-1----:R-:W2:Y:S04]  /*193fb0*/  LDL.LU R160, [R1+0x10c8] ;  /* 0x0010c80001a07983 */ /* 0x002ea80000300800 */
[----:B------:R-:W2:Y:S01]  /*193fc0*/  LDL.LU R155, [R1+0x10b8] ;  /* 0x0010b800019b7983 */ /* 0x000ea20000300800 */
[----:B------:R-:W-:-:S02]  /*193fd0*/  ISETP.GE.AND P2, PT, R0, UR5, PT ;  /* 0x0000000500007c0c */ /* 0x000fc4000bf46270 */
[----:B------:R-:W-:Y:S01]  /*193fe0*/  ISETP.LT.AND P4, PT, R153, UR4, !P6 ;  /* 0x0000000499007c0c */ /* 0x000fe2000f781270 */
[----:B------:R-:W-:Y:S01]  /*193ff0*/  IMAD.WIDE R6, R242, 0x4, R80 ;  /* 0x00000004f2067825 */ /* 0x000fe200078e0250 */
[----:B------:R-:W-:Y:S01]  /*194000*/  ISETP.LT.AND P6, PT, R151, UR4, !P6 ;  /* 0x0000000497007c0c */ /* 0x000fe2000f7c1270 */
[----:B------:R-:W2:Y:S01]  /*194010*/  LDL.LU R0, [R1+0x75ec] ;  /* 0x0075ec0001007983 */ /* 0x000ea20000300800 */
[----:B------:R-:W-:Y:S02]  /*194020*/  ISETP.LT.AND P5, PT, R233, UR4, !P2 ;  /* 0x00000004e9007c0c */ /* 0x000fe4000d7a1270 */
[----:B------:R-:W-:Y:S02]  /*194030*/  ISETP.LT.AND P3, PT, R249, UR4, !P2 ;  /* 0x00000004f9007c0c */ /* 0x000fe4000d761270 */
[----:B------:R-:W-:Y:S01]  /*194040*/  ISETP.LT.AND P1, PT, R210, UR4, !P2 ;  /* 0x00000004d2007c0c */ /* 0x000fe2000d721270 */
[----:B------:R-:W-:Y:S01]  /*194050*/  IMAD.WIDE R8, R242, 0x4, R78 ;  /* 0x00000004f2087825 */ /* 0x000fe200078e024e */
[----:B------:R-:W-:-:S03]  /*194060*/  ISETP.LT.AND P0, PT, R238, UR4, !P2 ;  /* 0x00000004ee007c0c */ /* 0x000fc6000d701270 */
[----:B------:R-:W-:Y:S01]  /*194070*/  IMAD.WIDE R10, R242, 0x4, R76 ;  /* 0x00000004f20a7825 */ /* 0x000fe200078e024c */
[----:B------:R1:W-:Y:S01]  /*194080*/  @P4 STG.E desc[UR40][R12.64], R157 ;  /* 0x0000009d0c004986 */ /* 0x0003e2000c101928 */
[----:B------:R-:W-:-:S03]  /*194090*/  ISETP.LT.AND P4, PT, R244, UR4, !P2 ;  /* 0x00000004f4007c0c */ /* 0x000fc6000d781270 */
[----:B------:R1:W-:Y:S01]  /*1940a0*/  @P6 STG.E desc[UR40][R4.64], R129 ;  /* 0x0000008104006986 */ /* 0x0003e2000c101928 */
[----:B------:R-:W-:-:S03]  /*1940b0*/  ISETP.LT.AND P6, PT, R246, UR4, !P2 ;  /* 0x00000004f6007c0c */ /* 0x000fc6000d7c1270 */
[----:B------:R1:W-:Y:S01]  /*1940c0*/  @P5 STG.E desc[UR40][R6.64], R170 ;  /* 0x000000aa06005986 */ /* 0x0003e2000c101928 */
[----:B------:R-:W-:Y:S01]  /*1940d0*/  ISETP.LT.AND P5, PT, R154, UR4, !P2 ;  /* 0x000000049a007c0c */ /* 0x000fe2000d7a1270 */
[----:B------:R-:W-:-:S04]  /*1940e0*/  IMAD.WIDE R2, R242, 0x4, R74 ;  /* 0x00000004f2027825 */ /* 0x000fc800078e024a */
[----:B-1----:R-:W-:-:S04]  /*1940f0*/  IMAD.WIDE R12, R242, 0x4, R72 ;  /* 0x00000004f20c7825 */ /* 0x002fc800078e0248 */
[----:B------:R-:W-:-:S04]  /*194100*/  IMAD.WIDE R4, R242, 0x4, R70 ;  /* 0x00000004f2047825 */ /* 0x000fc800078e0246 */
[----:B------:R-:W-:Y:S01]  /*194110*/  IMAD.WIDE R6, R242, 0x4, R68 ;  /* 0x00000004f2067825 */ /* 0x000fe200078e0244 */
[----:B------:R1:W-:Y:S01]  /*194120*/  @P3 STG.E desc[UR40][R8.64], R236 ;  /* 0x000000ec08003986 */ /* 0x0003e2000c101928 */
[----:B------:R-:W-:-:S03]  /*194130*/  ISETP.LT.AND P3, PT, R169, UR4, !P2 ;  /* 0x00000004a9007c0c */ /* 0x000fc6000d761270 */
[----:B---3--:R3:W-:Y:S01]  /*194140*/  @P1 STG.E desc[UR40][R10.64], R150 ;  /* 0x000000960a001986 */ /* 0x0087e2000c101928 */
[----:B------:R-:W-:-:S03]  /*194150*/  ISETP.LT.AND P1, PT, R237, UR4, !P2 ;  /* 0x00000004ed007c0c */ /* 0x000fc6000d721270 */
[----:B-1----:R-:W2:Y:S04]  /*194160*/  LDL.LU R236, [R1+0x10a8] ;  /* 0x0010a80001ec7983 */ /* 0x002ea80000300800 */
[----:B---3--:R-:W3:Y:S01]  /*194170*/  LDL.LU R150, [R1+0x1098] ;  /* 0x0010980001967983 */ /* 0x008ee20000300800 */
[----:B------:R-:W-:-:S03]  /*194180*/  IMAD.WIDE R8, R242, 0x4, R66 ;  /* 0x00000004f2087825 */ /* 0x000fc600078e0242 */
[----:B------:R-:W3:Y:S01]  /*194190*/  LDL.LU R149, [R1+0x1088] ;  /* 0x0010880001957983 */ /* 0x000ee20000300800 */
[----:B------:R-:W-:-:S03]  /*1941a0*/  IMAD.WIDE R10, R242, 0x4, R64 ;  /* 0x00000004f20a7825 */ /* 0x000fc600078e0240 */
[----:B------:R1:W-:Y:S04]  /*1941b0*/  @P4 STG.E desc[UR40][R2.64], R234 ;  /* 0x000000ea02004986 */ /* 0x0003e8000c101928 */
[----:B------:R-:W3:Y:S04]  /*1941c0*/  LDL.LU R170, [R1+0xd88] ;  /* 0x000d880001aa7983 */ /* 0x000ee80000300800 */
[----:B-1----:R-:W3:Y:S04]  /*1941d0*/  LDL.LU R234, [R1+0xd78] ;  /* 0x000d780001ea7983 */ /* 0x002ee80000300800 */
[----:B----4-:R1:W-:Y:S04]  /*1941e0*/  @P0 STG.E desc[UR40][R12.64], R152 ;  /* 0x000000980c000986 */ /* 0x0103e8000c101928 */
[----:B------:R4:W-:Y:S04]  /*1941f0*/  @P6 STG.E desc[UR40][R4.64], R250 ;  /* 0x000000fa04006986 */ /* 0x0009e8000c101928 */
[----:B------:R2:W-:Y:S04]  /*194200*/  @P5 STG.E desc[UR40][R6.64], R241 ;  /* 0x000000f106005986 */ /* 0x0005e8000c101928 */
[----:B-1----:R-:W3:Y:S04]  /*194210*/  LDL.LU R152, [R1+0x2eac] ;  /* 0x002eac0001987983 */ /* 0x002ee80000300800 */
[----:B----4-:R-:W4:Y:S04]  /*194220*/  LDL.LU R250, [R1+0xd68] ;  /* 0x000d680001fa7983 */ /* 0x010f280000300800 */
[----:B--2---:R-:W2:Y:S04]  /*194230*/  LDL.LU R241, [R1+0xc78] ;  /* 0x000c780001f17983 */ /* 0x004ea80000300800 */
[----:B------:R-:W-:Y:S04]  /*194240*/  @P3 STG.E desc[UR40][R8.64], R160 ;  /* 0x000000a008003986 */ /* 0x000fe8000c101928 */
[----:B------:R1:W-:Y:S04]  /*194250*/  @P1 STG.E desc[UR40][R10.64], R155 ;  /* 0x0000009b0a001986 */ /* 0x0003e8000c101928 */
[----:B-1----:R-:W2:Y:S01]  /*194260*/  LDL.LU R155, [R1+0xc58] ;  /* 0x000c5800019b7983 */ /* 0x002ea20000300800 */
        /* <DEDUP_REMOVED lines=8> */
[----:B------:R-:W-:Y:S01]  /*1942f0*/  ISETP.LT.AND P5, PT, R248, UR4, !P2 ;  /* 0x00000004f8007c0c */ /* 0x000fe2000d7a1270 */
[----:B------:R-:W-:-:S04]  /*194300*/  IMAD.WIDE R4, R242, 0x4, R58 ;  /* 0x00000004f2047825 */ /* 0x000fc800078e023a */
[----:B------:R-:W-:-:S04]  /*194310*/  IMAD.WIDE R6, R242, 0x4, R56 ;  /* 0x00000004f2067825 */ /* 0x000fc800078e0238 */
[----:B------:R-:W-:-:S04]  /*194320*/  IMAD.WIDE R8, R242, 0x4, R54 ;  /* 0x00000004f2087825 */ /* 0x000fc800078e0236 */
[----:B------:R-:W-:Y:S01]  /*194330*/  IMAD.WIDE R10, R242, 0x4, R50 ;  /* 0x00000004f20a7825 */ /* 0x000fe200078e0232 */
[----:B------:R1:W-:Y:S01]  /*194340*/  @P4 STG.E desc[UR40][R2.64], R236 ;  /* 0x000000ec02004986 */ /* 0x0003e2000c101928 */
[----:B------:R-:W-:-:S03]  /*194350*/  ISETP.LT.AND P4, PT, R233, UR4, !P1 ;  /* 0x00000004e9007c0c */ /* 0x000fc6000cf81270 */
[----:B---3--:R3:W-:Y:S01]  /*194360*/  @P0 STG.E desc[UR40][R12.64], R150 ;  /* 0x000000960c000986 */ /* 0x0087e2000c101928 */
[----:B------:R-:W-:Y:S02]  /*194370*/  ISETP.LT.AND P0, PT, R153, UR4, !P2 ;  /* 0x0000000499007c0c */ /* 0x000fe4000d701270 */
[----:B------:R-:W-:Y:S01]  /*194380*/  ISETP.LT.AND P2, PT, R151, UR4, !P2 ;  /* 0x0000000497007c0c */ /* 0x000fe2000d741270 */
[----:B-1----:R-:W2:Y:S04]  /*194390*/  LDL.LU R236, [R1+0x9c8] ;  /* 0x0009c80001ec7983 */ /* 0x002ea80000300800 */
[----:B---3--:R-:W3:Y:S01]  /*1943a0*/  LDL.LU R150, [R1+0x9b8] ;  /* 0x0009b80001967983 */ /* 0x008ee20000300800 */
[----:B------:R-:W-:-:S03]  /*1943b0*/  IMAD.WIDE R2, R242, 0x4, R52 ;  /* 0x00000004f2027825 */ /* 0x000fc600078e0234 */
[----:B------:R1:W-:Y:S04]  /*1943c0*/  @P3 STG.E desc[UR40][R4.64], R149 ;  /* 0x0000009504003986 */ /* 0x0003e8000c101928 */
[----:B------:R-:W3:Y:S04]  /*1943d0*/  LDL.LU R148, [R1+0x9a8] ;  /* 0x0009a80001947983 */ /* 0x000ee80000300800 */
[----:B------:R1:W-:Y:S04]  /*1943e0*/  @P6 STG.E desc[UR40][R6.64], R170 ;  /* 0x000000aa06006986 */ /* 0x0003e8000c101928 */
[----:B-1----:R-:W3:Y:S04]  /*1943f0*/  LDL.LU R149, [R1+0x998] ;  /* 0x0009980001957983 */ /* 0x002ee80000300800 */
[----:B------:R1:W-:Y:S04]  /*194400*/  @P5 STG.E desc[UR40][R8.64], R234 ;  /* 0x000000ea08005986 */ /* 0x0003e8000c101928 */
[----:B------:R-:W3:Y:S04]  /*194410*/  LDL.LU R170, [R1+0x988] ;  /* 0x0009880001aa7983 */ /* 0x000ee80000300800 */
[----:B-1----:R-:W3:Y:S01]  /*194420*/  LDL.LU R234, [R1+0x978] ;  /* 0x0009780001ea7983 */ /* 0x002ee20000300800 */
[----:B------:R-:W-:-:S03]  /*194430*/  IMAD.WIDE R12, R152, 0x4, R80 ;  /* 0x00000004980c7825 */ /* 0x000fc600078e0250 */
[----:B----4-:R1:W-:Y:S04]  /*194440*/  @P0 STG.E desc[UR40][R2.64], R250 ;  /* 0x000000fa02000986 */ /* 0x0103e8000c101928 */
[----:B--2---:R-:W-:Y:S04]  /*194450*/  @P2 STG.E desc[UR40][R10.64], R241 ;  /* 0x000000f10a002986 */ /* 0x004fe8000c101928 */
[----:B-1----:R-:W2:Y:S04]  /*194460*/  LDL.LU R250, [R1+0x968] ;  /* 0x0009680001fa7983 */ /* 0x002ea80000300800 */
[----:B------:R-:W4:Y:S04]  /*194470*/  LDL.LU R0, [R1+0x75e4] ;  /* 0x0075e40001007983 */ /* 0x000f280000300800 */
[----:B------:R1:W-:Y:S04]  /*194480*/  @P4 STG.E desc[UR40][R12.64], R155 ;  /* 0x0000009b0c004986 */ /* 0x0003e8000c101928 */
[----:B-1----:R-:W4:Y:S01]  /*194490*/  LDL.LU R155, [R1+0x958] ;  /* 0x00095800019b7983 */ /* 0x002f220000300800 */
[----:B------:R-:W-:-:S02]  /*1944a0*/  ISETP.LT.AND P5, PT, R249, UR4, !P1 ;  /* 0x00000004f9007c0c */ /* 0x000fc4000cfa1270 */
[----:B------:R-:W-:Y:S02]  /*1944b0*/  ISETP.LT.AND P3, PT, R210, UR4, !P1 ;  /* 0x00000004d2007c0c */ /* 0x000fe4000cf61270 */
[----:B------:R-:W-:Y:S01]  /*1944c0*/  ISETP.LT.AND P6, PT, R244, UR4, !P1 ;  /* 0x00000004f4007c0c */ /* 0x000fe2000cfc1270 */
[----:B------:R-:W-:Y:S01]  /*1944d0*/  IMAD.WIDE R4, R152, 0x4, R78 ;  /* 0x0000000498047825 */ /* 0x000fe200078e024e */
[----:B------:R-:W-:Y:S01]  /*1944e0*/  ISETP.LT.AND P2, PT, R238, UR4, !P1 ;  /* 0x00000004ee007c0c */ /* 0x000fe2000cf41270 */
[----:B------:R-:W4:Y:S02]  /*1944f0*/  LDL.LU R241, [R1+0x948] ;  /* 0x0009480001f17983 */ /* 0x000f240000300800 */
[----:B------:R-:W-:Y:S01]  /*194500*/  IMAD.WIDE R6, R152, 0x4, R76 ;  /* 0x0000000498067825 */ /* 0x000fe200078e024c */
[----:B------:R-:W-:-:S03]  /*194510*/  ISETP.LT.AND P0, PT, R246, UR4, !P1 ;  /* 0x00000004f6007c0c */ /* 0x000fc6000cf01270 */
[----:B------:R-:W-:Y:S01]  /*194520*/  IMAD.WIDE R8, R152, 0x4, R74 ;  /* 0x0000000498087825 */ /* 0x000fe200078e024a */
[----:B------:R1:W-:Y:S01]  /*194530*/  @P5 STG.E desc[UR40][R4.64], R160 ;  /* 0x000000a004005986 */ /* 0x0003e2000c101928 */
[----:B------:R-:W-:Y:S02]  /*194540*/  ISETP.LT.AND P4, PT, R154, UR4, !P1 ;  /* 0x000000049a007c0c */ /* 0x000fe4000cf81270 */
[----:B------:R-:W-:Y:S01]  /*194550*/  ISETP.LT.AND P5, PT, R169, UR4, !P1 ;  /* 0x00000004a9007c0c */ /* 0x000fe2000cfa1270 */
[----:B------:R-:W-:-:S04]  /*194560*/  IMAD.WIDE R2, R152, 0x4, R72 ;  /* 0x0000000498027825 */ /* 0x000fc800078e0248 */
[----:B------:R-:W-:-:S04]  /*194570*/  IMAD.WIDE R10, R152, 0x4, R70 ;  /* 0x00000004980a7825 */ /* 0x000fc800078e0246 */
[----:B------:R-:W-:-:S04]  /*194580*/  IMAD.WIDE R12, R152, 0x4, R68 ;  /* 0x00000004980c7825 */ /* 0x000fc800078e0244 */
[----:B------:R-:W-:-:S04]  /*194590*/  IMAD.WIDE R14, R152, 0x4, R66 ;  /* 0x00000004980e7825 */ /* 0x000fc800078e0242 */
[----:B-1----:R-:W-:Y:S01]  /*1945a0*/  IMAD.WIDE R4, R152, 0x4, R64 ;  /* 0x0000000498047825 */ /* 0x002fe200078e0240 */
[----:B------:R-:W-:Y:S01]  /*1945b0*/  @P3 STG.E desc[UR40][R6.64], R236 ;  /* 0x000000ec06003986 */ /* 0x000fe2000c101928 */
[----:B------:R-:W-:-:S03]  /*1945c0*/  ISETP.LT.AND P3, PT, R245, UR4, !P1 ;  /* 0x00000004f5007c0c */ /* 0x000fc6000cf61270 */
[----:B---3--:R1:W-:Y:S01]  /*1945d0*/  @P6 STG.E desc[UR40][R8.64], R150 ;  /* 0x0000009608006986 */ /* 0x0083e2000c101928 */
[----:B------:R-:W-:-:S03]  /*1945e0*/  ISETP.LT.AND P6, PT, R237, UR4, !P1 ;  /* 0x00000004ed007c0c */ /* 0x000fc6000cfc1270 */
[----:B-1----:R-:W3:Y:S04]  /*1945f0*/  LDL.LU R150, [R1+0x938] ;  /* 0x0009380001967983 */ /* 0x002ee80000300800 */
[----:B------:R-:W3:Y:S04]  /*194600*/  LDL.LU R242, [R1+0x928] ;  /* 0x0009280001f27983 */ /* 0x000ee80000300800 */
[----:B------:R-:W3:Y:S01]  /*194610*/  LDL.LU R160, [R1+0x918] ;  /* 0x0009180001a07983 */ /* 0x000ee20000300800 */
[----:B------:R-:W-:-:S03]  /*194620*/  IMAD.WIDE R6, R152, 0x4, R62 ;  /* 0x0000000498067825 */ /* 0x000fc600078e023e */
[----:B------:R-:W3:Y:S04]  /*194630*/  LDL.LU R236, [R1+0x2ea8] ;  /* 0x002ea80001ec7983 */ /* 0x000ee80000300800 */
[----:B------:R-:W-:Y:S04]  /*194640*/  @P2 STG.E desc[UR40][R2.64], R148 ;  /* 0x0000009402002986 */ /* 0x000fe8000c101928 */
[----:B------:R-:W-:Y:S04]  /*194650*/  @P0 STG.E desc[UR40][R10.64], R149 ;  /* 0x000000950a000986 */ /* 0x000fe8000c101928 */
[----:B------:R-:W-:Y:S04]  /*194660*/  @P4 STG.E desc[UR40][R12.64], R170 ;  /* 0x000000aa0c004986 */ /* 0x000fe8000c101928 */
[----:B------:R-:W-:Y:S04]  /*194670*/  @P5 STG.E desc[UR40][R14.64], R234 ;  /* 0x000000ea0e005986 */ /* 0x000fe8000c101928 */
[----:B--2---:R1:W-:Y:S04]  /*194680*/  @P6 STG.E desc[UR40][R4.64], R250 ;  /* 0x000000fa04006986 */ /* 0x0043e8000c101928 */
[----:B-1----:R-:W2:Y:S04]  /*194690*/  LDL.LU R250, [R1+0x12bc] ;  /* 0x0012bc0001fa7983 */ /* 0x002ea80000300800 */
[----:B----4-:R1:W-:Y:S04]  /*1946a0*/  @P3 STG.E desc[UR40][R6.64], R155 ;  /* 0x0000009b06003986 */ /* 0x0103e8000c101928 */
[----:B-1----:R-:W4:Y:S01]  /*1946b0*/  LDL.LU R155, [R1+0x11dc] ;  /* 0x0011dc00019b7983 */ /* 0x002f220000300800 */
[----:B------:R-:W-:-:S02]  /*1946c0*/  ISETP.LT.AND P2, PT, R168, UR4, !P1 ;  /* 0x00000004a8007c0c */ /* 0x000fc4000cf41270 */
[----:B------:R-:W-:Y:S01]  /*1946d0*/  ISETP.LT.AND P4, PT, R232, UR4, !P1 ;  /* 0x00000004e8007c0c */ /* 0x000fe2000cf81270 */
[----:B------:R-:W-:Y:S01]  /*1946e0*/  IMAD.WIDE R2, R152, 0x4, R60 ;  /* 0x0000000498027825 */ /* 0x000fe200078e023c */
[----:B------:R-:W-:Y:S01]  /*1946f0*/  ISETP.LT.AND P5, PT, R240, UR4, !P1 ;  /* 0x00000004f0007c0c */ /* 0x000fe2000cfa1270 */
[----:B------:R-:W4:Y:S01]  /*194700*/  LDL.LU R234, [R1+0x11cc] ;  /* 0x0011cc0001ea7983 */ /* 0x000f220000300800 */
[----:B------:R-:W-:Y:S01]  /*194710*/  ISETP.LT.AND P6, PT, R248, UR4, !P1 ;  /* 0x00000004f8007c0c */ /* 0x000fe2000cfc1270 */
[----:B------:R-:W-:Y:S01]  /*194720*/  IMAD.WIDE R8, R152, 0x4, R58 ;  /* 0x0000000498087825 */ /* 0x000fe200078e023a */
[----:B------:R-:W-:-:S03]  /*194730*/  ISETP.GE.AND P0, PT, R0, UR5, PT ;  /* 0x0000000500007c0c */ /* 0x000fc6000bf06270 */
[C---:B------:R-:W-:Y:S01]  /*194740*/  IMAD.WIDE R10, R152.reuse, 0x4, R56 ;  /* 0x00000004980a7825 */ /* 0x040fe200078e0238 */
[----:B------:R-:W-:Y:S01]  /*194750*/  ISETP.LT.AND P3, PT, R153, UR4, !P1 ;  /* 0x0000000499007c0c */ /* 0x000fe2000cf61270 */
[----:B------:R1:W-:Y:S02]  /*194760*/  @P2 STG.E desc[UR40][R2.64], R241 ;  /* 0x000000f102002986 */ /* 0x0003e4000c101928 */
[C---:B------:R-:W-:Y:S01]  /*194770*/  IMAD.WIDE R12, R152.reuse, 0x4, R54 ;  /* 0x00000004980c7825 */ /* 0x040fe200078e0236 */
[----:B------:R-:W-:Y:S02]  /*194780*/  ISETP.LT.AND P1, PT, R151, UR4, !P1 ;  /* 0x0000000497007c0c */ /* 0x000fe4000cf21270 */
[----:B------:R-:W-:Y:S01]  /*194790*/  ISETP.LT.AND P2, PT, R233, UR4, !P0 ;  /* 0x00000004e9007c0c */ /* 0x000fe2000c741270 */
[C---:B------:R-:W-:Y:S01]  /*1947a0*/  IMAD.WIDE R4, R152.reuse, 0x4, R52 ;  /* 0x0000000498047825 */ /* 0x040fe200078e0234 */
[----:B-1----:R-:W4:Y:S03]  /*1947b0*/  LDL.LU R241, [R1+0x11bc] ;  /* 0x0011bc0001f17983 */ /* 0x002f260000300800 */
[----:B------:R-:W-:Y:S01]  /*1947c0*/  IMAD.WIDE R6, R152, 0x4, R50 ;  /* 0x0000000498067825 */ /* 0x000fe200078e0232 */
[----:B---3--:R1:W-:Y:S04]  /*1947d0*/  @P4 STG.E desc[UR40][R8.64], R150 ;  /* 0x0000009608004986 */ /* 0x0083e8000c101928 */
[----:B------:R-:W-:Y:S01]  /*1947e0*/  @P5 STG.E desc[UR40][R10.64], R242 ;  /* 0x000000f20a005986 */ /* 0x000fe2000c101928 */
[----:B------:R-:W-:-:S03]  /*1947f0*/  ISETP.LT.AND P5, PT, R249, UR4, !P0 ;  /* 0x00000004f9007c0c */ /* 0x000fc6000c7a1270 */
[----:B------:R3:W-:Y:S04]  /*194800*/  @P6 STG.E desc[UR40][R12.64], R160 ;  /* 0x000000a00c006986 */ /* 0x0007e8000c101928 */
[----:B-1----:R-:W4:Y:S01]  /*194810*/  LDL.LU R150, [R1+0x11ac] ;  /* 0x0011ac0001967983 */ /* 0x002f220000300800 */
[----:B------:R-:W-:-:S03]  /*194820*/  IMAD.WIDE R14, R236, 0x4, R80 ;  /* 0x00000004ec0e7825 */ /* 0x000fc600078e0250 */
[----:B---3--:R-:W3:Y:S01]  /*194830*/  LDL.LU R160, [R1+0x119c] ;  /* 0x00119c0001a07983 */ /* 0x008ee20000300800 */
[----:B------:R-:W-:-:S03]  /*194840*/  IMAD.WIDE R2, R236, 0x4, R78 ;  /* 0x00000004ec027825 */ /* 0x000fc600078e024e */
[----:B------:R-:W3:Y:S04]  /*194850*/  LDL.LU R0, [R1+0x7628] ;  /* 0x0076280001007983 */ /* 0x000ee80000300800 */
[----:B------:R-:W3:Y:S04]  /*194860*/  LDL.LU R152, [R1+0x118c] ;  /* 0x00118c0001987983 */ /* 0x000ee80000300800 */
[----:B------:R-:W-:Y:S04]  /*194870*/  @P3 STG.E desc[UR40][R4.64], R158 ;  /* 0x0000009e04003986 */ /* 0x000fe8000c101928 */
[----:B------:R-:W-:Y:S04]  /*194880*/  @P1 STG.E desc[UR40][R6.64], R130 ;  /* 0x0000008206001986 */ /* 0x000fe8000c101928 */
[----:B------:R-:W3:Y:S04]  /*194890*/  LDL.LU R242, [R1+0x10cc] ;  /* 0x0010cc0001f27983 */ /* 0x000ee80000300800 */
[----:B------:R-:W3:Y:S04]  /*1948a0*/  LDL.LU R170, [R1+0x10bc] ;  /* 0x0010bc0001aa7983 */ /* 0x000ee80000300800 */
[----:B--2---:R1:W-:Y:S04]  /*1948b0*/  @P2 STG.E desc[UR40][R14.64], R250 ;  /* 0x000000fa0e002986 */ /* 0x0043e8000c101928 */
[----:B-1----:R-:W2:Y:S04]  /*1948c0*/  LDL.LU R250, [R1+0x10ac] ;  /* 0x0010ac0001fa7983 */ /* 0x002ea80000300800 */
[----:B----4-:R1:W-:Y:S04]  /*1948d0*/  @P5 STG.E desc[UR40][R2.64], R155 ;  /* 0x0000009b02005986 */ /* 0x0103e8000c101928 */
[----:B-1----:R-:W4:Y:S01]  /*1948e0*/  LDL.LU R155, [R1+0x109c] ;  /* 0x00109c00019b7983 */ /* 0x002f220000300800 */
[----:B------:R-:W-:-:S02]  /*1948f0*/  ISETP.LT.AND P4, PT, R210, UR4, !P0 ;  /* 0x00000004d2007c0c */ /* 0x000fc4000c781270 */
[----:B------:R-:W-:Y:S02]  /*194900*/  ISETP.LT.AND P6, PT, R244, UR4, !P0 ;  /* 0x00000004f4007c0c */ /* 0x000fe4000c7c1270 */
[----:B------:R-:W-:Y:S02]  /*194910*/  ISETP.LT.AND P1, PT, R238, UR4, !P0 ;  /* 0x00000004ee007c0c */ /* 0x000fe4000c721270 */
[----:B------:R-:W-:Y:S01]  /*194920*/  ISETP.LT.AND P3, PT, R246, UR4, !P0 ;  /* 0x00000004f6007c0c */ /* 0x000fe2000c761270 */
[----:B------:R-:W-:Y:S01]  /*194930*/  IMAD.WIDE R8, R236, 0x4, R76 ;  /* 0x00000004ec087825 */ /* 0x000fe200078e024c */
[----:B------:R-:W-:-:S03]  /*194940*/  ISETP.LT.AND P2, PT, R154, UR4, !P0 ;  /* 0x000000049a007c0c */ /* 0x000fc6000c741270 */
[C---:B------:R-:W-:Y:S02]  /*194950*/  IMAD.WIDE R10, R236.reuse, 0x4, R74 ;  /* 0x00000004ec0a7825 */ /* 0x040fe400078e024a */
[----:B------:R-:W-:Y:S02]  /*194960*/  @P4 STG.E desc[UR40][R8.64], R234 ;  /* 0x000000ea08004986 */ /* 0x000fe4000c101928 */
[----:B------:R-:W-:Y:S01]  /*194970*/  IMAD.WIDE R12, R236, 0x4, R72 ;  /* 0x00000004ec0c7825 */ /* 0x000fe200078e0248 */
[----:B------:R-:W-:-:S03]  /*194980*/  ISETP.LT.AND P4, PT, R169, UR4, !P0 ;  /* 0x00000004a9007c0c */ /* 0x000fc6000c781270 */
[C---:B------:R-:W-:Y:S01]  /*194990*/  IMAD.WIDE R4, R236.reuse, 0x4, R70 ;  /* 0x00000004ec047825 */ /* 0x040fe200078e0246 */
[----:B------:R1:W-:Y:S01]  /*1949a0*/  @P6 STG.E desc[UR40][R10.64], R241 ;  /* 0x000000f10a006986 */ /* 0x0003e2000c101928 */
[----:B------:R-:W-:Y:S02]  /*1949b0*/  ISETP.LT.AND P5, PT, R237, UR4, !P0 ;  /* 0x00000004ed007c0c */ /* 0x000fe4000c7a1270 */
[----:B------:R-:W-:Y:S01]  /*1949c0*/  ISETP.LT.AND P6, PT, R245, UR4, !P0 ;  /* 0x00000004f5007c0c */ /* 0x000fe2000c7c1270 */
[C---:B------:R-:W-:Y:S01]  /*1949d0*/  IMAD.WIDE R6, R236.reuse, 0x4, R68 ;  /* 0x00000004ec067825 */ /* 0x040fe200078e0244 */
[----:B-1----:R-:W4:Y:S03]  /*1949e0*/  LDL.LU R241, [R1+0x108c] ;  /* 0x00108c0001f17983 */ /* 0x002f260000300800 */
[----:B------:R-:W-:-:S04]  /*1949f0*/  IMAD.WIDE R2, R236, 0x4, R66 ;  /* 0x00000004ec027825 */ /* 0x000fc800078e0242 */
[----:B------:R-:W-:-:S04]  /*194a00*/  IMAD.WIDE R8, R236, 0x4, R64 ;  /* 0x00000004ec087825 */ /* 0x000fc800078e0240 */
[----:B------:R-:W-:Y:S01]  /*194a10*/  IMAD.WIDE R10, R236, 0x4, R62 ;  /* 0x00000004ec0a7825 */ /* 0x000fe200078e023e */
[----:B------:R1:W-:Y:S04]  /*194a20*/  @P1 STG.E desc[UR40][R12.64], R150 ;  /* 0x000000960c001986 */ /* 0x0003e8000c101928 */
[----:B---3--:R3:W-:Y:S01]  /*194a30*/  @P3 STG.E desc[UR40][R4.64], R160 ;  /* 0x000000a004003986 */ /* 0x0087e2000c101928 */
[----:B------:R-:W-:-:S03]  /*194a40*/  ISETP.LT.AND P3, PT, R168, UR4, !P0 ;  /* 0x00000004a8007c0c */ /* 0x000fc6000c761270 */
[----:B-1----:R-:W4:Y:S01]  /*194a50*/  LDL.LU R150, [R1+0x309c] ;  /* 0x00309c0001967983 */ /* 0x002f220000300800 */
[----:B------:R-:W-:-:S03]  /*194a60*/  IMAD.WIDE R12, R236, 0x4, R60 ;  /* 0x00000004ec0c7825 */ /* 0x000fc600078e023c */
[----:B---3--:R-:W3:Y:S04]  /*194a70*/  LDL.LU R160, [R1+0xd8c] ;  /* 0x000d8c0001a07983 */ /* 0x008ee80000300800 */
[----:B------:R-:W3:Y:S04]  /*194a80*/  LDL.LU R234, [R1+0xd7c] ;  /* 0x000d7c0001ea7983 */ /* 0x000ee80000300800 */
[----:B------:R1:W-:Y:S04]  /*194a90*/  @P2 STG.E desc[UR40][R6.64], R152 ;  /* 0x0000009806002986 */ /* 0x0003e8000c101928 */
[----:B------:R1:W-:Y:S04]  /*194aa0*/  @P4 STG.E desc[UR40][R2.64], R242 ;  /* 0x000000f202004986 */ /* 0x0003e8000c101928 */
[----:B------:R-:W-:Y:S04]  /*194ab0*/  @P5 STG.E desc[UR40][R8.64], R170 ;  /* 0x000000aa08005986 */ /* 0x000fe8000c101928 */
[----:B-1----:R-:W3:Y:S04]  /*194ac0*/  LDL.LU R152, [R1+0xd6c] ;  /* 0x000d6c0001987983 */ /* 0x002ee80000300800 */
[----:B------:R-:W3:Y:S04]  /*194ad0*/  LDL.LU R242, [R1+0xc7c] ;  /* 0x000c7c0001f27983 */ /* 0x000ee80000300800 */
[----:B--2---:R1:W-:Y:S04]  /*194ae0*/  @P6 STG.E desc[UR40][R10.64], R250 ;  /* 0x000000fa0a006986 */ /* 0x0043e8000c101928 */
[----:B-1----:R-:W2:Y:S04]  /*194af0*/  LDL.LU R250, [R1+0xc5c] ;  /* 0x000c5c0001fa7983 */ /* 0x002ea80000300800 */
[----:B----4-:R1:W-:Y:S04]  /*194b00*/  @P3 STG.E desc[UR40][R12.64], R155 ;  /* 0x0000009b0c003986 */ /* 0x0103e8000c101928 */
[----:B-1----:R-:W4:Y:S01]  /*194b10*/  LDL.LU R155, [R1+0xc3c] ;  /* 0x000c3c00019b7983 */ /* 0x002f220000300800 */
[----:B------:R-:W-:-:S02]  /*194b20*/  ISETP.LT.AND P2, PT, R232, UR4, !P0 ;  /* 0x00000004e8007c0c */ /* 0x000fc4000c741270 */
[----:B------:R-:W-:Y:S02]  /*194b30*/  ISETP.LT.AND P4, PT, R240, UR4, !P0 ;  /* 0x00000004f0007c0c */ /* 0x000fe4000c781270 */
[----:B------:R-:W-:Y:S01]  /*194b40*/  ISETP.LT.AND P5, PT, R248, UR4, !P0 ;  /* 0x00000004f8007c0c */ /* 0x000fe2000c7a1270 */
[----:B------:R-:W-:Y:S01]  /*194b50*/  IMAD.WIDE R4, R236, 0x4, R58 ;  /* 0x00000004ec047825 */ /* 0x000fe200078e023a */
[----:B------:R-:W-:Y:S02]  /*194b60*/  ISETP.GE.AND P1, PT, R0, UR5, PT ;  /* 0x0000000500007c0c */ /* 0x000fe4000bf26270 */
[----:B------:R-:W-:Y:S01]  /*194b70*/  ISETP.LT.AND P3, PT, R153, UR4, !P0 ;  /* 0x0000000499007c0c */ /* 0x000fe2000c761270 */
[C---:B------:R-:W-:Y:S01]  /*194b80*/  IMAD.WIDE R6, R236.reuse, 0x4, R56 ;  /* 0x00000004ec067825 */ /* 0x040fe200078e0238 */
[----:B------:R-:W-:Y:S02]  /*194b90*/  ISETP.LT.AND P6, PT, R233, UR4, !P1 ;  /* 0x00000004e9007c0c */ /* 0x000fe4000cfc1270 */
[----:B------:R-:W-:Y:S01]  /*194ba0*/  ISETP.LT.AND P0, PT, R151, UR4, !P0 ;  /* 0x0000000497007c0c */ /* 0x000fe2000c701270 */
[C---:B------:R-:W-:Y:S01]  /*194bb0*/  IMAD.WIDE R2, R236.reuse, 0x4, R54 ;  /* 0x00000004ec027825 */ /* 0x040fe200078e0236 */
[----:B------:R-:W4:Y:S03]  /*194bc0*/  LDL.LU R233, [R1+0x9cc] ;  /* 0x0009cc0001e97983 */ /* 0x000f260000300800 */
[----:B------:R-:W-:Y:S01]  /*194bd0*/  IMAD.WIDE R8, R236, 0x4, R52 ;  /* 0x00000004ec087825 */ /* 0x000fe200078e0234 */
[----:B------:R1:W-:Y:S01]  /*194be0*/  @P2 STG.E desc[UR40][R4.64], R241 ;  /* 0x000000f104002986 */ /* 0x0003e2000c101928 */
[----:B------:R-:W-:-:S02]  /*194bf0*/  ISETP.LT.AND P2, PT, R249, UR4, !P1 ;  /* 0x00000004f9007c0c */ /* 0x000fc4000cf41270 */
[----:B------:R-:W-:Y:S01]  /*194c00*/  IMAD.WIDE R10, R236, 0x4, R50 ;  /* 0x00000004ec0a7825 */ /* 0x000fe200078e0232 */
[----:B-1----:R-:W4:Y:S04]  /*194c10*/  LDL.LU R241, [R1+0x9bc] ;  /* 0x0009bc0001f17983 */ /* 0x002f280000300800 */
[----:B------:R-:W4:Y:S01]  /*194c20*/  LDL.LU R249, [R1+0x9ac] ;  /* 0x0009ac0001f97983 */ /* 0x000f220000300800 */
[----:B------:R-:W-:-:S03]  /*194c30*/  IMAD.WIDE R80, R150, 0x4, R80 ;  /* 0x0000000496507825 */ /* 0x000fc600078e0250 */
[----:B---3--:R1:W-:Y:S04]  /*194c40*/  @P4 STG.E desc[UR40][R6.64], R160 ;  /* 0x000000a006004986 */ /* 0x0083e8000c101928 */
[----:B------:R-:W-:Y:S01]  /*194c50*/  @P5 STG.E desc[UR40][R2.64], R234 ;  /* 0x000000ea02005986 */ /* 0x000fe2000c101928 */
[----:B------:R-:W-:-:S03]  /*194c60*/  ISETP.LT.AND P5, PT, R244, UR4, !P1 ;  /* 0x00000004f4007c0c */ /* 0x000fc6000cfa1270 */
[----:B-1----:R-:W3:Y:S04]  /*194c70*/  LDL.LU R160, [R1+0x99c] ;  /* 0x00099c0001a07983 */ /* 0x002ee80000300800 */
[----:B------:R-:W3:Y:S04]  /*194c80*/  LDL.LU R236, [R1+0x98c] ;  /* 0x00098c0001ec7983 */ /* 0x000ee80000300800 */
[----:B------:R-:W3:Y:S01]  /*194c90*/  LDL.LU R244, [R1+0x97c] ;  /* 0x00097c0001f47983 */ /* 0x000ee20000300800 */
[----:B------:R-:W-:-:S03]  /*194ca0*/  IMAD.WIDE R78, R150, 0x4, R78 ;  /* 0x00000004964e7825 */ /* 0x000fc600078e024e */
[----:B------:R1:W-:Y:S04]  /*194cb0*/  @P3 STG.E desc[UR40][R8.64], R152 ;  /* 0x0000009808003986 */ /* 0x0003e8000c101928 */
[----:B------:R-:W-:Y:S04]  /*194cc0*/  @P0 STG.E desc[UR40][R10.64], R242 ;  /* 0x000000f20a000986 */ /* 0x000fe8000c101928 */
[----:B-1----:R-:W3:Y:S04]  /*194cd0*/  LDL.LU R152, [R1+0x96c] ;  /* 0x00096c0001987983 */ /* 0x002ee80000300800 */
[----:B--2---:R-:W-:Y:S01]  /*194ce0*/  @P6 STG.E desc[UR40][R80.64], R250 ;  /* 0x000000fa50006986 */ /* 0x004fe2000c101928 */
[----:B------:R-:W-:-:S03]  /*194cf0*/  ISETP.LT.AND P6, PT, R154, UR4, !P1 ;  /* 0x000000049a007c0c */ /* 0x000fc6000cfc1270 */
[----:B------:R-:W2:Y:S04]  /*194d00*/  LDL.LU R154, [R1+0x95c] ;  /* 0x00095c00019a7983 */ /* 0x000ea80000300800 */
[----:B----4-:R1:W-:Y:S04]  /*194d10*/  @P2 STG.E desc[UR40][R78.64], R155 ;  /* 0x0000009b4e002986 */ /* 0x0103e8000c101928 */
[----:B-1----:R-:W4:Y:S01]  /*194d20*/  LDL.LU R155, [R1+0x94c] ;  /* 0x00094c00019b7983 */ /* 0x002f220000300800 */
[----:B------:R-:W-:Y:S02]  /*194d30*/  ISETP.LT.AND P4, PT, R210, UR4, !P1 ;  /* 0x00000004d2007c0c */ /* 0x000fe4000cf81270 */
[----:B------:R-:W-:-:S02]  /*194d40*/  ISETP.LT.AND P3, PT, R238, UR4, !P1 ;  /* 0x00000004ee007c0c */ /* 0x000fc4000cf61270 */
[----:B------:R-:W-:Y:S02]  /*194d50*/  ISETP.LT.AND P0, PT, R246, UR4, !P1 ;  /* 0x00000004f6007c0c */ /* 0x000fe4000cf01270 */
[----:B------:R-:W-:Y:S01]  /*194d60*/  ISETP.LT.AND P2, PT, R169, UR4, !P1 ;  /* 0x00000004a9007c0c */ /* 0x000fe2000cf41270 */
[----:B------:R-:W-:-:S04]  /*194d70*/  IMAD.WIDE R76, R150, 0x4, R76 ;  /* 0x00000004964c7825 */ /* 0x000fc800078e024c */
[----:B------:R-:W-:-:S04]  /*194d80*/  IMAD.WIDE R74, R150, 0x4, R74 ;  /* 0x00000004964a7825 */ /* 0x000fc800078e024a */
[C---:B------:R-:W-:Y:S01]  /*194d90*/  IMAD.WIDE R72, R150.reuse, 0x4, R72 ;  /* 0x0000000496487825 */ /* 0x040fe200078e0248 */
[----:B------:R1:W-:Y:S03]  /*194da0*/  @P4 STG.E desc[UR40][R76.64], R233 ;  /* 0x000000e94c004986 */ /* 0x0003e6000c101928 */
[C---:B------:R-:W-:Y:S01]  /*194db0*/  IMAD.WIDE R70, R150.reuse, 0x4, R70 ;  /* 0x0000000496467825 */ /* 0x040fe200078e0246 */
[----:B------:R-:W-:Y:S01]  /*194dc0*/  ISETP.LT.AND P4, PT, R237, UR4, !P1 ;  /* 0x00000004ed007c0c */ /* 0x000fe2000cf81270 */
[----:B------:R1:W-:Y:S02]  /*194dd0*/  @P5 STG.E desc[UR40][R74.64], R241 ;  /* 0x000000f14a005986 */ /* 0x0003e4000c101928 */
[C---:B------:R-:W-:Y:S01]  /*194de0*/  IMAD.WIDE R68, R150.reuse, 0x4, R68 ;  /* 0x0000000496447825 */ /* 0x040fe200078e0244 */
[----:B------:R-:W-:Y:S01]  /*194df0*/  ISETP.LT.AND P5, PT, R245, UR4, !P1 ;  /* 0x00000004f5007c0c */ /* 0x000fe2000cfa1270 */
[----:B------:R1:W-:Y:S02]  /*194e00*/  @P3 STG.E desc[UR40][R72.64], R249 ;  /* 0x000000f948003986 */ /* 0x0003e4000c101928 */
[----:B------:R-:W-:Y:S01]  /*194e10*/  IMAD.WIDE R66, R150, 0x4, R66 ;  /* 0x0000000496427825 */ /* 0x000fe200078e0242 */
[----:B------:R-:W-:-:S03]  /*194e20*/  ISETP.LT.AND P3, PT, R168, UR4, !P1 ;  /* 0x00000004a8007c0c */ /* 0x000fc6000cf61270 */
[----:B------:R-:W-:-:S04]  /*194e30*/  IMAD.WIDE R64, R150, 0x4, R64 ;  /* 0x0000000496407825 */ /* 0x000fc800078e0240 */
[----:B------:R-:W-:-:S04]  /*194e40*/  IMAD.WIDE R62, R150, 0x4, R62 ;  /* 0x00000004963e7825 */ /* 0x000fc800078e023e */
[----:B------:R-:W-:-:S04]  /*194e50*/  IMAD.WIDE R60, R150, 0x4, R60 ;  /* 0x00000004963c7825 */ /* 0x000fc800078e023c */
[----:B------:R-:W-:-:S04]  /*194e60*/  IMAD.WIDE R58, R150, 0x4, R58 ;  /* 0x00000004963a7825 */ /* 0x000fc800078e023a */
[----:B------:R-:W-:-:S04]  /*194e70*/  IMAD.WIDE R56, R150, 0x4, R56 ;  /* 0x0000000496387825 */ /* 0x000fc800078e0238 */
[----:B------:R-:W-:-:S04]  /*194e80*/  IMAD.WIDE R54, R150, 0x4, R54 ;  /* 0x0000000496367825 */ /* 0x000fc800078e0236 */
[----:B------:R-:W-:-:S04]  /*194e90*/  IMAD.WIDE R52, R150, 0x4, R52 ;  /* 0x0000000496347825 */ /* 0x000fc800078e0234 */
[----:B------:R-:W-:Y:S01]  /*194ea0*/  IMAD.WIDE R50, R150, 0x4, R50 ;  /* 0x0000000496327825 */ /* 0x000fe200078e0232 */
[----:B---3--:R1:W-:Y:S01]  /*194eb0*/  @P0 STG.E desc[UR40][R70.64], R160 ;  /* 0x000000a046000986 */ /* 0x0083e2000c101928 */
[----:B------:R-:W-:-:S03]  /*194ec0*/  ISETP.LT.AND P0, PT, R232, UR4, !P1 ;  /* 0x00000004e8007c0c */ /* 0x000fc6000cf01270 */
[----:B------:R1:W-:Y:S01]  /*194ed0*/  @P6 STG.E desc[UR40][R68.64], R236 ;  /* 0x000000ec44006986 */ /* 0x0003e2000c101928 */
[----:B------:R-:W-:-:S03]  /*194ee0*/  ISETP.LT.AND P6, PT, R240, UR4, !P1 ;  /* 0x00000004f0007c0c */ /* 0x000fc6000cfc1270 */
[----:B------:R1:W-:Y:S01]  /*194ef0*/  @P2 STG.E desc[UR40][R66.64], R244 ;  /* 0x000000f442002986 */ /* 0x0003e2000c101928 */
[----:B------:R-:W-:-:S03]  /*194f00*/  ISETP.LT.AND P2, PT, R248, UR4, !P1 ;  /* 0x00000004f8007c0c */ /* 0x000fc6000cf41270 */
[----:B------:R1:W-:Y:S01]  /*194f10*/  @P4 STG.E desc[UR40][R64.64], R152 ;  /* 0x0000009840004986 */ /* 0x0003e2000c101928 */
[----:B------:R-:W-:Y:S02]  /*194f20*/  ISETP.LT.AND P4, PT, R153, UR4, !P1 ;  /* 0x0000000499007c0c */ /* 0x000fe4000cf81270 */
[----:B------:R-:W-:Y:S01]  /*194f30*/  ISETP.LT.AND P1, PT, R151, UR4, !P1 ;  /* 0x0000000497007c0c */ /* 0x000fe2000cf21270 */
[----:B--2---:R1:W-:Y:S04]  /*194f40*/  @P5 STG.E desc[UR40][R62.64], R154 ;  /* 0x0000009a3e005986 */ /* 0x0043e8000c101928 */
[----:B----4-:R1:W-:Y:S04]  /*194f50*/  @P3 STG.E desc[UR40][R60.64], R155 ;  /* 0x0000009b3c003986 */ /* 0x0103e8000c101928 */
[----:B------:R1:W-:Y:S04]  /*194f60*/  @P0 STG.E desc[UR40][R58.64], R163 ;  /* 0x000000a33a000986 */ /* 0x0003e8000c101928 */
[----:B------:R1:W-:Y:S04]  /*194f70*/  @P6 STG.E desc[UR40][R56.64], R162 ;  /* 0x000000a238006986 */ /* 0x0003e8000c101928 */
[----:B------:R1:W-:Y:S04]  /*194f80*/  @P2 STG.E desc[UR40][R54.64], R161 ;  /* 0x000000a136002986 */ /* 0x0003e8000c101928 */
[----:B------:R1:W-:Y:S01]  /*194f90*/  @P4 STG.E desc[UR40][R52.64], R159 ;  /* 0x0000009f34004986 */ /* 0x0003e2000c101928 */
[----:B------:R-:W-:Y:S05]  /*194fa0*/  @!P1 EXIT ;  /* 0x000000000000994d */ /* 0x000fea0003800000 */
[----:B------:R-:W-:Y:S01]  /*194fb0*/  STG.E desc[UR40][R50.64], R131 ;  /* 0x0000008332007986 */ /* 0x000fe2000c101928 */
[----:B------:R-:W-:Y:S05]  /*194fc0*/  EXIT ;  /* 0x000000000000794d */ /* 0x000fea0003800000 */
.L_x_2:
[----:B------:R-:W-:-:S00]  /*194fd0*/  BRA `(.L_x_2) ;  /* 0xfffffffc00fc7947 */ /* 0x000fc0000383ffff */
[----:B------:R-:W-:-:S00]  /*194fe0*/  NOP ;  /* 0x0000000000007918 */ /* 0x000fc00000000000 */
        /* <DEDUP_REMOVED lines=9> */
.L_x_3:


//--------------------- .nv.shared.matmul_kernel  --------------------------
	.section	.nv.shared.matmul_kernel,"aw",@nobits
	.sectionflags	@""
	.align	16
	.zero		1024


//--------------------- .nv.shared.reserved.0     --------------------------
	.section	.nv.shared.reserved.0,"aw",@nobits
	.weak		__nv_reservedSMEM_offset_0_alias
	.size		__nv_reservedSMEM_offset_0_alias, 0, 64
	.other		__nv_reservedSMEM_offset_0_alias,@"STO_CUDA_RESERVED_SHARED STV_DEFAULT"
__nv_reservedSMEM_offset_0_alias:
	.zero		0
	.zero		64


//--------------------- .nv.constant0.matmul_kernel --------------------------
	.section	.nv.constant0.matmul_kernel,"a",@progbits
	.sectionflags	@""
	.align	4
.nv.constant0.matmul_kernel:
	.zero		976


//--------------------- SYMBOLS --------------------------

	.type		.nv.reservedSmem.offset0,@object
	.size		.nv.reservedSmem.offset0,0x4
	.type		.nv.reservedSmem.cap,@object
	.size		.nv.reservedSmem.cap,0x4
